//
// Generated by NVIDIA NVVM Compiler
//
// Compiler Build ID: CL-36424714
// Cuda compilation tools, release 13.0, V13.0.88
// Based on NVVM 20.0.0
//

.version 9.0
.target sm_100
.address_size 64

	// .globl	_Z7mapPartPiS_i
// _ZZ10count_HistPiS_iE6s_Hist has been demoted
// _ZZ10write_HistPiS_S_iE7s_psSum has been demoted
// _ZZN3cub18CUB_300001_SM_10006detail4scan16DeviceScanKernelINS2_10policy_hubIiiijN4cuda3std3__44plusIvEEE10Policy1000EN6thrust24THRUST_300001_SM_1000_NS10device_ptrIiEESF_NS0_13ScanTileStateIiLb1EEES9_NS1_10InputValueIiPiEEjiLb0EiEEvT0_T1_T2_iT3_T4_T5_E12temp_storage has been demoted
// _ZZN3cub18CUB_300001_SM_10006detail4scan16DeviceScanKernelINS2_10policy_hubIiiimN4cuda3std3__44plusIvEEE10Policy1000EN6thrust24THRUST_300001_SM_1000_NS10device_ptrIiEESF_NS0_13ScanTileStateIiLb1EEES9_NS1_10InputValueIiPiEEmiLb0EiEEvT0_T1_T2_iT3_T4_T5_E12temp_storage has been demoted
.global .align 1 .b8 _ZN34_INTERNAL_1c9be008_4_k_cu_f13273244cuda3std3__45__cpo5beginE[1];
.global .align 1 .b8 _ZN34_INTERNAL_1c9be008_4_k_cu_f13273244cuda3std3__45__cpo3endE[1];
.global .align 1 .b8 _ZN34_INTERNAL_1c9be008_4_k_cu_f13273244cuda3std3__45__cpo6cbeginE[1];
.global .align 1 .b8 _ZN34_INTERNAL_1c9be008_4_k_cu_f13273244cuda3std3__45__cpo4cendE[1];
.global .align 1 .b8 _ZN34_INTERNAL_1c9be008_4_k_cu_f13273244cuda3std3__45__cpo6rbeginE[1];
.global .align 1 .b8 _ZN34_INTERNAL_1c9be008_4_k_cu_f13273244cuda3std3__45__cpo4rendE[1];
.global .align 1 .b8 _ZN34_INTERNAL_1c9be008_4_k_cu_f13273244cuda3std3__45__cpo7crbeginE[1];
.global .align 1 .b8 _ZN34_INTERNAL_1c9be008_4_k_cu_f13273244cuda3std3__45__cpo5crendE[1];
.global .align 1 .b8 _ZN34_INTERNAL_1c9be008_4_k_cu_f13273244cuda3std3__436_GLOBAL__N__1c9be008_4_k_cu_f13273246ignoreE[1];
.global .align 1 .b8 _ZN34_INTERNAL_1c9be008_4_k_cu_f13273244cuda3std3__419piecewise_constructE[1];
.global .align 1 .b8 _ZN34_INTERNAL_1c9be008_4_k_cu_f13273244cuda3std3__48in_placeE[1];
.global .align 1 .b8 _ZN34_INTERNAL_1c9be008_4_k_cu_f13273244cuda3std3__420unreachable_sentinelE[1];
.global .align 1 .b8 _ZN34_INTERNAL_1c9be008_4_k_cu_f13273244cuda3std3__47nulloptE[1];
.global .align 1 .b8 _ZN34_INTERNAL_1c9be008_4_k_cu_f13273244cuda3std3__48unexpectE[1];
.global .align 1 .b8 _ZN34_INTERNAL_1c9be008_4_k_cu_f13273244cuda3std6ranges3__45__cpo4swapE[1];
.global .align 1 .b8 _ZN34_INTERNAL_1c9be008_4_k_cu_f13273244cuda3std6ranges3__45__cpo9iter_moveE[1];
.global .align 1 .b8 _ZN34_INTERNAL_1c9be008_4_k_cu_f13273244cuda3std6ranges3__45__cpo5beginE[1];
.global .align 1 .b8 _ZN34_INTERNAL_1c9be008_4_k_cu_f13273244cuda3std6ranges3__45__cpo3endE[1];
.global .align 1 .b8 _ZN34_INTERNAL_1c9be008_4_k_cu_f13273244cuda3std6ranges3__45__cpo6cbeginE[1];
.global .align 1 .b8 _ZN34_INTERNAL_1c9be008_4_k_cu_f13273244cuda3std6ranges3__45__cpo4cendE[1];
.global .align 1 .b8 _ZN34_INTERNAL_1c9be008_4_k_cu_f13273244cuda3std6ranges3__45__cpo7advanceE[1];
.global .align 1 .b8 _ZN34_INTERNAL_1c9be008_4_k_cu_f13273244cuda3std6ranges3__45__cpo9iter_swapE[1];
.global .align 1 .b8 _ZN34_INTERNAL_1c9be008_4_k_cu_f13273244cuda3std6ranges3__45__cpo4nextE[1];
.global .align 1 .b8 _ZN34_INTERNAL_1c9be008_4_k_cu_f13273244cuda3std6ranges3__45__cpo4prevE[1];
.global .align 1 .b8 _ZN34_INTERNAL_1c9be008_4_k_cu_f13273244cuda3std6ranges3__45__cpo4dataE[1];
.global .align 1 .b8 _ZN34_INTERNAL_1c9be008_4_k_cu_f13273244cuda3std6ranges3__45__cpo5cdataE[1];
.global .align 1 .b8 _ZN34_INTERNAL_1c9be008_4_k_cu_f13273244cuda3std6ranges3__45__cpo4sizeE[1];
.global .align 1 .b8 _ZN34_INTERNAL_1c9be008_4_k_cu_f13273244cuda3std6ranges3__45__cpo5ssizeE[1];
.global .align 1 .b8 _ZN34_INTERNAL_1c9be008_4_k_cu_f13273244cuda3std6ranges3__45__cpo8distanceE[1];
.global .align 1 .b8 _ZN34_INTERNAL_1c9be008_4_k_cu_f13273246thrust24THRUST_300001_SM_1000_NS8cuda_cub3parE[1];
.global .align 1 .b8 _ZN34_INTERNAL_1c9be008_4_k_cu_f13273246thrust24THRUST_300001_SM_1000_NS8cuda_cub10par_nosyncE[1];
.global .align 1 .b8 _ZN34_INTERNAL_1c9be008_4_k_cu_f13273246thrust24THRUST_300001_SM_1000_NS6system6detail10sequential3seqE[1];
.global .align 1 .b8 _ZN34_INTERNAL_1c9be008_4_k_cu_f13273246thrust24THRUST_300001_SM_1000_NS6system3cpp3parE[1];
.global .align 1 .b8 _ZN34_INTERNAL_1c9be008_4_k_cu_f13273246thrust24THRUST_300001_SM_1000_NS12placeholders2_1E[1];
.global .align 1 .b8 _ZN34_INTERNAL_1c9be008_4_k_cu_f13273246thrust24THRUST_300001_SM_1000_NS12placeholders2_2E[1];
.global .align 1 .b8 _ZN34_INTERNAL_1c9be008_4_k_cu_f13273246thrust24THRUST_300001_SM_1000_NS12placeholders2_3E[1];
.global .align 1 .b8 _ZN34_INTERNAL_1c9be008_4_k_cu_f13273246thrust24THRUST_300001_SM_1000_NS12placeholders2_4E[1];
.global .align 1 .b8 _ZN34_INTERNAL_1c9be008_4_k_cu_f13273246thrust24THRUST_300001_SM_1000_NS12placeholders2_5E[1];
.global .align 1 .b8 _ZN34_INTERNAL_1c9be008_4_k_cu_f13273246thrust24THRUST_300001_SM_1000_NS12placeholders2_6E[1];
.global .align 1 .b8 _ZN34_INTERNAL_1c9be008_4_k_cu_f13273246thrust24THRUST_300001_SM_1000_NS12placeholders2_7E[1];
.global .align 1 .b8 _ZN34_INTERNAL_1c9be008_4_k_cu_f13273246thrust24THRUST_300001_SM_1000_NS12placeholders2_8E[1];
.global .align 1 .b8 _ZN34_INTERNAL_1c9be008_4_k_cu_f13273246thrust24THRUST_300001_SM_1000_NS12placeholders2_9E[1];
.global .align 1 .b8 _ZN34_INTERNAL_1c9be008_4_k_cu_f13273246thrust24THRUST_300001_SM_1000_NS12placeholders3_10E[1];
.global .align 1 .b8 _ZN34_INTERNAL_1c9be008_4_k_cu_f13273246thrust24THRUST_300001_SM_1000_NS3seqE[1];
.global .align 1 .b8 _ZN34_INTERNAL_1c9be008_4_k_cu_f13273246thrust24THRUST_300001_SM_1000_NS6deviceE[1];

.visible .entry _Z7mapPartPiS_i(
	.param .u64 .ptr .align 1 _Z7mapPartPiS_i_param_0,
	.param .u64 .ptr .align 1 _Z7mapPartPiS_i_param_1,
	.param .u32 _Z7mapPartPiS_i_param_2
)
{
	.reg .pred 	%p<7>;
	.reg .b32 	%r<41>;
	.reg .b64 	%rd<18>;

	ld.param.u64 	%rd3, [_Z7mapPartPiS_i_param_0];
	ld.param.u64 	%rd4, [_Z7mapPartPiS_i_param_1];
	ld.param.u32 	%r12, [_Z7mapPartPiS_i_param_2];
	cvta.to.global.u64 	%rd1, %rd3;
	cvta.to.global.u64 	%rd2, %rd4;
	mov.u32 	%r13, %ctaid.x;
	mov.u32 	%r14, %ntid.x;
	mov.u32 	%r15, %tid.x;
	mad.lo.s32 	%r39, %r13, %r14, %r15;
	mov.u32 	%r16, %nctaid.x;
	mul.lo.s32 	%r2, %r14, %r16;
	setp.ge.s32 	%p1, %r39, %r12;
	@%p1 bra 	$L__BB0_7;
	add.s32 	%r17, %r39, %r2;
	max.s32 	%r18, %r12, %r17;
	setp.lt.s32 	%p2, %r17, %r12;
	selp.u32 	%r19, 1, 0, %p2;
	add.s32 	%r20, %r17, %r19;
	sub.s32 	%r21, %r18, %r20;
	div.u32 	%r22, %r21, %r2;
	add.s32 	%r3, %r22, %r19;
	and.b32  	%r23, %r3, 3;
	setp.eq.s32 	%p3, %r23, 3;
	@%p3 bra 	$L__BB0_4;
	add.s32 	%r24, %r3, 1;
	and.b32  	%r25, %r24, 3;
	neg.s32 	%r37, %r25;
$L__BB0_3:
	.pragma "nounroll";
	mul.wide.s32 	%rd5, %r39, 4;
	add.s64 	%rd6, %rd1, %rd5;
	add.s64 	%rd7, %rd2, %rd5;
	ld.global.u32 	%r26, [%rd7];
	and.b32  	%r27, %r26, 63;
	st.global.u32 	[%rd6], %r27;
	add.s32 	%r39, %r39, %r2;
	add.s32 	%r37, %r37, 1;
	setp.ne.s32 	%p4, %r37, 0;
	@%p4 bra 	$L__BB0_3;
$L__BB0_4:
	setp.lt.u32 	%p5, %r3, 3;
	@%p5 bra 	$L__BB0_7;
	mul.wide.s32 	%rd11, %r2, 4;
	shl.b32 	%r36, %r2, 2;
$L__BB0_6:
	mul.wide.s32 	%rd8, %r39, 4;
	add.s64 	%rd9, %rd2, %rd8;
	ld.global.u32 	%r28, [%rd9];
	and.b32  	%r29, %r28, 63;
	add.s64 	%rd10, %rd1, %rd8;
	st.global.u32 	[%rd10], %r29;
	add.s64 	%rd12, %rd9, %rd11;
	ld.global.u32 	%r30, [%rd12];
	and.b32  	%r31, %r30, 63;
	add.s64 	%rd13, %rd10, %rd11;
	st.global.u32 	[%rd13], %r31;
	add.s64 	%rd14, %rd12, %rd11;
	ld.global.u32 	%r32, [%rd14];
	and.b32  	%r33, %r32, 63;
	add.s64 	%rd15, %rd13, %rd11;
	st.global.u32 	[%rd15], %r33;
	add.s64 	%rd16, %rd14, %rd11;
	ld.global.u32 	%r34, [%rd16];
	and.b32  	%r35, %r34, 63;
	add.s64 	%rd17, %rd15, %rd11;
	st.global.u32 	[%rd17], %r35;
	add.s32 	%r39, %r36, %r39;
	setp.lt.s32 	%p6, %r39, %r12;
	@%p6 bra 	$L__BB0_6;
$L__BB0_7:
	ret;

}
	// .globl	_Z10count_HistPiS_i
.visible .entry _Z10count_HistPiS_i(
	.param .u64 .ptr .align 1 _Z10count_HistPiS_i_param_0,
	.param .u64 .ptr .align 1 _Z10count_HistPiS_i_param_1,
	.param .u32 _Z10count_HistPiS_i_param_2
)
{
	.reg .pred 	%p<8>;
	.reg .b32 	%r<85>;
	.reg .b64 	%rd<31>;
	// demoted variable
	.shared .align 4 .b8 _ZZ10count_HistPiS_iE6s_Hist[32768];
	ld.param.u64 	%rd3, [_Z10count_HistPiS_i_param_0];
	ld.param.u64 	%rd4, [_Z10count_HistPiS_i_param_1];
	ld.param.u32 	%r18, [_Z10count_HistPiS_i_param_2];
	cvta.to.global.u64 	%rd1, %rd4;
	mov.u32 	%r19, %ctaid.x;
	mov.u32 	%r20, %ntid.x;
	mov.u32 	%r21, %tid.x;
	mad.lo.s32 	%r83, %r19, %r20, %r21;
	mov.u32 	%r22, %nctaid.x;
	mul.lo.s32 	%r2, %r20, %r22;
	shl.b32 	%r23, %r21, 8;
	mov.u32 	%r24, _ZZ10count_HistPiS_iE6s_Hist;
	add.s32 	%r3, %r24, %r23;
	mov.b32 	%r25, 0;
	st.shared.u32 	[%r3], %r25;
	st.shared.u32 	[%r3+4], %r25;
	st.shared.u32 	[%r3+8], %r25;
	st.shared.u32 	[%r3+12], %r25;
	st.shared.u32 	[%r3+16], %r25;
	st.shared.u32 	[%r3+20], %r25;
	st.shared.u32 	[%r3+24], %r25;
	st.shared.u32 	[%r3+28], %r25;
	st.shared.u32 	[%r3+32], %r25;
	st.shared.u32 	[%r3+36], %r25;
	st.shared.u32 	[%r3+40], %r25;
	st.shared.u32 	[%r3+44], %r25;
	st.shared.u32 	[%r3+48], %r25;
	st.shared.u32 	[%r3+52], %r25;
	st.shared.u32 	[%r3+56], %r25;
	st.shared.u32 	[%r3+60], %r25;
	st.shared.u32 	[%r3+64], %r25;
	st.shared.u32 	[%r3+68], %r25;
	st.shared.u32 	[%r3+72], %r25;
	st.shared.u32 	[%r3+76], %r25;
	st.shared.u32 	[%r3+80], %r25;
	st.shared.u32 	[%r3+84], %r25;
	st.shared.u32 	[%r3+88], %r25;
	st.shared.u32 	[%r3+92], %r25;
	st.shared.u32 	[%r3+96], %r25;
	st.shared.u32 	[%r3+100], %r25;
	st.shared.u32 	[%r3+104], %r25;
	st.shared.u32 	[%r3+108], %r25;
	st.shared.u32 	[%r3+112], %r25;
	st.shared.u32 	[%r3+116], %r25;
	st.shared.u32 	[%r3+120], %r25;
	st.shared.u32 	[%r3+124], %r25;
	st.shared.u32 	[%r3+128], %r25;
	st.shared.u32 	[%r3+132], %r25;
	st.shared.u32 	[%r3+136], %r25;
	st.shared.u32 	[%r3+140], %r25;
	st.shared.u32 	[%r3+144], %r25;
	st.shared.u32 	[%r3+148], %r25;
	st.shared.u32 	[%r3+152], %r25;
	st.shared.u32 	[%r3+156], %r25;
	st.shared.u32 	[%r3+160], %r25;
	st.shared.u32 	[%r3+164], %r25;
	st.shared.u32 	[%r3+168], %r25;
	st.shared.u32 	[%r3+172], %r25;
	st.shared.u32 	[%r3+176], %r25;
	st.shared.u32 	[%r3+180], %r25;
	st.shared.u32 	[%r3+184], %r25;
	st.shared.u32 	[%r3+188], %r25;
	st.shared.u32 	[%r3+192], %r25;
	st.shared.u32 	[%r3+196], %r25;
	st.shared.u32 	[%r3+200], %r25;
	st.shared.u32 	[%r3+204], %r25;
	st.shared.u32 	[%r3+208], %r25;
	st.shared.u32 	[%r3+212], %r25;
	st.shared.u32 	[%r3+216], %r25;
	st.shared.u32 	[%r3+220], %r25;
	st.shared.u32 	[%r3+224], %r25;
	st.shared.u32 	[%r3+228], %r25;
	st.shared.u32 	[%r3+232], %r25;
	st.shared.u32 	[%r3+236], %r25;
	st.shared.u32 	[%r3+240], %r25;
	st.shared.u32 	[%r3+244], %r25;
	st.shared.u32 	[%r3+248], %r25;
	st.shared.u32 	[%r3+252], %r25;
	setp.ge.s32 	%p1, %r83, %r18;
	@%p1 bra 	$L__BB1_5;
	add.s32 	%r26, %r83, %r2;
	max.s32 	%r27, %r18, %r26;
	setp.lt.s32 	%p2, %r26, %r18;
	selp.u32 	%r28, 1, 0, %p2;
	add.s32 	%r29, %r26, %r28;
	sub.s32 	%r30, %r27, %r29;
	div.u32 	%r31, %r30, %r2;
	add.s32 	%r4, %r31, %r28;
	and.b32  	%r32, %r4, 3;
	setp.eq.s32 	%p3, %r32, 3;
	mov.u32 	%r81, %r83;
	@%p3 bra 	$L__BB1_4;
	add.s32 	%r33, %r4, 1;
	and.b32  	%r34, %r33, 3;
	neg.s32 	%r79, %r34;
	mov.u32 	%r81, %r83;
$L__BB1_3:
	.pragma "nounroll";
	mul.wide.s32 	%rd5, %r81, 4;
	add.s64 	%rd6, %rd1, %rd5;
	ld.global.u32 	%r35, [%rd6];
	shl.b32 	%r36, %r35, 2;
	add.s32 	%r37, %r3, %r36;
	ld.shared.u32 	%r38, [%r37];
	add.s32 	%r39, %r38, 1;
	st.shared.u32 	[%r37], %r39;
	add.s32 	%r81, %r81, %r2;
	add.s32 	%r79, %r79, 1;
	setp.ne.s32 	%p4, %r79, 0;
	@%p4 bra 	$L__BB1_3;
$L__BB1_4:
	setp.lt.u32 	%p5, %r4, 3;
	@%p5 bra 	$L__BB1_5;
	bra.uni 	$L__BB1_8;
$L__BB1_5:
	shl.b32 	%r11, %r2, 4;
	cvta.to.global.u64 	%rd2, %rd3;
	mov.b32 	%r84, 32;
	mul.wide.s32 	%rd15, %r2, 4;
$L__BB1_6:
	add.s32 	%r62, %r3, %r84;
	ld.shared.u32 	%r63, [%r62+-32];
	mul.wide.s32 	%rd13, %r83, 4;
	add.s64 	%rd14, %rd2, %rd13;
	st.global.u32 	[%rd14], %r63;
	ld.shared.u32 	%r64, [%r62+-28];
	add.s64 	%rd16, %rd14, %rd15;
	st.global.u32 	[%rd16], %r64;
	ld.shared.u32 	%r65, [%r62+-24];
	add.s64 	%rd17, %rd16, %rd15;
	st.global.u32 	[%rd17], %r65;
	ld.shared.u32 	%r66, [%r62+-20];
	add.s64 	%rd18, %rd17, %rd15;
	st.global.u32 	[%rd18], %r66;
	ld.shared.u32 	%r67, [%r62+-16];
	add.s64 	%rd19, %rd18, %rd15;
	st.global.u32 	[%rd19], %r67;
	ld.shared.u32 	%r68, [%r62+-12];
	add.s64 	%rd20, %rd19, %rd15;
	st.global.u32 	[%rd20], %r68;
	ld.shared.u32 	%r69, [%r62+-8];
	add.s64 	%rd21, %rd20, %rd15;
	st.global.u32 	[%rd21], %r69;
	ld.shared.u32 	%r70, [%r62+-4];
	add.s64 	%rd22, %rd21, %rd15;
	st.global.u32 	[%rd22], %r70;
	ld.shared.u32 	%r71, [%r62];
	add.s64 	%rd23, %rd22, %rd15;
	st.global.u32 	[%rd23], %r71;
	ld.shared.u32 	%r72, [%r62+4];
	add.s64 	%rd24, %rd23, %rd15;
	st.global.u32 	[%rd24], %r72;
	ld.shared.u32 	%r73, [%r62+8];
	add.s64 	%rd25, %rd24, %rd15;
	st.global.u32 	[%rd25], %r73;
	ld.shared.u32 	%r74, [%r62+12];
	add.s64 	%rd26, %rd25, %rd15;
	st.global.u32 	[%rd26], %r74;
	ld.shared.u32 	%r75, [%r62+16];
	add.s64 	%rd27, %rd26, %rd15;
	st.global.u32 	[%rd27], %r75;
	ld.shared.u32 	%r76, [%r62+20];
	add.s64 	%rd28, %rd27, %rd15;
	st.global.u32 	[%rd28], %r76;
	ld.shared.u32 	%r77, [%r62+24];
	add.s64 	%rd29, %rd28, %rd15;
	st.global.u32 	[%rd29], %r77;
	ld.shared.u32 	%r78, [%r62+28];
	add.s64 	%rd30, %rd29, %rd15;
	st.global.u32 	[%rd30], %r78;
	add.s32 	%r84, %r84, 64;
	add.s32 	%r83, %r83, %r11;
	setp.ne.s32 	%p7, %r84, 288;
	@%p7 bra 	$L__BB1_6;
	bar.sync 	0;
	ret;
$L__BB1_8:
	mul.wide.s32 	%rd7, %r81, 4;
	add.s64 	%rd8, %rd1, %rd7;
	ld.global.u32 	%r40, [%rd8];
	shl.b32 	%r41, %r40, 2;
	add.s32 	%r42, %r3, %r41;
	ld.shared.u32 	%r43, [%r42];
	add.s32 	%r44, %r43, 1;
	st.shared.u32 	[%r42], %r44;
	mul.wide.s32 	%rd9, %r2, 4;
	add.s64 	%rd10, %rd8, %rd9;
	ld.global.u32 	%r45, [%rd10];
	shl.b32 	%r46, %r45, 2;
	add.s32 	%r47, %r3, %r46;
	ld.shared.u32 	%r48, [%r47];
	add.s32 	%r49, %r48, 1;
	st.shared.u32 	[%r47], %r49;
	add.s64 	%rd11, %rd10, %rd9;
	ld.global.u32 	%r50, [%rd11];
	shl.b32 	%r51, %r50, 2;
	add.s32 	%r52, %r3, %r51;
	ld.shared.u32 	%r53, [%r52];
	add.s32 	%r54, %r53, 1;
	st.shared.u32 	[%r52], %r54;
	add.s64 	%rd12, %rd11, %rd9;
	ld.global.u32 	%r55, [%rd12];
	shl.b32 	%r56, %r55, 2;
	add.s32 	%r57, %r3, %r56;
	ld.shared.u32 	%r58, [%r57];
	add.s32 	%r59, %r58, 1;
	st.shared.u32 	[%r57], %r59;
	shl.b32 	%r60, %r2, 2;
	add.s32 	%r81, %r60, %r81;
	setp.lt.s32 	%p6, %r81, %r18;
	@%p6 bra 	$L__BB1_8;
	bra.uni 	$L__BB1_5;

}
	// .globl	_Z10write_HistPiS_S_i
.visible .entry _Z10write_HistPiS_S_i(
	.param .u64 .ptr .align 1 _Z10write_HistPiS_S_i_param_0,
	.param .u64 .ptr .align 1 _Z10write_HistPiS_S_i_param_1,
	.param .u64 .ptr .align 1 _Z10write_HistPiS_S_i_param_2,
	.param .u32 _Z10write_HistPiS_S_i_param_3
)
{
	.reg .pred 	%p<8>;
	.reg .b32 	%r<92>;
	.reg .b64 	%rd<37>;
	// demoted variable
	.shared .align 4 .b8 _ZZ10write_HistPiS_S_iE7s_psSum[32768];
	ld.param.u64 	%rd5, [_Z10write_HistPiS_S_i_param_0];
	ld.param.u64 	%rd6, [_Z10write_HistPiS_S_i_param_1];
	ld.param.u64 	%rd7, [_Z10write_HistPiS_S_i_param_2];
	ld.param.u32 	%r19, [_Z10write_HistPiS_S_i_param_3];
	cvta.to.global.u64 	%rd1, %rd7;
	cvta.to.global.u64 	%rd2, %rd5;
	cvta.to.global.u64 	%rd3, %rd6;
	mov.u32 	%r21, %tid.x;
	mov.u32 	%r22, %ctaid.x;
	mov.u32 	%r23, %ntid.x;
	mad.lo.s32 	%r88, %r22, %r23, %r21;
	mov.u32 	%r24, %nctaid.x;
	mul.lo.s32 	%r2, %r24, %r23;
	shl.b32 	%r3, %r21, 6;
	shl.b32 	%r4, %r2, 4;
	shl.b32 	%r25, %r21, 8;
	mov.u32 	%r26, _ZZ10write_HistPiS_S_iE7s_psSum;
	add.s32 	%r5, %r26, %r25;
	mov.b32 	%r90, 32;
	mul.wide.s32 	%rd4, %r2, 4;
	mov.u32 	%r89, %r88;
$L__BB2_1:
	mul.wide.s32 	%rd8, %r89, 4;
	add.s64 	%rd9, %rd1, %rd8;
	ld.global.u32 	%r27, [%rd9];
	add.s32 	%r28, %r5, %r90;
	st.shared.u32 	[%r28+-32], %r27;
	add.s64 	%rd10, %rd9, %rd4;
	ld.global.u32 	%r29, [%rd10];
	st.shared.u32 	[%r28+-28], %r29;
	add.s64 	%rd11, %rd10, %rd4;
	ld.global.u32 	%r30, [%rd11];
	st.shared.u32 	[%r28+-24], %r30;
	add.s64 	%rd12, %rd11, %rd4;
	ld.global.u32 	%r31, [%rd12];
	st.shared.u32 	[%r28+-20], %r31;
	add.s64 	%rd13, %rd12, %rd4;
	ld.global.u32 	%r32, [%rd13];
	st.shared.u32 	[%r28+-16], %r32;
	add.s64 	%rd14, %rd13, %rd4;
	ld.global.u32 	%r33, [%rd14];
	st.shared.u32 	[%r28+-12], %r33;
	add.s64 	%rd15, %rd14, %rd4;
	ld.global.u32 	%r34, [%rd15];
	st.shared.u32 	[%r28+-8], %r34;
	add.s64 	%rd16, %rd15, %rd4;
	ld.global.u32 	%r35, [%rd16];
	st.shared.u32 	[%r28+-4], %r35;
	add.s64 	%rd17, %rd16, %rd4;
	ld.global.u32 	%r36, [%rd17];
	st.shared.u32 	[%r28], %r36;
	add.s64 	%rd18, %rd17, %rd4;
	ld.global.u32 	%r37, [%rd18];
	st.shared.u32 	[%r28+4], %r37;
	add.s64 	%rd19, %rd18, %rd4;
	ld.global.u32 	%r38, [%rd19];
	st.shared.u32 	[%r28+8], %r38;
	add.s64 	%rd20, %rd19, %rd4;
	ld.global.u32 	%r39, [%rd20];
	st.shared.u32 	[%r28+12], %r39;
	add.s64 	%rd21, %rd20, %rd4;
	ld.global.u32 	%r40, [%rd21];
	st.shared.u32 	[%r28+16], %r40;
	add.s64 	%rd22, %rd21, %rd4;
	ld.global.u32 	%r41, [%rd22];
	st.shared.u32 	[%r28+20], %r41;
	add.s64 	%rd23, %rd22, %rd4;
	ld.global.u32 	%r42, [%rd23];
	st.shared.u32 	[%r28+24], %r42;
	add.s64 	%rd24, %rd23, %rd4;
	ld.global.u32 	%r43, [%rd24];
	st.shared.u32 	[%r28+28], %r43;
	add.s32 	%r90, %r90, 64;
	add.s32 	%r89, %r89, %r4;
	setp.eq.s32 	%p1, %r90, 288;
	@%p1 bra 	$L__BB2_2;
	bra.uni 	$L__BB2_1;
$L__BB2_2:
	setp.ge.s32 	%p2, %r88, %r19;
	@%p2 bra 	$L__BB2_8;
	add.s32 	%r44, %r88, %r2;
	max.s32 	%r45, %r19, %r44;
	setp.lt.s32 	%p3, %r44, %r19;
	selp.u32 	%r46, 1, 0, %p3;
	add.s32 	%r47, %r44, %r46;
	sub.s32 	%r48, %r45, %r47;
	div.u32 	%r49, %r48, %r2;
	add.s32 	%r6, %r49, %r46;
	and.b32  	%r50, %r6, 3;
	setp.eq.s32 	%p4, %r50, 3;
	@%p4 bra 	$L__BB2_6;
	add.s32 	%r51, %r6, 1;
	and.b32  	%r52, %r51, 3;
	neg.s32 	%r86, %r52;
$L__BB2_5:
	.pragma "nounroll";
	mul.wide.s32 	%rd25, %r88, 4;
	add.s64 	%rd26, %rd2, %rd25;
	add.s64 	%rd27, %rd3, %rd25;
	ld.global.u32 	%r53, [%rd27];
	add.s32 	%r54, %r53, %r3;
	shl.b32 	%r55, %r54, 2;
	add.s32 	%r57, %r26, %r55;
	ld.shared.u32 	%r58, [%r57];
	st.global.u32 	[%rd26], %r58;
	add.s32 	%r59, %r58, 1;
	st.shared.u32 	[%r57], %r59;
	add.s32 	%r88, %r88, %r2;
	add.s32 	%r86, %r86, 1;
	setp.ne.s32 	%p5, %r86, 0;
	@%p5 bra 	$L__BB2_5;
$L__BB2_6:
	setp.lt.u32 	%p6, %r6, 3;
	@%p6 bra 	$L__BB2_8;
$L__BB2_7:
	mul.wide.s32 	%rd28, %r88, 4;
	add.s64 	%rd29, %rd3, %rd28;
	ld.global.u32 	%r60, [%rd29];
	add.s32 	%r61, %r60, %r3;
	shl.b32 	%r62, %r61, 2;
	add.s32 	%r64, %r26, %r62;
	ld.shared.u32 	%r65, [%r64];
	add.s64 	%rd30, %rd2, %rd28;
	st.global.u32 	[%rd30], %r65;
	add.s32 	%r66, %r65, 1;
	st.shared.u32 	[%r64], %r66;
	add.s64 	%rd31, %rd29, %rd4;
	ld.global.u32 	%r67, [%rd31];
	add.s32 	%r68, %r67, %r3;
	shl.b32 	%r69, %r68, 2;
	add.s32 	%r70, %r26, %r69;
	ld.shared.u32 	%r71, [%r70];
	add.s64 	%rd32, %rd30, %rd4;
	st.global.u32 	[%rd32], %r71;
	add.s32 	%r72, %r71, 1;
	st.shared.u32 	[%r70], %r72;
	add.s64 	%rd33, %rd31, %rd4;
	ld.global.u32 	%r73, [%rd33];
	add.s32 	%r74, %r73, %r3;
	shl.b32 	%r75, %r74, 2;
	add.s32 	%r76, %r26, %r75;
	ld.shared.u32 	%r77, [%r76];
	add.s64 	%rd34, %rd32, %rd4;
	st.global.u32 	[%rd34], %r77;
	add.s32 	%r78, %r77, 1;
	st.shared.u32 	[%r76], %r78;
	add.s64 	%rd35, %rd33, %rd4;
	ld.global.u32 	%r79, [%rd35];
	add.s32 	%r80, %r79, %r3;
	shl.b32 	%r81, %r80, 2;
	add.s32 	%r82, %r26, %r81;
	ld.shared.u32 	%r83, [%r82];
	add.s64 	%rd36, %rd34, %rd4;
	st.global.u32 	[%rd36], %r83;
	add.s32 	%r84, %r83, 1;
	st.shared.u32 	[%r82], %r84;
	shl.b32 	%r85, %r2, 2;
	add.s32 	%r88, %r85, %r88;
	setp.lt.s32 	%p7, %r88, %r19;
	@%p7 bra 	$L__BB2_7;
$L__BB2_8:
	ret;

}
	// .globl	_Z11getStartPosPiS_i
.visible .entry _Z11getStartPosPiS_i(
	.param .u64 .ptr .align 1 _Z11getStartPosPiS_i_param_0,
	.param .u64 .ptr .align 1 _Z11getStartPosPiS_i_param_1,
	.param .u32 _Z11getStartPosPiS_i_param_2
)
{
	.reg .pred 	%p<2>;
	.reg .b32 	%r<9>;
	.reg .b64 	%rd<9>;

	ld.param.u64 	%rd1, [_Z11getStartPosPiS_i_param_0];
	ld.param.u64 	%rd2, [_Z11getStartPosPiS_i_param_1];
	mov.u32 	%r3, %tid.x;
	mov.u32 	%r4, %ctaid.x;
	mov.u32 	%r1, %ntid.x;
	mad.lo.s32 	%r2, %r4, %r1, %r3;
	setp.gt.s32 	%p1, %r2, 63;
	@%p1 bra 	$L__BB3_2;
	cvta.to.global.u64 	%rd3, %rd2;
	cvta.to.global.u64 	%rd4, %rd1;
	mov.u32 	%r5, %nctaid.x;
	mul.lo.s32 	%r6, %r5, %r1;
	mul.lo.s32 	%r7, %r6, %r2;
	mul.wide.s32 	%rd5, %r7, 4;
	add.s64 	%rd6, %rd3, %rd5;
	ld.global.u32 	%r8, [%rd6];
	mul.wide.s32 	%rd7, %r2, 4;
	add.s64 	%rd8, %rd4, %rd7;
	st.global.u32 	[%rd8], %r8;
$L__BB3_2:
	ret;

}
	// .globl	_Z7scatterPiPfS_S0_S_i
.visible .entry _Z7scatterPiPfS_S0_S_i(
	.param .u64 .ptr .align 1 _Z7scatterPiPfS_S0_S_i_param_0,
	.param .u64 .ptr .align 1 _Z7scatterPiPfS_S0_S_i_param_1,
	.param .u64 .ptr .align 1 _Z7scatterPiPfS_S0_S_i_param_2,
	.param .u64 .ptr .align 1 _Z7scatterPiPfS_S0_S_i_param_3,
	.param .u64 .ptr .align 1 _Z7scatterPiPfS_S0_S_i_param_4,
	.param .u32 _Z7scatterPiPfS_S0_S_i_param_5
)
{
	.reg .pred 	%p<7>;
	.reg .b32 	%r<46>;
	.reg .b32 	%f<6>;
	.reg .b64 	%rd<49>;

	ld.param.u64 	%rd6, [_Z7scatterPiPfS_S0_S_i_param_0];
	ld.param.u64 	%rd7, [_Z7scatterPiPfS_S0_S_i_param_1];
	ld.param.u64 	%rd8, [_Z7scatterPiPfS_S0_S_i_param_2];
	ld.param.u64 	%rd9, [_Z7scatterPiPfS_S0_S_i_param_3];
	ld.param.u64 	%rd10, [_Z7scatterPiPfS_S0_S_i_param_4];
	ld.param.u32 	%r12, [_Z7scatterPiPfS_S0_S_i_param_5];
	cvta.to.global.u64 	%rd1, %rd7;
	cvta.to.global.u64 	%rd2, %rd9;
	cvta.to.global.u64 	%rd3, %rd6;
	cvta.to.global.u64 	%rd4, %rd10;
	cvta.to.global.u64 	%rd5, %rd8;
	mov.u32 	%r13, %tid.x;
	mov.u32 	%r14, %ctaid.x;
	mov.u32 	%r15, %ntid.x;
	mad.lo.s32 	%r44, %r14, %r15, %r13;
	mov.u32 	%r16, %nctaid.x;
	mul.lo.s32 	%r2, %r15, %r16;
	setp.ge.s32 	%p1, %r44, %r12;
	@%p1 bra 	$L__BB4_7;
	add.s32 	%r17, %r44, %r2;
	max.s32 	%r18, %r12, %r17;
	setp.lt.s32 	%p2, %r17, %r12;
	selp.u32 	%r19, 1, 0, %p2;
	add.s32 	%r20, %r17, %r19;
	sub.s32 	%r21, %r18, %r20;
	div.u32 	%r22, %r21, %r2;
	add.s32 	%r3, %r22, %r19;
	and.b32  	%r23, %r3, 3;
	setp.eq.s32 	%p3, %r23, 3;
	@%p3 bra 	$L__BB4_4;
	add.s32 	%r24, %r3, 1;
	and.b32  	%r25, %r24, 3;
	neg.s32 	%r42, %r25;
$L__BB4_3:
	.pragma "nounroll";
	mul.wide.s32 	%rd11, %r44, 4;
	add.s64 	%rd12, %rd2, %rd11;
	add.s64 	%rd13, %rd4, %rd11;
	add.s64 	%rd14, %rd5, %rd11;
	ld.global.u32 	%r26, [%rd14];
	ld.global.u32 	%r27, [%rd13];
	mul.wide.s32 	%rd15, %r27, 4;
	add.s64 	%rd16, %rd3, %rd15;
	st.global.u32 	[%rd16], %r26;
	ld.global.f32 	%f1, [%rd12];
	ld.global.u32 	%r28, [%rd13];
	mul.wide.s32 	%rd17, %r28, 4;
	add.s64 	%rd18, %rd1, %rd17;
	st.global.f32 	[%rd18], %f1;
	add.s32 	%r44, %r44, %r2;
	add.s32 	%r42, %r42, 1;
	setp.ne.s32 	%p4, %r42, 0;
	@%p4 bra 	$L__BB4_3;
$L__BB4_4:
	setp.lt.u32 	%p5, %r3, 3;
	@%p5 bra 	$L__BB4_7;
	mul.wide.s32 	%rd27, %r2, 4;
	shl.b32 	%r41, %r2, 2;
$L__BB4_6:
	mul.wide.s32 	%rd19, %r44, 4;
	add.s64 	%rd20, %rd5, %rd19;
	ld.global.u32 	%r29, [%rd20];
	add.s64 	%rd21, %rd4, %rd19;
	ld.global.u32 	%r30, [%rd21];
	mul.wide.s32 	%rd22, %r30, 4;
	add.s64 	%rd23, %rd3, %rd22;
	st.global.u32 	[%rd23], %r29;
	add.s64 	%rd24, %rd2, %rd19;
	ld.global.f32 	%f2, [%rd24];
	ld.global.u32 	%r31, [%rd21];
	mul.wide.s32 	%rd25, %r31, 4;
	add.s64 	%rd26, %rd1, %rd25;
	st.global.f32 	[%rd26], %f2;
	add.s64 	%rd28, %rd20, %rd27;
	ld.global.u32 	%r32, [%rd28];
	add.s64 	%rd29, %rd21, %rd27;
	ld.global.u32 	%r33, [%rd29];
	mul.wide.s32 	%rd30, %r33, 4;
	add.s64 	%rd31, %rd3, %rd30;
	st.global.u32 	[%rd31], %r32;
	add.s64 	%rd32, %rd24, %rd27;
	ld.global.f32 	%f3, [%rd32];
	ld.global.u32 	%r34, [%rd29];
	mul.wide.s32 	%rd33, %r34, 4;
	add.s64 	%rd34, %rd1, %rd33;
	st.global.f32 	[%rd34], %f3;
	add.s64 	%rd35, %rd28, %rd27;
	ld.global.u32 	%r35, [%rd35];
	add.s64 	%rd36, %rd29, %rd27;
	ld.global.u32 	%r36, [%rd36];
	mul.wide.s32 	%rd37, %r36, 4;
	add.s64 	%rd38, %rd3, %rd37;
	st.global.u32 	[%rd38], %r35;
	add.s64 	%rd39, %rd32, %rd27;
	ld.global.f32 	%f4, [%rd39];
	ld.global.u32 	%r37, [%rd36];
	mul.wide.s32 	%rd40, %r37, 4;
	add.s64 	%rd41, %rd1, %rd40;
	st.global.f32 	[%rd41], %f4;
	add.s64 	%rd42, %rd35, %rd27;
	ld.global.u32 	%r38, [%rd42];
	add.s64 	%rd43, %rd36, %rd27;
	ld.global.u32 	%r39, [%rd43];
	mul.wide.s32 	%rd44, %r39, 4;
	add.s64 	%rd45, %rd3, %rd44;
	st.global.u32 	[%rd45], %r38;
	add.s64 	%rd46, %rd39, %rd27;
	ld.global.f32 	%f5, [%rd46];
	ld.global.u32 	%r40, [%rd43];
	mul.wide.s32 	%rd47, %r40, 4;
	add.s64 	%rd48, %rd1, %rd47;
	st.global.f32 	[%rd48], %f5;
	add.s32 	%r44, %r41, %r44;
	setp.lt.s32 	%p6, %r44, %r12;
	@%p6 bra 	$L__BB4_6;
$L__BB4_7:
	ret;

}
	// .globl	_ZN3cub18CUB_300001_SM_10006detail11EmptyKernelIvEEvv
.visible .entry _ZN3cub18CUB_300001_SM_10006detail11EmptyKernelIvEEvv()
{


	ret;

}
	// .globl	_ZN3cub18CUB_300001_SM_10006detail4scan20DeviceScanInitKernelINS0_13ScanTileStateIiLb1EEEEEvT_i
.visible .entry _ZN3cub18CUB_300001_SM_10006detail4scan20DeviceScanInitKernelINS0_13ScanTileStateIiLb1EEEEEvT_i(
	.param .align 8 .b8 _ZN3cub18CUB_300001_SM_10006detail4scan20DeviceScanInitKernelINS0_13ScanTileStateIiLb1EEEEEvT_i_param_0[8],
	.param .u32 _ZN3cub18CUB_300001_SM_10006detail4scan20DeviceScanInitKernelINS0_13ScanTileStateIiLb1EEEEEvT_i_param_1
)
{
	.reg .pred 	%p<5>;
	.reg .b32 	%r<10>;
	.reg .b64 	%rd<7>;

	ld.param.u64 	%rd2, [_ZN3cub18CUB_300001_SM_10006detail4scan20DeviceScanInitKernelINS0_13ScanTileStateIiLb1EEEEEvT_i_param_0];
	ld.param.u32 	%r4, [_ZN3cub18CUB_300001_SM_10006detail4scan20DeviceScanInitKernelINS0_13ScanTileStateIiLb1EEEEEvT_i_param_1];
	cvta.to.global.u64 	%rd1, %rd2;
	mov.u32 	%r1, %ctaid.x;
	mov.u32 	%r5, %ntid.x;
	mov.u32 	%r2, %tid.x;
	mad.lo.s32 	%r3, %r1, %r5, %r2;
	setp.ge.s32 	%p1, %r3, %r4;
	@%p1 bra 	$L__BB6_2;
	mul.wide.s32 	%rd3, %r3, 8;
	add.s64 	%rd4, %rd1, %rd3;
	mov.b32 	%r6, 0;
	mov.b32 	%r7, 99;
	st.global.v2.u32 	[%rd4+256], {%r7, %r6};
$L__BB6_2:
	setp.ne.s32 	%p2, %r1, 0;
	setp.gt.u32 	%p3, %r2, 31;
	or.pred  	%p4, %p2, %p3;
	@%p4 bra 	$L__BB6_4;
	mul.wide.u32 	%rd5, %r2, 8;
	add.s64 	%rd6, %rd1, %rd5;
	mov.b32 	%r9, 0;
	st.global.v2.u32 	[%rd6], {%r9, %r9};
$L__BB6_4:
	ret;

}
	// .globl	_ZN3cub18CUB_300001_SM_10006detail4scan16DeviceScanKernelINS2_10policy_hubIiiijN4cuda3std3__44plusIvEEE10Policy1000EN6thrust24THRUST_300001_SM_1000_NS10device_ptrIiEESF_NS0_13ScanTileStateIiLb1EEES9_NS1_10InputValueIiPiEEjiLb0EiEEvT0_T1_T2_iT3_T4_T5_
.visible .entry _ZN3cub18CUB_300001_SM_10006detail4scan16DeviceScanKernelINS2_10policy_hubIiiijN4cuda3std3__44plusIvEEE10Policy1000EN6thrust24THRUST_300001_SM_1000_NS10device_ptrIiEESF_NS0_13ScanTileStateIiLb1EEES9_NS1_10InputValueIiPiEEjiLb0EiEEvT0_T1_T2_iT3_T4_T5_(
	.param .align 8 .b8 _ZN3cub18CUB_300001_SM_10006detail4scan16DeviceScanKernelINS2_10policy_hubIiiijN4cuda3std3__44plusIvEEE10Policy1000EN6thrust24THRUST_300001_SM_1000_NS10device_ptrIiEESF_NS0_13ScanTileStateIiLb1EEES9_NS1_10InputValueIiPiEEjiLb0EiEEvT0_T1_T2_iT3_T4_T5__param_0[8],
	.param .align 8 .b8 _ZN3cub18CUB_300001_SM_10006detail4scan16DeviceScanKernelINS2_10policy_hubIiiijN4cuda3std3__44plusIvEEE10Policy1000EN6thrust24THRUST_300001_SM_1000_NS10device_ptrIiEESF_NS0_13ScanTileStateIiLb1EEES9_NS1_10InputValueIiPiEEjiLb0EiEEvT0_T1_T2_iT3_T4_T5__param_1[8],
	.param .align 8 .b8 _ZN3cub18CUB_300001_SM_10006detail4scan16DeviceScanKernelINS2_10policy_hubIiiijN4cuda3std3__44plusIvEEE10Policy1000EN6thrust24THRUST_300001_SM_1000_NS10device_ptrIiEESF_NS0_13ScanTileStateIiLb1EEES9_NS1_10InputValueIiPiEEjiLb0EiEEvT0_T1_T2_iT3_T4_T5__param_2[8],
	.param .u32 _ZN3cub18CUB_300001_SM_10006detail4scan16DeviceScanKernelINS2_10policy_hubIiiijN4cuda3std3__44plusIvEEE10Policy1000EN6thrust24THRUST_300001_SM_1000_NS10device_ptrIiEESF_NS0_13ScanTileStateIiLb1EEES9_NS1_10InputValueIiPiEEjiLb0EiEEvT0_T1_T2_iT3_T4_T5__param_3,
	.param .align 1 .b8 _ZN3cub18CUB_300001_SM_10006detail4scan16DeviceScanKernelINS2_10policy_hubIiiijN4cuda3std3__44plusIvEEE10Policy1000EN6thrust24THRUST_300001_SM_1000_NS10device_ptrIiEESF_NS0_13ScanTileStateIiLb1EEES9_NS1_10InputValueIiPiEEjiLb0EiEEvT0_T1_T2_iT3_T4_T5__param_4[1],
	.param .align 8 .b8 _ZN3cub18CUB_300001_SM_10006detail4scan16DeviceScanKernelINS2_10policy_hubIiiijN4cuda3std3__44plusIvEEE10Policy1000EN6thrust24THRUST_300001_SM_1000_NS10device_ptrIiEESF_NS0_13ScanTileStateIiLb1EEES9_NS1_10InputValueIiPiEEjiLb0EiEEvT0_T1_T2_iT3_T4_T5__param_5[16],
	.param .u32 _ZN3cub18CUB_300001_SM_10006detail4scan16DeviceScanKernelINS2_10policy_hubIiiijN4cuda3std3__44plusIvEEE10Policy1000EN6thrust24THRUST_300001_SM_1000_NS10device_ptrIiEESF_NS0_13ScanTileStateIiLb1EEES9_NS1_10InputValueIiPiEEjiLb0EiEEvT0_T1_T2_iT3_T4_T5__param_6
)
.maxntid 384
{
	.reg .pred 	%p<160>;
	.reg .b16 	%rs<3>;
	.reg .b32 	%r<1050>;
	.reg .b64 	%rd<58>;
	// demoted variable
	.shared .align 16 .b8 _ZZN3cub18CUB_300001_SM_10006detail4scan16DeviceScanKernelINS2_10policy_hubIiiijN4cuda3std3__44plusIvEEE10Policy1000EN6thrust24THRUST_300001_SM_1000_NS10device_ptrIiEESF_NS0_13ScanTileStateIiLb1EEES9_NS1_10InputValueIiPiEEjiLb0EiEEvT0_T1_T2_iT3_T4_T5_E12temp_storage[33808];
	ld.param.u32 	%r239, [_ZN3cub18CUB_300001_SM_10006detail4scan16DeviceScanKernelINS2_10policy_hubIiiijN4cuda3std3__44plusIvEEE10Policy1000EN6thrust24THRUST_300001_SM_1000_NS10device_ptrIiEESF_NS0_13ScanTileStateIiLb1EEES9_NS1_10InputValueIiPiEEjiLb0EiEEvT0_T1_T2_iT3_T4_T5__param_5];
	bfe.u32 	%r240, %r239, 0, 8;
	cvt.u16.u32 	%rs1, %r240;
	and.b16  	%rs2, %rs1, 255;
	ld.param.u64 	%rd16, [_ZN3cub18CUB_300001_SM_10006detail4scan16DeviceScanKernelINS2_10policy_hubIiiijN4cuda3std3__44plusIvEEE10Policy1000EN6thrust24THRUST_300001_SM_1000_NS10device_ptrIiEESF_NS0_13ScanTileStateIiLb1EEES9_NS1_10InputValueIiPiEEjiLb0EiEEvT0_T1_T2_iT3_T4_T5__param_2];
	ld.param.u64 	%rd15, [_ZN3cub18CUB_300001_SM_10006detail4scan16DeviceScanKernelINS2_10policy_hubIiiijN4cuda3std3__44plusIvEEE10Policy1000EN6thrust24THRUST_300001_SM_1000_NS10device_ptrIiEESF_NS0_13ScanTileStateIiLb1EEES9_NS1_10InputValueIiPiEEjiLb0EiEEvT0_T1_T2_iT3_T4_T5__param_1];
	ld.param.u64 	%rd14, [_ZN3cub18CUB_300001_SM_10006detail4scan16DeviceScanKernelINS2_10policy_hubIiiijN4cuda3std3__44plusIvEEE10Policy1000EN6thrust24THRUST_300001_SM_1000_NS10device_ptrIiEESF_NS0_13ScanTileStateIiLb1EEES9_NS1_10InputValueIiPiEEjiLb0EiEEvT0_T1_T2_iT3_T4_T5__param_0];
	ld.param.u64 	%rd1, [_ZN3cub18CUB_300001_SM_10006detail4scan16DeviceScanKernelINS2_10policy_hubIiiijN4cuda3std3__44plusIvEEE10Policy1000EN6thrust24THRUST_300001_SM_1000_NS10device_ptrIiEESF_NS0_13ScanTileStateIiLb1EEES9_NS1_10InputValueIiPiEEjiLb0EiEEvT0_T1_T2_iT3_T4_T5__param_5+8];
	ld.param.u32 	%r238, [_ZN3cub18CUB_300001_SM_10006detail4scan16DeviceScanKernelINS2_10policy_hubIiiijN4cuda3std3__44plusIvEEE10Policy1000EN6thrust24THRUST_300001_SM_1000_NS10device_ptrIiEESF_NS0_13ScanTileStateIiLb1EEES9_NS1_10InputValueIiPiEEjiLb0EiEEvT0_T1_T2_iT3_T4_T5__param_6];
	setp.eq.s16 	%p1, %rs2, 0;
	@%p1 bra 	$L__BB7_2;
	cvta.to.global.u64 	%rd17, %rd1;
	ld.global.u32 	%r997, [%rd17];
	bra.uni 	$L__BB7_3;
$L__BB7_2:
	cvt.u32.u64 	%r997, %rd1;
$L__BB7_3:
	ld.param.u32 	%r995, [_ZN3cub18CUB_300001_SM_10006detail4scan16DeviceScanKernelINS2_10policy_hubIiiijN4cuda3std3__44plusIvEEE10Policy1000EN6thrust24THRUST_300001_SM_1000_NS10device_ptrIiEESF_NS0_13ScanTileStateIiLb1EEES9_NS1_10InputValueIiPiEEjiLb0EiEEvT0_T1_T2_iT3_T4_T5__param_3];
	cvta.to.global.u64 	%rd3, %rd14;
	cvta.to.global.u64 	%rd4, %rd15;
	mov.u32 	%r241, %ctaid.x;
	add.s32 	%r998, %r995, %r241;
	mul.lo.s32 	%r5, %r998, 8448;
	sub.s32 	%r6, %r238, %r5;
	setp.lt.u32 	%p2, %r6, 8449;
	@%p2 bra 	$L__BB7_29;
	cvt.u64.u32 	%rd40, %r5;
	mov.u32 	%r7, %tid.x;
	and.b32  	%r640, %r7, 31;
	and.b32  	%r641, %r7, 992;
	mul.lo.s32 	%r642, %r641, 22;
	or.b32  	%r643, %r642, %r640;
	cvt.u64.u32 	%rd41, %r643;
	add.s64 	%rd5, %rd41, %rd40;
	shl.b64 	%rd42, %rd5, 2;
	add.s64 	%rd43, %rd3, %rd42;
	ld.global.u32 	%r644, [%rd43];
	ld.global.u32 	%r645, [%rd43+128];
	ld.global.u32 	%r646, [%rd43+256];
	ld.global.u32 	%r647, [%rd43+384];
	ld.global.u32 	%r648, [%rd43+512];
	ld.global.u32 	%r649, [%rd43+640];
	ld.global.u32 	%r650, [%rd43+768];
	ld.global.u32 	%r651, [%rd43+896];
	ld.global.u32 	%r652, [%rd43+1024];
	ld.global.u32 	%r653, [%rd43+1152];
	ld.global.u32 	%r654, [%rd43+1280];
	ld.global.u32 	%r655, [%rd43+1408];
	ld.global.u32 	%r656, [%rd43+1536];
	ld.global.u32 	%r657, [%rd43+1664];
	ld.global.u32 	%r658, [%rd43+1792];
	ld.global.u32 	%r659, [%rd43+1920];
	ld.global.u32 	%r660, [%rd43+2048];
	ld.global.u32 	%r661, [%rd43+2176];
	ld.global.u32 	%r662, [%rd43+2304];
	ld.global.u32 	%r663, [%rd43+2432];
	ld.global.u32 	%r664, [%rd43+2560];
	ld.global.u32 	%r665, [%rd43+2688];
	// begin inline asm
	mov.u32 %r639, %laneid;
	// end inline asm
	shr.u32 	%r9, %r7, 5;
	mad.lo.s32 	%r666, %r9, 704, %r639;
	shl.b32 	%r667, %r666, 2;
	mov.u32 	%r668, _ZZN3cub18CUB_300001_SM_10006detail4scan16DeviceScanKernelINS2_10policy_hubIiiijN4cuda3std3__44plusIvEEE10Policy1000EN6thrust24THRUST_300001_SM_1000_NS10device_ptrIiEESF_NS0_13ScanTileStateIiLb1EEES9_NS1_10InputValueIiPiEEjiLb0EiEEvT0_T1_T2_iT3_T4_T5_E12temp_storage;
	add.s32 	%r10, %r668, %r667;
	st.shared.u32 	[%r10], %r644;
	st.shared.u32 	[%r10+128], %r645;
	st.shared.u32 	[%r10+256], %r646;
	st.shared.u32 	[%r10+384], %r647;
	st.shared.u32 	[%r10+512], %r648;
	st.shared.u32 	[%r10+640], %r649;
	st.shared.u32 	[%r10+768], %r650;
	st.shared.u32 	[%r10+896], %r651;
	st.shared.u32 	[%r10+1024], %r652;
	st.shared.u32 	[%r10+1152], %r653;
	st.shared.u32 	[%r10+1280], %r654;
	st.shared.u32 	[%r10+1408], %r655;
	st.shared.u32 	[%r10+1536], %r656;
	st.shared.u32 	[%r10+1664], %r657;
	st.shared.u32 	[%r10+1792], %r658;
	st.shared.u32 	[%r10+1920], %r659;
	st.shared.u32 	[%r10+2048], %r660;
	st.shared.u32 	[%r10+2176], %r661;
	st.shared.u32 	[%r10+2304], %r662;
	st.shared.u32 	[%r10+2432], %r663;
	st.shared.u32 	[%r10+2560], %r664;
	st.shared.u32 	[%r10+2688], %r665;
	bar.warp.sync 	-1;
	mad.lo.s32 	%r11, %r639, 84, %r10;
	ld.shared.v2.u32 	{%r12, %r13}, [%r11];
	ld.shared.v2.u32 	{%r14, %r15}, [%r11+8];
	ld.shared.v2.u32 	{%r16, %r17}, [%r11+16];
	ld.shared.v2.u32 	{%r18, %r19}, [%r11+24];
	ld.shared.v2.u32 	{%r20, %r21}, [%r11+32];
	ld.shared.v2.u32 	{%r22, %r23}, [%r11+40];
	ld.shared.v2.u32 	{%r24, %r25}, [%r11+48];
	ld.shared.v2.u32 	{%r26, %r27}, [%r11+56];
	ld.shared.v2.u32 	{%r28, %r29}, [%r11+64];
	ld.shared.v2.u32 	{%r30, %r31}, [%r11+72];
	ld.shared.v2.u32 	{%r32, %r33}, [%r11+80];
	bar.sync 	0;
	setp.ne.s32 	%p104, %r998, 0;
	@%p104 bra 	$L__BB7_9;
	add.s32 	%r890, %r13, %r12;
	add.s32 	%r891, %r14, %r890;
	add.s32 	%r892, %r15, %r891;
	add.s32 	%r893, %r16, %r892;
	add.s32 	%r894, %r17, %r893;
	add.s32 	%r895, %r18, %r894;
	add.s32 	%r896, %r19, %r895;
	add.s32 	%r897, %r20, %r896;
	add.s32 	%r898, %r21, %r897;
	add.s32 	%r899, %r22, %r898;
	add.s32 	%r900, %r23, %r899;
	add.s32 	%r901, %r24, %r900;
	add.s32 	%r902, %r25, %r901;
	add.s32 	%r903, %r26, %r902;
	add.s32 	%r904, %r27, %r903;
	add.s32 	%r905, %r28, %r904;
	add.s32 	%r906, %r29, %r905;
	add.s32 	%r907, %r30, %r906;
	add.s32 	%r908, %r31, %r907;
	add.s32 	%r909, %r32, %r908;
	add.s32 	%r864, %r33, %r909;
	mov.b32 	%r862, 1;
	mov.b32 	%r887, 0;
	mov.b32 	%r889, -1;
	// begin inline asm
	{  .reg .s32 r0;  .reg .pred p;  shfl.sync.up.b32 r0|p, %r864, %r862, %r887, %r889;  @p add.s32 r0, r0, %r864;  mov.s32 %r860, r0;}
	// end inline asm
	mov.b32 	%r868, 2;
	// begin inline asm
	{  .reg .s32 r0;  .reg .pred p;  shfl.sync.up.b32 r0|p, %r860, %r868, %r887, %r889;  @p add.s32 r0, r0, %r860;  mov.s32 %r866, r0;}
	// end inline asm
	mov.b32 	%r874, 4;
	// begin inline asm
	{  .reg .s32 r0;  .reg .pred p;  shfl.sync.up.b32 r0|p, %r866, %r874, %r887, %r889;  @p add.s32 r0, r0, %r866;  mov.s32 %r872, r0;}
	// end inline asm
	mov.b32 	%r880, 8;
	// begin inline asm
	{  .reg .s32 r0;  .reg .pred p;  shfl.sync.up.b32 r0|p, %r872, %r880, %r887, %r889;  @p add.s32 r0, r0, %r872;  mov.s32 %r878, r0;}
	// end inline asm
	mov.b32 	%r886, 16;
	// begin inline asm
	{  .reg .s32 r0;  .reg .pred p;  shfl.sync.up.b32 r0|p, %r878, %r886, %r887, %r889;  @p add.s32 r0, r0, %r878;  mov.s32 %r884, r0;}
	// end inline asm
	setp.ne.s32 	%p146, %r639, 31;
	@%p146 bra 	$L__BB7_7;
	shl.b32 	%r910, %r9, 2;
	add.s32 	%r912, %r668, %r910;
	st.shared.u32 	[%r912+16], %r884;
$L__BB7_7:
	bar.sync 	0;
	ld.shared.v4.u32 	{%r913, %r914, %r915, %r916}, [_ZZN3cub18CUB_300001_SM_10006detail4scan16DeviceScanKernelINS2_10policy_hubIiiijN4cuda3std3__44plusIvEEE10Policy1000EN6thrust24THRUST_300001_SM_1000_NS10device_ptrIiEESF_NS0_13ScanTileStateIiLb1EEES9_NS1_10InputValueIiPiEEjiLb0EiEEvT0_T1_T2_iT3_T4_T5_E12temp_storage+16];
	add.s32 	%r917, %r914, %r913;
	setp.eq.s32 	%p147, %r9, 2;
	selp.b32 	%r918, %r917, %r913, %p147;
	add.s32 	%r919, %r917, %r915;
	setp.eq.s32 	%p148, %r9, 3;
	selp.b32 	%r920, %r919, %r918, %p148;
	add.s32 	%r921, %r919, %r916;
	setp.eq.s32 	%p149, %r9, 4;
	selp.b32 	%r922, %r921, %r920, %p149;
	ld.shared.v4.u32 	{%r923, %r924, %r925, %r926}, [_ZZN3cub18CUB_300001_SM_10006detail4scan16DeviceScanKernelINS2_10policy_hubIiiijN4cuda3std3__44plusIvEEE10Policy1000EN6thrust24THRUST_300001_SM_1000_NS10device_ptrIiEESF_NS0_13ScanTileStateIiLb1EEES9_NS1_10InputValueIiPiEEjiLb0EiEEvT0_T1_T2_iT3_T4_T5_E12temp_storage+32];
	add.s32 	%r927, %r921, %r923;
	setp.eq.s32 	%p150, %r9, 5;
	selp.b32 	%r928, %r927, %r922, %p150;
	add.s32 	%r929, %r927, %r924;
	setp.eq.s32 	%p151, %r9, 6;
	selp.b32 	%r930, %r929, %r928, %p151;
	add.s32 	%r931, %r929, %r925;
	setp.eq.s32 	%p152, %r9, 7;
	selp.b32 	%r932, %r931, %r930, %p152;
	add.s32 	%r933, %r931, %r926;
	setp.eq.s32 	%p153, %r9, 8;
	selp.b32 	%r934, %r933, %r932, %p153;
	ld.shared.v4.u32 	{%r935, %r936, %r937, %r938}, [_ZZN3cub18CUB_300001_SM_10006detail4scan16DeviceScanKernelINS2_10policy_hubIiiijN4cuda3std3__44plusIvEEE10Policy1000EN6thrust24THRUST_300001_SM_1000_NS10device_ptrIiEESF_NS0_13ScanTileStateIiLb1EEES9_NS1_10InputValueIiPiEEjiLb0EiEEvT0_T1_T2_iT3_T4_T5_E12temp_storage+48];
	add.s32 	%r939, %r933, %r935;
	setp.eq.s32 	%p154, %r9, 9;
	selp.b32 	%r940, %r939, %r934, %p154;
	add.s32 	%r941, %r939, %r936;
	setp.eq.s32 	%p155, %r9, 10;
	selp.b32 	%r942, %r941, %r940, %p155;
	add.s32 	%r943, %r941, %r937;
	setp.eq.s32 	%p156, %r9, 11;
	selp.b32 	%r944, %r943, %r942, %p156;
	setp.lt.u32 	%p157, %r7, 32;
	selp.b32 	%r945, 0, %r944, %p157;
	setp.eq.s32 	%p158, %r639, 0;
	sub.s32 	%r946, %r884, %r864;
	selp.b32 	%r947, 0, %r946, %p158;
	add.s32 	%r948, %r947, %r997;
	add.s32 	%r1012, %r948, %r945;
	add.s32 	%r949, %r938, %r997;
	add.s32 	%r37, %r949, %r943;
	setp.ne.s32 	%p159, %r7, 0;
	@%p159 bra 	$L__BB7_28;
	add.s64 	%rd55, %rd16, 256;
	mov.b32 	%r950, 101;
	// begin inline asm
	st.relaxed.gpu.v2.u32 [%rd55], {%r950, %r37};
	// end inline asm
	bra.uni 	$L__BB7_28;
$L__BB7_9:
	add.s32 	%r699, %r13, %r12;
	add.s32 	%r700, %r14, %r699;
	add.s32 	%r701, %r15, %r700;
	add.s32 	%r702, %r16, %r701;
	add.s32 	%r703, %r17, %r702;
	add.s32 	%r704, %r18, %r703;
	add.s32 	%r705, %r19, %r704;
	add.s32 	%r706, %r20, %r705;
	add.s32 	%r707, %r21, %r706;
	add.s32 	%r708, %r22, %r707;
	add.s32 	%r709, %r23, %r708;
	add.s32 	%r710, %r24, %r709;
	add.s32 	%r711, %r25, %r710;
	add.s32 	%r712, %r26, %r711;
	add.s32 	%r713, %r27, %r712;
	add.s32 	%r714, %r28, %r713;
	add.s32 	%r715, %r29, %r714;
	add.s32 	%r716, %r30, %r715;
	add.s32 	%r717, %r31, %r716;
	add.s32 	%r718, %r32, %r717;
	add.s32 	%r673, %r33, %r718;
	mov.b32 	%r671, 1;
	mov.b32 	%r696, 0;
	mov.b32 	%r698, -1;
	// begin inline asm
	{  .reg .s32 r0;  .reg .pred p;  shfl.sync.up.b32 r0|p, %r673, %r671, %r696, %r698;  @p add.s32 r0, r0, %r673;  mov.s32 %r669, r0;}
	// end inline asm
	mov.b32 	%r677, 2;
	// begin inline asm
	{  .reg .s32 r0;  .reg .pred p;  shfl.sync.up.b32 r0|p, %r669, %r677, %r696, %r698;  @p add.s32 r0, r0, %r669;  mov.s32 %r675, r0;}
	// end inline asm
	mov.b32 	%r683, 4;
	// begin inline asm
	{  .reg .s32 r0;  .reg .pred p;  shfl.sync.up.b32 r0|p, %r675, %r683, %r696, %r698;  @p add.s32 r0, r0, %r675;  mov.s32 %r681, r0;}
	// end inline asm
	mov.b32 	%r689, 8;
	// begin inline asm
	{  .reg .s32 r0;  .reg .pred p;  shfl.sync.up.b32 r0|p, %r681, %r689, %r696, %r698;  @p add.s32 r0, r0, %r681;  mov.s32 %r687, r0;}
	// end inline asm
	mov.b32 	%r695, 16;
	// begin inline asm
	{  .reg .s32 r0;  .reg .pred p;  shfl.sync.up.b32 r0|p, %r687, %r695, %r696, %r698;  @p add.s32 r0, r0, %r687;  mov.s32 %r693, r0;}
	// end inline asm
	setp.ne.s32 	%p105, %r639, 31;
	@%p105 bra 	$L__BB7_11;
	shl.b32 	%r719, %r9, 2;
	add.s32 	%r721, %r668, %r719;
	st.shared.u32 	[%r721+16], %r693;
$L__BB7_11:
	sub.s32 	%r722, %r693, %r673;
	bar.sync 	0;
	ld.shared.v4.u32 	{%r723, %r724, %r725, %r726}, [_ZZN3cub18CUB_300001_SM_10006detail4scan16DeviceScanKernelINS2_10policy_hubIiiijN4cuda3std3__44plusIvEEE10Policy1000EN6thrust24THRUST_300001_SM_1000_NS10device_ptrIiEESF_NS0_13ScanTileStateIiLb1EEES9_NS1_10InputValueIiPiEEjiLb0EiEEvT0_T1_T2_iT3_T4_T5_E12temp_storage+16];
	add.s32 	%r727, %r724, %r723;
	setp.eq.s32 	%p106, %r9, 2;
	selp.b32 	%r728, %r727, %r723, %p106;
	add.s32 	%r729, %r727, %r725;
	setp.eq.s32 	%p107, %r9, 3;
	selp.b32 	%r730, %r729, %r728, %p107;
	add.s32 	%r731, %r729, %r726;
	setp.eq.s32 	%p108, %r9, 4;
	selp.b32 	%r732, %r731, %r730, %p108;
	ld.shared.v4.u32 	{%r733, %r734, %r735, %r736}, [_ZZN3cub18CUB_300001_SM_10006detail4scan16DeviceScanKernelINS2_10policy_hubIiiijN4cuda3std3__44plusIvEEE10Policy1000EN6thrust24THRUST_300001_SM_1000_NS10device_ptrIiEESF_NS0_13ScanTileStateIiLb1EEES9_NS1_10InputValueIiPiEEjiLb0EiEEvT0_T1_T2_iT3_T4_T5_E12temp_storage+32];
	add.s32 	%r737, %r731, %r733;
	setp.eq.s32 	%p109, %r9, 5;
	selp.b32 	%r738, %r737, %r732, %p109;
	add.s32 	%r739, %r737, %r734;
	setp.eq.s32 	%p110, %r9, 6;
	selp.b32 	%r740, %r739, %r738, %p110;
	add.s32 	%r741, %r739, %r735;
	setp.eq.s32 	%p111, %r9, 7;
	selp.b32 	%r742, %r741, %r740, %p111;
	add.s32 	%r743, %r741, %r736;
	setp.eq.s32 	%p112, %r9, 8;
	selp.b32 	%r744, %r743, %r742, %p112;
	ld.shared.v4.u32 	{%r745, %r746, %r747, %r748}, [_ZZN3cub18CUB_300001_SM_10006detail4scan16DeviceScanKernelINS2_10policy_hubIiiijN4cuda3std3__44plusIvEEE10Policy1000EN6thrust24THRUST_300001_SM_1000_NS10device_ptrIiEESF_NS0_13ScanTileStateIiLb1EEES9_NS1_10InputValueIiPiEEjiLb0EiEEvT0_T1_T2_iT3_T4_T5_E12temp_storage+48];
	add.s32 	%r749, %r743, %r745;
	setp.eq.s32 	%p113, %r9, 9;
	selp.b32 	%r750, %r749, %r744, %p113;
	add.s32 	%r751, %r749, %r746;
	setp.eq.s32 	%p114, %r9, 10;
	selp.b32 	%r752, %r751, %r750, %p114;
	add.s32 	%r753, %r751, %r747;
	setp.eq.s32 	%p115, %r9, 11;
	selp.b32 	%r754, %r753, %r752, %p115;
	add.s32 	%r40, %r753, %r748;
	setp.gt.u32 	%p116, %r7, 31;
	setp.lt.u32 	%p117, %r7, 32;
	setp.eq.s32 	%p118, %r639, 0;
	selp.b32 	%r755, 0, %r722, %p118;
	add.s32 	%r1011, %r754, %r755;
	selp.b32 	%r42, %r722, %r1011, %p117;
	@%p116 bra 	$L__BB7_27;
	setp.ne.s32 	%p119, %r7, 0;
	mul.wide.s32 	%rd44, %r998, 8;
	add.s64 	%rd6, %rd16, %rd44;
	@%p119 bra 	$L__BB7_14;
	st.shared.u32 	[_ZZN3cub18CUB_300001_SM_10006detail4scan16DeviceScanKernelINS2_10policy_hubIiiijN4cuda3std3__44plusIvEEE10Policy1000EN6thrust24THRUST_300001_SM_1000_NS10device_ptrIiEESF_NS0_13ScanTileStateIiLb1EEES9_NS1_10InputValueIiPiEEjiLb0EiEEvT0_T1_T2_iT3_T4_T5_E12temp_storage+12], %r40;
	add.s64 	%rd45, %rd6, 256;
	mov.b32 	%r756, 100;
	// begin inline asm
	st.relaxed.gpu.v2.u32 [%rd45], {%r756, %r40};
	// end inline asm
$L__BB7_14:
	not.b32 	%r762, %r7;
	add.s32 	%r1006, %r998, %r762;
	mov.b32 	%r758, 830;
	// begin inline asm
	nanosleep.u32 %r758;
	// end inline asm
	mul.wide.s32 	%rd47, %r1006, 8;
	add.s64 	%rd48, %rd16, %rd47;
	add.s64 	%rd46, %rd48, 256;
	// begin inline asm
	ld.relaxed.gpu.v2.u32 {%r1008, %r1000}, [%rd46];
	// end inline asm
	mov.b32 	%r1001, 952;
$L__BB7_15:
	setp.eq.s32 	%p120, %r1008, 99;
	mov.b32 	%r763, -1;
	vote.sync.any.pred 	%p121, %p120, %r763;
	not.pred 	%p122, %p121;
	@%p122 bra 	$L__BB7_17;
	mul.lo.s32 	%r858, %r998, 16807;
	and.b32  	%r998, %r858, 2147483647;
	add.s32 	%r859, %r1001, 1;
	rem.u32 	%r855, %r998, %r859;
	// begin inline asm
	nanosleep.u32 %r855;
	// end inline asm
	shr.u32 	%r1001, %r1001, 1;
	// begin inline asm
	ld.relaxed.gpu.v2.u32 {%r1008, %r1000}, [%rd46];
	// end inline asm
	bra.uni 	$L__BB7_15;
$L__BB7_17:
	setp.eq.s32 	%p123, %r1008, 101;
	mov.b32 	%r790, -1;
	vote.sync.ballot.b32 	%r792, %p123, %r790;
	// begin inline asm
	mov.u32 %r765, %lanemask_ge;
	// end inline asm
	and.b32  	%r793, %r792, %r765;
	or.b32  	%r794, %r793, -2147483648;
	add.s32 	%r795, %r794, -1;
	not.b32 	%r796, %r794;
	and.b32  	%r797, %r796, %r795;
	popc.b32 	%r769, %r797;
	mov.b32 	%r768, 1;
	// begin inline asm
	shfl.sync.down.b32 %r766, %r1000, %r768, %r769, %r790;
	// end inline asm
	setp.lt.s32 	%p125, %r639, %r769;
	selp.b32 	%r798, %r766, 0, %p125;
	add.s32 	%r772, %r798, %r1000;
	mov.b32 	%r773, 2;
	// begin inline asm
	shfl.sync.down.b32 %r771, %r772, %r773, %r769, %r790;
	// end inline asm
	add.s32 	%r57, %r639, 2;
	setp.gt.s32 	%p126, %r57, %r769;
	selp.b32 	%r799, 0, %r771, %p126;
	add.s32 	%r777, %r772, %r799;
	mov.b32 	%r778, 4;
	// begin inline asm
	shfl.sync.down.b32 %r776, %r777, %r778, %r769, %r790;
	// end inline asm
	add.s32 	%r58, %r639, 4;
	setp.gt.s32 	%p127, %r58, %r769;
	selp.b32 	%r800, 0, %r776, %p127;
	add.s32 	%r782, %r777, %r800;
	mov.b32 	%r783, 8;
	// begin inline asm
	shfl.sync.down.b32 %r781, %r782, %r783, %r769, %r790;
	// end inline asm
	add.s32 	%r59, %r639, 8;
	setp.gt.s32 	%p128, %r59, %r769;
	selp.b32 	%r801, 0, %r781, %p128;
	add.s32 	%r787, %r782, %r801;
	mov.b32 	%r788, 16;
	// begin inline asm
	shfl.sync.down.b32 %r786, %r787, %r788, %r769, %r790;
	// end inline asm
	add.s32 	%r60, %r639, 16;
	setp.gt.s32 	%p129, %r60, %r769;
	selp.b32 	%r802, 0, %r786, %p129;
	add.s32 	%r1005, %r787, %r802;
	add.s64 	%rd8, %rd16, 256;
	mov.b32 	%r1002, 952;
$L__BB7_18:
	setp.ne.s32 	%p130, %r1008, 101;
	mov.b32 	%r803, -1;
	vote.sync.all.pred 	%p131, %p130, %r803;
	not.pred 	%p132, %p131;
	@%p132 bra 	$L__BB7_23;
	shr.u32 	%r1002, %r1002, 1;
	mul.wide.s32 	%rd51, %r1006, 8;
	add.s64 	%rd52, %rd8, %rd51;
	add.s64 	%rd50, %rd52, -256;
	// begin inline asm
	ld.relaxed.gpu.v2.u32 {%r1008, %r1009}, [%rd50];
	// end inline asm
	mov.u32 	%r1010, %r1002;
$L__BB7_20:
	setp.eq.s32 	%p136, %r1008, 99;
	mov.b32 	%r811, -1;
	vote.sync.any.pred 	%p137, %p136, %r811;
	not.pred 	%p138, %p137;
	@%p138 bra 	$L__BB7_22;
	mul.lo.s32 	%r853, %r998, 16807;
	and.b32  	%r998, %r853, 2147483647;
	add.s32 	%r854, %r1010, 1;
	rem.u32 	%r850, %r998, %r854;
	// begin inline asm
	nanosleep.u32 %r850;
	// end inline asm
	shr.u32 	%r1010, %r1010, 1;
	// begin inline asm
	ld.relaxed.gpu.v2.u32 {%r1008, %r1009}, [%rd50];
	// end inline asm
	bra.uni 	$L__BB7_20;
$L__BB7_22:
	setp.eq.s32 	%p139, %r1008, 101;
	mov.b32 	%r837, -1;
	vote.sync.ballot.b32 	%r838, %p139, %r837;
	and.b32  	%r839, %r838, %r765;
	or.b32  	%r840, %r839, -2147483648;
	add.s32 	%r841, %r840, -1;
	not.b32 	%r842, %r840;
	and.b32  	%r843, %r842, %r841;
	popc.b32 	%r816, %r843;
	mov.b32 	%r815, 1;
	// begin inline asm
	shfl.sync.down.b32 %r813, %r1009, %r815, %r816, %r837;
	// end inline asm
	setp.lt.s32 	%p141, %r639, %r816;
	selp.b32 	%r844, %r813, 0, %p141;
	add.s32 	%r819, %r844, %r1009;
	mov.b32 	%r820, 2;
	// begin inline asm
	shfl.sync.down.b32 %r818, %r819, %r820, %r816, %r837;
	// end inline asm
	setp.gt.s32 	%p142, %r57, %r816;
	selp.b32 	%r845, 0, %r818, %p142;
	add.s32 	%r824, %r819, %r845;
	mov.b32 	%r825, 4;
	// begin inline asm
	shfl.sync.down.b32 %r823, %r824, %r825, %r816, %r837;
	// end inline asm
	setp.gt.s32 	%p143, %r58, %r816;
	selp.b32 	%r846, 0, %r823, %p143;
	add.s32 	%r829, %r824, %r846;
	mov.b32 	%r830, 8;
	// begin inline asm
	shfl.sync.down.b32 %r828, %r829, %r830, %r816, %r837;
	// end inline asm
	setp.gt.s32 	%p144, %r59, %r816;
	selp.b32 	%r847, 0, %r828, %p144;
	add.s32 	%r834, %r829, %r847;
	mov.b32 	%r835, 16;
	// begin inline asm
	shfl.sync.down.b32 %r833, %r834, %r835, %r816, %r837;
	// end inline asm
	setp.gt.s32 	%p145, %r60, %r816;
	selp.b32 	%r848, 0, %r833, %p145;
	add.s32 	%r849, %r848, %r1005;
	add.s32 	%r1005, %r849, %r834;
	add.s32 	%r1006, %r1006, -32;
	bra.uni 	$L__BB7_18;
$L__BB7_23:
	@%p119 bra 	$L__BB7_25;
	add.s32 	%r806, %r1005, %r40;
	add.s64 	%rd49, %rd6, 256;
	mov.b32 	%r805, 101;
	// begin inline asm
	st.relaxed.gpu.v2.u32 [%rd49], {%r805, %r806};
	// end inline asm
	st.shared.u32 	[_ZZN3cub18CUB_300001_SM_10006detail4scan16DeviceScanKernelINS2_10policy_hubIiiijN4cuda3std3__44plusIvEEE10Policy1000EN6thrust24THRUST_300001_SM_1000_NS10device_ptrIiEESF_NS0_13ScanTileStateIiLb1EEES9_NS1_10InputValueIiPiEEjiLb0EiEEvT0_T1_T2_iT3_T4_T5_E12temp_storage+4], %r1005;
	st.shared.u32 	[_ZZN3cub18CUB_300001_SM_10006detail4scan16DeviceScanKernelINS2_10policy_hubIiiijN4cuda3std3__44plusIvEEE10Policy1000EN6thrust24THRUST_300001_SM_1000_NS10device_ptrIiEESF_NS0_13ScanTileStateIiLb1EEES9_NS1_10InputValueIiPiEEjiLb0EiEEvT0_T1_T2_iT3_T4_T5_E12temp_storage+8], %r806;
$L__BB7_25:
	setp.ne.s32 	%p134, %r639, 0;
	mov.u32 	%r1011, %r42;
	@%p134 bra 	$L__BB7_27;
	st.shared.u32 	[_ZZN3cub18CUB_300001_SM_10006detail4scan16DeviceScanKernelINS2_10policy_hubIiiijN4cuda3std3__44plusIvEEE10Policy1000EN6thrust24THRUST_300001_SM_1000_NS10device_ptrIiEESF_NS0_13ScanTileStateIiLb1EEES9_NS1_10InputValueIiPiEEjiLb0EiEEvT0_T1_T2_iT3_T4_T5_E12temp_storage+76], %r1005;
	mov.u32 	%r1011, %r1005;
$L__BB7_27:
	bar.sync 	0;
	setp.eq.s32 	%p135, %r7, 0;
	ld.shared.u32 	%r807, [_ZZN3cub18CUB_300001_SM_10006detail4scan16DeviceScanKernelINS2_10policy_hubIiiijN4cuda3std3__44plusIvEEE10Policy1000EN6thrust24THRUST_300001_SM_1000_NS10device_ptrIiEESF_NS0_13ScanTileStateIiLb1EEES9_NS1_10InputValueIiPiEEjiLb0EiEEvT0_T1_T2_iT3_T4_T5_E12temp_storage+76];
	selp.b32 	%r808, 0, %r807, %p135;
	add.s32 	%r1012, %r808, %r1011;
$L__BB7_28:
	add.s32 	%r952, %r1012, %r12;
	add.s32 	%r953, %r13, %r952;
	add.s32 	%r954, %r14, %r953;
	add.s32 	%r955, %r15, %r954;
	add.s32 	%r956, %r16, %r955;
	add.s32 	%r957, %r17, %r956;
	add.s32 	%r958, %r18, %r957;
	add.s32 	%r959, %r19, %r958;
	add.s32 	%r960, %r20, %r959;
	add.s32 	%r961, %r21, %r960;
	add.s32 	%r962, %r22, %r961;
	add.s32 	%r963, %r23, %r962;
	add.s32 	%r964, %r24, %r963;
	add.s32 	%r965, %r25, %r964;
	add.s32 	%r966, %r26, %r965;
	add.s32 	%r967, %r27, %r966;
	add.s32 	%r968, %r28, %r967;
	add.s32 	%r969, %r29, %r968;
	add.s32 	%r970, %r30, %r969;
	add.s32 	%r971, %r31, %r970;
	add.s32 	%r972, %r32, %r971;
	bar.sync 	0;
	st.shared.v2.u32 	[%r11], {%r1012, %r952};
	st.shared.v2.u32 	[%r11+8], {%r953, %r954};
	st.shared.v2.u32 	[%r11+16], {%r955, %r956};
	st.shared.v2.u32 	[%r11+24], {%r957, %r958};
	st.shared.v2.u32 	[%r11+32], {%r959, %r960};
	st.shared.v2.u32 	[%r11+40], {%r961, %r962};
	st.shared.v2.u32 	[%r11+48], {%r963, %r964};
	st.shared.v2.u32 	[%r11+56], {%r965, %r966};
	st.shared.v2.u32 	[%r11+64], {%r967, %r968};
	st.shared.v2.u32 	[%r11+72], {%r969, %r970};
	st.shared.v2.u32 	[%r11+80], {%r971, %r972};
	bar.warp.sync 	-1;
	ld.shared.u32 	%r973, [%r10];
	ld.shared.u32 	%r974, [%r10+128];
	ld.shared.u32 	%r975, [%r10+256];
	ld.shared.u32 	%r976, [%r10+384];
	ld.shared.u32 	%r977, [%r10+512];
	ld.shared.u32 	%r978, [%r10+640];
	ld.shared.u32 	%r979, [%r10+768];
	ld.shared.u32 	%r980, [%r10+896];
	ld.shared.u32 	%r981, [%r10+1024];
	ld.shared.u32 	%r982, [%r10+1152];
	ld.shared.u32 	%r983, [%r10+1280];
	ld.shared.u32 	%r984, [%r10+1408];
	ld.shared.u32 	%r985, [%r10+1536];
	ld.shared.u32 	%r986, [%r10+1664];
	ld.shared.u32 	%r987, [%r10+1792];
	ld.shared.u32 	%r988, [%r10+1920];
	ld.shared.u32 	%r989, [%r10+2048];
	ld.shared.u32 	%r990, [%r10+2176];
	ld.shared.u32 	%r991, [%r10+2304];
	ld.shared.u32 	%r992, [%r10+2432];
	ld.shared.u32 	%r993, [%r10+2560];
	ld.shared.u32 	%r994, [%r10+2688];
	add.s64 	%rd57, %rd4, %rd42;
	st.global.u32 	[%rd57], %r973;
	st.global.u32 	[%rd57+128], %r974;
	st.global.u32 	[%rd57+256], %r975;
	st.global.u32 	[%rd57+384], %r976;
	st.global.u32 	[%rd57+512], %r977;
	st.global.u32 	[%rd57+640], %r978;
	st.global.u32 	[%rd57+768], %r979;
	st.global.u32 	[%rd57+896], %r980;
	st.global.u32 	[%rd57+1024], %r981;
	st.global.u32 	[%rd57+1152], %r982;
	st.global.u32 	[%rd57+1280], %r983;
	st.global.u32 	[%rd57+1408], %r984;
	st.global.u32 	[%rd57+1536], %r985;
	st.global.u32 	[%rd57+1664], %r986;
	st.global.u32 	[%rd57+1792], %r987;
	st.global.u32 	[%rd57+1920], %r988;
	st.global.u32 	[%rd57+2048], %r989;
	st.global.u32 	[%rd57+2176], %r990;
	st.global.u32 	[%rd57+2304], %r991;
	st.global.u32 	[%rd57+2432], %r992;
	st.global.u32 	[%rd57+2560], %r993;
	st.global.u32 	[%rd57+2688], %r994;
	bra.uni 	$L__BB7_143;
$L__BB7_29:
	setp.eq.s32 	%p3, %r6, 0;
	@%p3 bra 	$L__BB7_143;
	mul.wide.u32 	%rd18, %r5, 4;
	add.s64 	%rd19, %rd3, %rd18;
	mov.u32 	%r85, %tid.x;
	ld.global.u32 	%r1034, [%rd19];
	and.b32  	%r242, %r85, 31;
	and.b32  	%r243, %r85, 992;
	mul.lo.s32 	%r244, %r243, 22;
	or.b32  	%r87, %r244, %r242;
	setp.ge.u32 	%p4, %r87, %r6;
	shl.b32 	%r245, %r87, 2;
	cvt.u64.u32 	%rd20, %r245;
	add.s64 	%rd10, %rd19, %rd20;
	mov.u32 	%r1013, %r1034;
	@%p4 bra 	$L__BB7_32;
	ld.global.u32 	%r1013, [%rd10];
$L__BB7_32:
	add.s32 	%r90, %r87, 32;
	setp.ge.u32 	%p5, %r90, %r6;
	mov.u32 	%r1014, %r1034;
	@%p5 bra 	$L__BB7_34;
	ld.global.u32 	%r1014, [%rd10+128];
$L__BB7_34:
	add.s32 	%r93, %r87, 64;
	setp.ge.u32 	%p6, %r93, %r6;
	mov.u32 	%r1015, %r1034;
	@%p6 bra 	$L__BB7_36;
	ld.global.u32 	%r1015, [%rd10+256];
$L__BB7_36:
	add.s32 	%r96, %r87, 96;
	setp.ge.u32 	%p7, %r96, %r6;
	mov.u32 	%r1016, %r1034;
	@%p7 bra 	$L__BB7_38;
	ld.global.u32 	%r1016, [%rd10+384];
$L__BB7_38:
	add.s32 	%r246, %r87, 128;
	setp.ge.u32 	%p8, %r246, %r6;
	mov.u32 	%r1017, %r1034;
	@%p8 bra 	$L__BB7_40;
	ld.global.u32 	%r1017, [%rd10+512];
$L__BB7_40:
	add.s32 	%r247, %r87, 160;
	setp.ge.u32 	%p9, %r247, %r6;
	mov.u32 	%r1018, %r1034;
	@%p9 bra 	$L__BB7_42;
	ld.global.u32 	%r1018, [%rd10+640];
$L__BB7_42:
	add.s32 	%r248, %r87, 192;
	setp.ge.u32 	%p10, %r248, %r6;
	mov.u32 	%r1019, %r1034;
	@%p10 bra 	$L__BB7_44;
	ld.global.u32 	%r1019, [%rd10+768];
$L__BB7_44:
	add.s32 	%r249, %r87, 224;
	setp.ge.u32 	%p11, %r249, %r6;
	mov.u32 	%r1020, %r1034;
	@%p11 bra 	$L__BB7_46;
	ld.global.u32 	%r1020, [%rd10+896];
$L__BB7_46:
	add.s32 	%r250, %r87, 256;
	setp.ge.u32 	%p12, %r250, %r6;
	mov.u32 	%r1021, %r1034;
	@%p12 bra 	$L__BB7_48;
	ld.global.u32 	%r1021, [%rd10+1024];
$L__BB7_48:
	add.s32 	%r251, %r87, 288;
	setp.ge.u32 	%p13, %r251, %r6;
	mov.u32 	%r1022, %r1034;
	@%p13 bra 	$L__BB7_50;
	ld.global.u32 	%r1022, [%rd10+1152];
$L__BB7_50:
	add.s32 	%r111, %r87, 320;
	setp.ge.u32 	%p14, %r111, %r6;
	mov.u32 	%r1023, %r1034;
	@%p14 bra 	$L__BB7_52;
	ld.global.u32 	%r1023, [%rd10+1280];
$L__BB7_52:
	add.s32 	%r114, %r87, 352;
	setp.ge.u32 	%p15, %r114, %r6;
	mov.u32 	%r1024, %r1034;
	@%p15 bra 	$L__BB7_54;
	ld.global.u32 	%r1024, [%rd10+1408];
$L__BB7_54:
	add.s32 	%r117, %r87, 384;
	setp.ge.u32 	%p16, %r117, %r6;
	mov.u32 	%r1025, %r1034;
	@%p16 bra 	$L__BB7_56;
	ld.global.u32 	%r1025, [%rd10+1536];
$L__BB7_56:
	add.s32 	%r120, %r87, 416;
	setp.ge.u32 	%p17, %r120, %r6;
	mov.u32 	%r1026, %r1034;
	@%p17 bra 	$L__BB7_58;
	ld.global.u32 	%r1026, [%rd10+1664];
$L__BB7_58:
	add.s32 	%r252, %r87, 448;
	setp.ge.u32 	%p18, %r252, %r6;
	mov.u32 	%r1027, %r1034;
	@%p18 bra 	$L__BB7_60;
	ld.global.u32 	%r1027, [%rd10+1792];
$L__BB7_60:
	add.s32 	%r253, %r87, 480;
	setp.ge.u32 	%p19, %r253, %r6;
	mov.u32 	%r1028, %r1034;
	@%p19 bra 	$L__BB7_62;
	ld.global.u32 	%r1028, [%rd10+1920];
$L__BB7_62:
	add.s32 	%r254, %r87, 512;
	setp.ge.u32 	%p20, %r254, %r6;
	mov.u32 	%r1029, %r1034;
	@%p20 bra 	$L__BB7_64;
	ld.global.u32 	%r1029, [%rd10+2048];
$L__BB7_64:
	add.s32 	%r129, %r87, 544;
	setp.ge.u32 	%p21, %r129, %r6;
	mov.u32 	%r1030, %r1034;
	@%p21 bra 	$L__BB7_66;
	ld.global.u32 	%r1030, [%rd10+2176];
$L__BB7_66:
	add.s32 	%r132, %r87, 576;
	setp.ge.u32 	%p22, %r132, %r6;
	mov.u32 	%r1031, %r1034;
	@%p22 bra 	$L__BB7_68;
	ld.global.u32 	%r1031, [%rd10+2304];
$L__BB7_68:
	add.s32 	%r255, %r87, 608;
	setp.ge.u32 	%p23, %r255, %r6;
	mov.u32 	%r1032, %r1034;
	@%p23 bra 	$L__BB7_70;
	ld.global.u32 	%r1032, [%rd10+2432];
$L__BB7_70:
	add.s32 	%r256, %r87, 640;
	setp.ge.u32 	%p24, %r256, %r6;
	mov.u32 	%r1033, %r1034;
	@%p24 bra 	$L__BB7_72;
	ld.global.u32 	%r1033, [%rd10+2560];
$L__BB7_72:
	add.s32 	%r139, %r87, 672;
	setp.ge.u32 	%p25, %r139, %r6;
	@%p25 bra 	$L__BB7_74;
	ld.global.u32 	%r1034, [%rd10+2688];
$L__BB7_74:
	// begin inline asm
	mov.u32 %r257, %laneid;
	// end inline asm
	shr.u32 	%r143, %r85, 5;
	mad.lo.s32 	%r258, %r143, 704, %r257;
	shl.b32 	%r259, %r258, 2;
	mov.u32 	%r260, _ZZN3cub18CUB_300001_SM_10006detail4scan16DeviceScanKernelINS2_10policy_hubIiiijN4cuda3std3__44plusIvEEE10Policy1000EN6thrust24THRUST_300001_SM_1000_NS10device_ptrIiEESF_NS0_13ScanTileStateIiLb1EEES9_NS1_10InputValueIiPiEEjiLb0EiEEvT0_T1_T2_iT3_T4_T5_E12temp_storage;
	add.s32 	%r144, %r260, %r259;
	st.shared.u32 	[%r144], %r1013;
	st.shared.u32 	[%r144+128], %r1014;
	st.shared.u32 	[%r144+256], %r1015;
	st.shared.u32 	[%r144+384], %r1016;
	st.shared.u32 	[%r144+512], %r1017;
	st.shared.u32 	[%r144+640], %r1018;
	st.shared.u32 	[%r144+768], %r1019;
	st.shared.u32 	[%r144+896], %r1020;
	st.shared.u32 	[%r144+1024], %r1021;
	st.shared.u32 	[%r144+1152], %r1022;
	st.shared.u32 	[%r144+1280], %r1023;
	st.shared.u32 	[%r144+1408], %r1024;
	st.shared.u32 	[%r144+1536], %r1025;
	st.shared.u32 	[%r144+1664], %r1026;
	st.shared.u32 	[%r144+1792], %r1027;
	st.shared.u32 	[%r144+1920], %r1028;
	st.shared.u32 	[%r144+2048], %r1029;
	st.shared.u32 	[%r144+2176], %r1030;
	st.shared.u32 	[%r144+2304], %r1031;
	st.shared.u32 	[%r144+2432], %r1032;
	st.shared.u32 	[%r144+2560], %r1033;
	st.shared.u32 	[%r144+2688], %r1034;
	bar.warp.sync 	-1;
	mad.lo.s32 	%r145, %r257, 84, %r144;
	ld.shared.v2.u32 	{%r146, %r147}, [%r145];
	ld.shared.v2.u32 	{%r148, %r149}, [%r145+8];
	ld.shared.v2.u32 	{%r150, %r151}, [%r145+16];
	ld.shared.v2.u32 	{%r152, %r153}, [%r145+24];
	ld.shared.v2.u32 	{%r154, %r155}, [%r145+32];
	ld.shared.v2.u32 	{%r156, %r157}, [%r145+40];
	ld.shared.v2.u32 	{%r158, %r159}, [%r145+48];
	ld.shared.v2.u32 	{%r160, %r161}, [%r145+56];
	ld.shared.v2.u32 	{%r162, %r163}, [%r145+64];
	ld.shared.v2.u32 	{%r164, %r165}, [%r145+72];
	ld.shared.v2.u32 	{%r166, %r167}, [%r145+80];
	bar.sync 	0;
	setp.ne.s32 	%p26, %r998, 0;
	@%p26 bra 	$L__BB7_78;
	add.s32 	%r490, %r147, %r146;
	add.s32 	%r491, %r148, %r490;
	add.s32 	%r492, %r149, %r491;
	add.s32 	%r493, %r150, %r492;
	add.s32 	%r494, %r151, %r493;
	add.s32 	%r495, %r152, %r494;
	add.s32 	%r496, %r153, %r495;
	add.s32 	%r497, %r154, %r496;
	add.s32 	%r498, %r155, %r497;
	add.s32 	%r499, %r156, %r498;
	add.s32 	%r500, %r157, %r499;
	add.s32 	%r501, %r158, %r500;
	add.s32 	%r502, %r159, %r501;
	add.s32 	%r503, %r160, %r502;
	add.s32 	%r504, %r161, %r503;
	add.s32 	%r505, %r162, %r504;
	add.s32 	%r506, %r163, %r505;
	add.s32 	%r507, %r164, %r506;
	add.s32 	%r508, %r165, %r507;
	add.s32 	%r509, %r166, %r508;
	add.s32 	%r464, %r167, %r509;
	mov.b32 	%r462, 1;
	mov.b32 	%r487, 0;
	mov.b32 	%r489, -1;
	// begin inline asm
	{  .reg .s32 r0;  .reg .pred p;  shfl.sync.up.b32 r0|p, %r464, %r462, %r487, %r489;  @p add.s32 r0, r0, %r464;  mov.s32 %r460, r0;}
	// end inline asm
	mov.b32 	%r468, 2;
	// begin inline asm
	{  .reg .s32 r0;  .reg .pred p;  shfl.sync.up.b32 r0|p, %r460, %r468, %r487, %r489;  @p add.s32 r0, r0, %r460;  mov.s32 %r466, r0;}
	// end inline asm
	mov.b32 	%r474, 4;
	// begin inline asm
	{  .reg .s32 r0;  .reg .pred p;  shfl.sync.up.b32 r0|p, %r466, %r474, %r487, %r489;  @p add.s32 r0, r0, %r466;  mov.s32 %r472, r0;}
	// end inline asm
	mov.b32 	%r480, 8;
	// begin inline asm
	{  .reg .s32 r0;  .reg .pred p;  shfl.sync.up.b32 r0|p, %r472, %r480, %r487, %r489;  @p add.s32 r0, r0, %r472;  mov.s32 %r478, r0;}
	// end inline asm
	mov.b32 	%r486, 16;
	// begin inline asm
	{  .reg .s32 r0;  .reg .pred p;  shfl.sync.up.b32 r0|p, %r478, %r486, %r487, %r489;  @p add.s32 r0, r0, %r478;  mov.s32 %r484, r0;}
	// end inline asm
	setp.ne.s32 	%p68, %r257, 31;
	@%p68 bra 	$L__BB7_77;
	shl.b32 	%r510, %r143, 2;
	mov.u32 	%r511, _ZZN3cub18CUB_300001_SM_10006detail4scan16DeviceScanKernelINS2_10policy_hubIiiijN4cuda3std3__44plusIvEEE10Policy1000EN6thrust24THRUST_300001_SM_1000_NS10device_ptrIiEESF_NS0_13ScanTileStateIiLb1EEES9_NS1_10InputValueIiPiEEjiLb0EiEEvT0_T1_T2_iT3_T4_T5_E12temp_storage;
	add.s32 	%r512, %r511, %r510;
	st.shared.u32 	[%r512+16], %r484;
$L__BB7_77:
	bar.sync 	0;
	ld.shared.v4.u32 	{%r513, %r514, %r515, %r516}, [_ZZN3cub18CUB_300001_SM_10006detail4scan16DeviceScanKernelINS2_10policy_hubIiiijN4cuda3std3__44plusIvEEE10Policy1000EN6thrust24THRUST_300001_SM_1000_NS10device_ptrIiEESF_NS0_13ScanTileStateIiLb1EEES9_NS1_10InputValueIiPiEEjiLb0EiEEvT0_T1_T2_iT3_T4_T5_E12temp_storage+16];
	add.s32 	%r517, %r514, %r513;
	setp.eq.s32 	%p69, %r143, 2;
	selp.b32 	%r518, %r517, %r513, %p69;
	add.s32 	%r519, %r517, %r515;
	setp.eq.s32 	%p70, %r143, 3;
	selp.b32 	%r520, %r519, %r518, %p70;
	add.s32 	%r521, %r519, %r516;
	setp.eq.s32 	%p71, %r143, 4;
	selp.b32 	%r522, %r521, %r520, %p71;
	ld.shared.v4.u32 	{%r523, %r524, %r525, %r526}, [_ZZN3cub18CUB_300001_SM_10006detail4scan16DeviceScanKernelINS2_10policy_hubIiiijN4cuda3std3__44plusIvEEE10Policy1000EN6thrust24THRUST_300001_SM_1000_NS10device_ptrIiEESF_NS0_13ScanTileStateIiLb1EEES9_NS1_10InputValueIiPiEEjiLb0EiEEvT0_T1_T2_iT3_T4_T5_E12temp_storage+32];
	add.s32 	%r527, %r521, %r523;
	setp.eq.s32 	%p72, %r143, 5;
	selp.b32 	%r528, %r527, %r522, %p72;
	add.s32 	%r529, %r527, %r524;
	setp.eq.s32 	%p73, %r143, 6;
	selp.b32 	%r530, %r529, %r528, %p73;
	add.s32 	%r531, %r529, %r525;
	setp.eq.s32 	%p74, %r143, 7;
	selp.b32 	%r532, %r531, %r530, %p74;
	add.s32 	%r533, %r531, %r526;
	setp.eq.s32 	%p75, %r143, 8;
	selp.b32 	%r534, %r533, %r532, %p75;
	.pragma "used_bytes_mask 4095";
	ld.shared.v4.u32 	{%r535, %r536, %r537, %r538}, [_ZZN3cub18CUB_300001_SM_10006detail4scan16DeviceScanKernelINS2_10policy_hubIiiijN4cuda3std3__44plusIvEEE10Policy1000EN6thrust24THRUST_300001_SM_1000_NS10device_ptrIiEESF_NS0_13ScanTileStateIiLb1EEES9_NS1_10InputValueIiPiEEjiLb0EiEEvT0_T1_T2_iT3_T4_T5_E12temp_storage+48];
	add.s32 	%r539, %r533, %r535;
	setp.eq.s32 	%p76, %r143, 9;
	selp.b32 	%r540, %r539, %r534, %p76;
	add.s32 	%r541, %r539, %r536;
	setp.eq.s32 	%p77, %r143, 10;
	selp.b32 	%r542, %r541, %r540, %p77;
	add.s32 	%r543, %r541, %r537;
	setp.eq.s32 	%p78, %r143, 11;
	selp.b32 	%r544, %r543, %r542, %p78;
	setp.lt.u32 	%p79, %r85, 32;
	selp.b32 	%r545, 0, %r544, %p79;
	setp.eq.s32 	%p80, %r257, 0;
	sub.s32 	%r546, %r484, %r464;
	selp.b32 	%r547, 0, %r546, %p80;
	add.s32 	%r548, %r547, %r997;
	add.s32 	%r1049, %r548, %r545;
	bra.uni 	$L__BB7_97;
$L__BB7_78:
	add.s32 	%r291, %r147, %r146;
	add.s32 	%r292, %r148, %r291;
	add.s32 	%r293, %r149, %r292;
	add.s32 	%r294, %r150, %r293;
	add.s32 	%r295, %r151, %r294;
	add.s32 	%r296, %r152, %r295;
	add.s32 	%r297, %r153, %r296;
	add.s32 	%r298, %r154, %r297;
	add.s32 	%r299, %r155, %r298;
	add.s32 	%r300, %r156, %r299;
	add.s32 	%r301, %r157, %r300;
	add.s32 	%r302, %r158, %r301;
	add.s32 	%r303, %r159, %r302;
	add.s32 	%r304, %r160, %r303;
	add.s32 	%r305, %r161, %r304;
	add.s32 	%r306, %r162, %r305;
	add.s32 	%r307, %r163, %r306;
	add.s32 	%r308, %r164, %r307;
	add.s32 	%r309, %r165, %r308;
	add.s32 	%r310, %r166, %r309;
	add.s32 	%r265, %r167, %r310;
	mov.b32 	%r263, 1;
	mov.b32 	%r288, 0;
	mov.b32 	%r290, -1;
	// begin inline asm
	{  .reg .s32 r0;  .reg .pred p;  shfl.sync.up.b32 r0|p, %r265, %r263, %r288, %r290;  @p add.s32 r0, r0, %r265;  mov.s32 %r261, r0;}
	// end inline asm
	mov.b32 	%r269, 2;
	// begin inline asm
	{  .reg .s32 r0;  .reg .pred p;  shfl.sync.up.b32 r0|p, %r261, %r269, %r288, %r290;  @p add.s32 r0, r0, %r261;  mov.s32 %r267, r0;}
	// end inline asm
	mov.b32 	%r275, 4;
	// begin inline asm
	{  .reg .s32 r0;  .reg .pred p;  shfl.sync.up.b32 r0|p, %r267, %r275, %r288, %r290;  @p add.s32 r0, r0, %r267;  mov.s32 %r273, r0;}
	// end inline asm
	mov.b32 	%r281, 8;
	// begin inline asm
	{  .reg .s32 r0;  .reg .pred p;  shfl.sync.up.b32 r0|p, %r273, %r281, %r288, %r290;  @p add.s32 r0, r0, %r273;  mov.s32 %r279, r0;}
	// end inline asm
	mov.b32 	%r287, 16;
	// begin inline asm
	{  .reg .s32 r0;  .reg .pred p;  shfl.sync.up.b32 r0|p, %r279, %r287, %r288, %r290;  @p add.s32 r0, r0, %r279;  mov.s32 %r285, r0;}
	// end inline asm
	setp.ne.s32 	%p27, %r257, 31;
	@%p27 bra 	$L__BB7_80;
	shl.b32 	%r311, %r143, 2;
	mov.u32 	%r312, _ZZN3cub18CUB_300001_SM_10006detail4scan16DeviceScanKernelINS2_10policy_hubIiiijN4cuda3std3__44plusIvEEE10Policy1000EN6thrust24THRUST_300001_SM_1000_NS10device_ptrIiEESF_NS0_13ScanTileStateIiLb1EEES9_NS1_10InputValueIiPiEEjiLb0EiEEvT0_T1_T2_iT3_T4_T5_E12temp_storage;
	add.s32 	%r313, %r312, %r311;
	st.shared.u32 	[%r313+16], %r285;
$L__BB7_80:
	sub.s32 	%r314, %r285, %r265;
	bar.sync 	0;
	ld.shared.v4.u32 	{%r315, %r316, %r317, %r318}, [_ZZN3cub18CUB_300001_SM_10006detail4scan16DeviceScanKernelINS2_10policy_hubIiiijN4cuda3std3__44plusIvEEE10Policy1000EN6thrust24THRUST_300001_SM_1000_NS10device_ptrIiEESF_NS0_13ScanTileStateIiLb1EEES9_NS1_10InputValueIiPiEEjiLb0EiEEvT0_T1_T2_iT3_T4_T5_E12temp_storage+16];
	add.s32 	%r319, %r316, %r315;
	setp.eq.s32 	%p28, %r143, 2;
	selp.b32 	%r320, %r319, %r315, %p28;
	add.s32 	%r321, %r319, %r317;
	setp.eq.s32 	%p29, %r143, 3;
	selp.b32 	%r322, %r321, %r320, %p29;
	add.s32 	%r323, %r321, %r318;
	setp.eq.s32 	%p30, %r143, 4;
	selp.b32 	%r324, %r323, %r322, %p30;
	ld.shared.v4.u32 	{%r325, %r326, %r327, %r328}, [_ZZN3cub18CUB_300001_SM_10006detail4scan16DeviceScanKernelINS2_10policy_hubIiiijN4cuda3std3__44plusIvEEE10Policy1000EN6thrust24THRUST_300001_SM_1000_NS10device_ptrIiEESF_NS0_13ScanTileStateIiLb1EEES9_NS1_10InputValueIiPiEEjiLb0EiEEvT0_T1_T2_iT3_T4_T5_E12temp_storage+32];
	add.s32 	%r329, %r323, %r325;
	setp.eq.s32 	%p31, %r143, 5;
	selp.b32 	%r330, %r329, %r324, %p31;
	add.s32 	%r331, %r329, %r326;
	setp.eq.s32 	%p32, %r143, 6;
	selp.b32 	%r332, %r331, %r330, %p32;
	add.s32 	%r333, %r331, %r327;
	setp.eq.s32 	%p33, %r143, 7;
	selp.b32 	%r334, %r333, %r332, %p33;
	add.s32 	%r335, %r333, %r328;
	setp.eq.s32 	%p34, %r143, 8;
	selp.b32 	%r336, %r335, %r334, %p34;
	ld.shared.v4.u32 	{%r337, %r338, %r339, %r340}, [_ZZN3cub18CUB_300001_SM_10006detail4scan16DeviceScanKernelINS2_10policy_hubIiiijN4cuda3std3__44plusIvEEE10Policy1000EN6thrust24THRUST_300001_SM_1000_NS10device_ptrIiEESF_NS0_13ScanTileStateIiLb1EEES9_NS1_10InputValueIiPiEEjiLb0EiEEvT0_T1_T2_iT3_T4_T5_E12temp_storage+48];
	add.s32 	%r341, %r335, %r337;
	setp.eq.s32 	%p35, %r143, 9;
	selp.b32 	%r342, %r341, %r336, %p35;
	add.s32 	%r343, %r341, %r338;
	setp.eq.s32 	%p36, %r143, 10;
	selp.b32 	%r344, %r343, %r342, %p36;
	add.s32 	%r345, %r343, %r339;
	setp.eq.s32 	%p37, %r143, 11;
	selp.b32 	%r346, %r345, %r344, %p37;
	add.s32 	%r173, %r345, %r340;
	setp.gt.u32 	%p38, %r85, 31;
	setp.lt.u32 	%p39, %r85, 32;
	setp.eq.s32 	%p40, %r257, 0;
	selp.b32 	%r347, 0, %r314, %p40;
	add.s32 	%r1048, %r346, %r347;
	selp.b32 	%r175, %r314, %r1048, %p39;
	@%p38 bra 	$L__BB7_96;
	setp.ne.s32 	%p41, %r85, 0;
	mul.wide.s32 	%rd21, %r998, 8;
	add.s64 	%rd11, %rd16, %rd21;
	@%p41 bra 	$L__BB7_83;
	st.shared.u32 	[_ZZN3cub18CUB_300001_SM_10006detail4scan16DeviceScanKernelINS2_10policy_hubIiiijN4cuda3std3__44plusIvEEE10Policy1000EN6thrust24THRUST_300001_SM_1000_NS10device_ptrIiEESF_NS0_13ScanTileStateIiLb1EEES9_NS1_10InputValueIiPiEEjiLb0EiEEvT0_T1_T2_iT3_T4_T5_E12temp_storage+12], %r173;
	add.s64 	%rd22, %rd11, 256;
	mov.b32 	%r348, 100;
	// begin inline asm
	st.relaxed.gpu.v2.u32 [%rd22], {%r348, %r173};
	// end inline asm
$L__BB7_83:
	not.b32 	%r354, %r85;
	add.s32 	%r1043, %r998, %r354;
	mov.b32 	%r350, 830;
	// begin inline asm
	nanosleep.u32 %r350;
	// end inline asm
	mul.wide.s32 	%rd24, %r1043, 8;
	add.s64 	%rd25, %rd16, %rd24;
	add.s64 	%rd23, %rd25, 256;
	// begin inline asm
	ld.relaxed.gpu.v2.u32 {%r1045, %r1037}, [%rd23];
	// end inline asm
	mov.b32 	%r1038, 952;
$L__BB7_84:
	setp.eq.s32 	%p42, %r1045, 99;
	mov.b32 	%r355, -1;
	vote.sync.any.pred 	%p43, %p42, %r355;
	not.pred 	%p44, %p43;
	@%p44 bra 	$L__BB7_86;
	mul.lo.s32 	%r458, %r998, 16807;
	and.b32  	%r998, %r458, 2147483647;
	add.s32 	%r459, %r1038, 1;
	rem.u32 	%r455, %r998, %r459;
	// begin inline asm
	nanosleep.u32 %r455;
	// end inline asm
	shr.u32 	%r1038, %r1038, 1;
	// begin inline asm
	ld.relaxed.gpu.v2.u32 {%r1045, %r1037}, [%rd23];
	// end inline asm
	bra.uni 	$L__BB7_84;
$L__BB7_86:
	setp.eq.s32 	%p45, %r1045, 101;
	mov.b32 	%r382, -1;
	vote.sync.ballot.b32 	%r384, %p45, %r382;
	// begin inline asm
	mov.u32 %r357, %lanemask_ge;
	// end inline asm
	and.b32  	%r385, %r384, %r357;
	or.b32  	%r386, %r385, -2147483648;
	add.s32 	%r387, %r386, -1;
	not.b32 	%r388, %r386;
	and.b32  	%r389, %r388, %r387;
	popc.b32 	%r361, %r389;
	mov.b32 	%r360, 1;
	// begin inline asm
	shfl.sync.down.b32 %r358, %r1037, %r360, %r361, %r382;
	// end inline asm
	setp.lt.s32 	%p47, %r257, %r361;
	selp.b32 	%r390, %r358, 0, %p47;
	add.s32 	%r364, %r390, %r1037;
	mov.b32 	%r365, 2;
	// begin inline asm
	shfl.sync.down.b32 %r363, %r364, %r365, %r361, %r382;
	// end inline asm
	add.s32 	%r391, %r257, 2;
	setp.gt.s32 	%p48, %r391, %r361;
	selp.b32 	%r392, 0, %r363, %p48;
	add.s32 	%r369, %r364, %r392;
	mov.b32 	%r370, 4;
	// begin inline asm
	shfl.sync.down.b32 %r368, %r369, %r370, %r361, %r382;
	// end inline asm
	add.s32 	%r393, %r257, 4;
	setp.gt.s32 	%p49, %r393, %r361;
	selp.b32 	%r394, 0, %r368, %p49;
	add.s32 	%r374, %r369, %r394;
	mov.b32 	%r375, 8;
	// begin inline asm
	shfl.sync.down.b32 %r373, %r374, %r375, %r361, %r382;
	// end inline asm
	add.s32 	%r395, %r257, 8;
	setp.gt.s32 	%p50, %r395, %r361;
	selp.b32 	%r396, 0, %r373, %p50;
	add.s32 	%r379, %r374, %r396;
	mov.b32 	%r380, 16;
	// begin inline asm
	shfl.sync.down.b32 %r378, %r379, %r380, %r361, %r382;
	// end inline asm
	add.s32 	%r397, %r257, 16;
	setp.gt.s32 	%p51, %r397, %r361;
	selp.b32 	%r398, 0, %r378, %p51;
	add.s32 	%r1041, %r379, %r398;
	add.s64 	%rd12, %rd16, 256;
	mov.b32 	%r1039, 952;
$L__BB7_87:
	setp.ne.s32 	%p52, %r1045, 101;
	mov.b32 	%r399, -1;
	vote.sync.all.pred 	%p53, %p52, %r399;
	not.pred 	%p54, %p53;
	@%p54 bra 	$L__BB7_92;
	shr.u32 	%r1039, %r1039, 1;
	mul.wide.s32 	%rd28, %r1043, 8;
	add.s64 	%rd29, %rd12, %rd28;
	add.s64 	%rd27, %rd29, -256;
	// begin inline asm
	ld.relaxed.gpu.v2.u32 {%r1045, %r1046}, [%rd27];
	// end inline asm
	mov.u32 	%r1047, %r1039;
$L__BB7_89:
	setp.eq.s32 	%p58, %r1045, 99;
	mov.b32 	%r407, -1;
	vote.sync.any.pred 	%p59, %p58, %r407;
	not.pred 	%p60, %p59;
	@%p60 bra 	$L__BB7_91;
	mul.lo.s32 	%r453, %r998, 16807;
	and.b32  	%r998, %r453, 2147483647;
	add.s32 	%r454, %r1047, 1;
	rem.u32 	%r450, %r998, %r454;
	// begin inline asm
	nanosleep.u32 %r450;
	// end inline asm
	shr.u32 	%r1047, %r1047, 1;
	// begin inline asm
	ld.relaxed.gpu.v2.u32 {%r1045, %r1046}, [%rd27];
	// end inline asm
	bra.uni 	$L__BB7_89;
$L__BB7_91:
	setp.eq.s32 	%p61, %r1045, 101;
	mov.b32 	%r433, -1;
	vote.sync.ballot.b32 	%r434, %p61, %r433;
	and.b32  	%r435, %r434, %r357;
	or.b32  	%r436, %r435, -2147483648;
	add.s32 	%r437, %r436, -1;
	not.b32 	%r438, %r436;
	and.b32  	%r439, %r438, %r437;
	popc.b32 	%r412, %r439;
	mov.b32 	%r411, 1;
	// begin inline asm
	shfl.sync.down.b32 %r409, %r1046, %r411, %r412, %r433;
	// end inline asm
	setp.lt.s32 	%p63, %r257, %r412;
	selp.b32 	%r440, %r409, 0, %p63;
	add.s32 	%r415, %r440, %r1046;
	mov.b32 	%r416, 2;
	// begin inline asm
	shfl.sync.down.b32 %r414, %r415, %r416, %r412, %r433;
	// end inline asm
	add.s32 	%r441, %r257, 2;
	setp.gt.s32 	%p64, %r441, %r412;
	selp.b32 	%r442, 0, %r414, %p64;
	add.s32 	%r420, %r415, %r442;
	mov.b32 	%r421, 4;
	// begin inline asm
	shfl.sync.down.b32 %r419, %r420, %r421, %r412, %r433;
	// end inline asm
	add.s32 	%r443, %r257, 4;
	setp.gt.s32 	%p65, %r443, %r412;
	selp.b32 	%r444, 0, %r419, %p65;
	add.s32 	%r425, %r420, %r444;
	mov.b32 	%r426, 8;
	// begin inline asm
	shfl.sync.down.b32 %r424, %r425, %r426, %r412, %r433;
	// end inline asm
	add.s32 	%r445, %r257, 8;
	setp.gt.s32 	%p66, %r445, %r412;
	selp.b32 	%r446, 0, %r424, %p66;
	add.s32 	%r430, %r425, %r446;
	mov.b32 	%r431, 16;
	// begin inline asm
	shfl.sync.down.b32 %r429, %r430, %r431, %r412, %r433;
	// end inline asm
	add.s32 	%r447, %r257, 16;
	setp.gt.s32 	%p67, %r447, %r412;
	selp.b32 	%r448, 0, %r429, %p67;
	add.s32 	%r449, %r448, %r1041;
	add.s32 	%r1041, %r449, %r430;
	add.s32 	%r1043, %r1043, -32;
	bra.uni 	$L__BB7_87;
$L__BB7_92:
	@%p41 bra 	$L__BB7_94;
	add.s32 	%r402, %r1041, %r173;
	add.s64 	%rd26, %rd11, 256;
	mov.b32 	%r401, 101;
	// begin inline asm
	st.relaxed.gpu.v2.u32 [%rd26], {%r401, %r402};
	// end inline asm
	st.shared.u32 	[_ZZN3cub18CUB_300001_SM_10006detail4scan16DeviceScanKernelINS2_10policy_hubIiiijN4cuda3std3__44plusIvEEE10Policy1000EN6thrust24THRUST_300001_SM_1000_NS10device_ptrIiEESF_NS0_13ScanTileStateIiLb1EEES9_NS1_10InputValueIiPiEEjiLb0EiEEvT0_T1_T2_iT3_T4_T5_E12temp_storage+4], %r1041;
	st.shared.u32 	[_ZZN3cub18CUB_300001_SM_10006detail4scan16DeviceScanKernelINS2_10policy_hubIiiijN4cuda3std3__44plusIvEEE10Policy1000EN6thrust24THRUST_300001_SM_1000_NS10device_ptrIiEESF_NS0_13ScanTileStateIiLb1EEES9_NS1_10InputValueIiPiEEjiLb0EiEEvT0_T1_T2_iT3_T4_T5_E12temp_storage+8], %r402;
$L__BB7_94:
	setp.ne.s32 	%p56, %r257, 0;
	mov.u32 	%r1048, %r175;
	@%p56 bra 	$L__BB7_96;
	st.shared.u32 	[_ZZN3cub18CUB_300001_SM_10006detail4scan16DeviceScanKernelINS2_10policy_hubIiiijN4cuda3std3__44plusIvEEE10Policy1000EN6thrust24THRUST_300001_SM_1000_NS10device_ptrIiEESF_NS0_13ScanTileStateIiLb1EEES9_NS1_10InputValueIiPiEEjiLb0EiEEvT0_T1_T2_iT3_T4_T5_E12temp_storage+76], %r1041;
	mov.u32 	%r1048, %r1041;
$L__BB7_96:
	bar.sync 	0;
	setp.eq.s32 	%p57, %r85, 0;
	ld.shared.u32 	%r403, [_ZZN3cub18CUB_300001_SM_10006detail4scan16DeviceScanKernelINS2_10policy_hubIiiijN4cuda3std3__44plusIvEEE10Policy1000EN6thrust24THRUST_300001_SM_1000_NS10device_ptrIiEESF_NS0_13ScanTileStateIiLb1EEES9_NS1_10InputValueIiPiEEjiLb0EiEEvT0_T1_T2_iT3_T4_T5_E12temp_storage+76];
	selp.b32 	%r404, 0, %r403, %p57;
	add.s32 	%r1049, %r404, %r1048;
$L__BB7_97:
	add.s32 	%r549, %r1049, %r146;
	add.s32 	%r550, %r147, %r549;
	add.s32 	%r551, %r148, %r550;
	add.s32 	%r552, %r149, %r551;
	add.s32 	%r553, %r150, %r552;
	add.s32 	%r554, %r151, %r553;
	add.s32 	%r555, %r152, %r554;
	add.s32 	%r556, %r153, %r555;
	add.s32 	%r557, %r154, %r556;
	add.s32 	%r558, %r155, %r557;
	add.s32 	%r559, %r156, %r558;
	add.s32 	%r560, %r157, %r559;
	add.s32 	%r561, %r158, %r560;
	add.s32 	%r562, %r159, %r561;
	add.s32 	%r563, %r160, %r562;
	add.s32 	%r564, %r161, %r563;
	add.s32 	%r565, %r162, %r564;
	add.s32 	%r566, %r163, %r565;
	add.s32 	%r567, %r164, %r566;
	add.s32 	%r568, %r165, %r567;
	add.s32 	%r569, %r166, %r568;
	bar.sync 	0;
	st.shared.v2.u32 	[%r145], {%r1049, %r549};
	st.shared.v2.u32 	[%r145+8], {%r550, %r551};
	st.shared.v2.u32 	[%r145+16], {%r552, %r553};
	st.shared.v2.u32 	[%r145+24], {%r554, %r555};
	st.shared.v2.u32 	[%r145+32], {%r556, %r557};
	st.shared.v2.u32 	[%r145+40], {%r558, %r559};
	st.shared.v2.u32 	[%r145+48], {%r560, %r561};
	st.shared.v2.u32 	[%r145+56], {%r562, %r563};
	st.shared.v2.u32 	[%r145+64], {%r564, %r565};
	st.shared.v2.u32 	[%r145+72], {%r566, %r567};
	st.shared.v2.u32 	[%r145+80], {%r568, %r569};
	bar.warp.sync 	-1;
	ld.shared.u32 	%r214, [%r144];
	ld.shared.u32 	%r215, [%r144+128];
	ld.shared.u32 	%r216, [%r144+256];
	ld.shared.u32 	%r217, [%r144+384];
	ld.shared.u32 	%r218, [%r144+512];
	ld.shared.u32 	%r219, [%r144+640];
	ld.shared.u32 	%r220, [%r144+768];
	ld.shared.u32 	%r221, [%r144+896];
	ld.shared.u32 	%r222, [%r144+1024];
	ld.shared.u32 	%r223, [%r144+1152];
	ld.shared.u32 	%r224, [%r144+1280];
	ld.shared.u32 	%r225, [%r144+1408];
	ld.shared.u32 	%r226, [%r144+1536];
	ld.shared.u32 	%r227, [%r144+1664];
	ld.shared.u32 	%r228, [%r144+1792];
	ld.shared.u32 	%r229, [%r144+1920];
	ld.shared.u32 	%r230, [%r144+2048];
	ld.shared.u32 	%r231, [%r144+2176];
	ld.shared.u32 	%r232, [%r144+2304];
	ld.shared.u32 	%r233, [%r144+2432];
	ld.shared.u32 	%r234, [%r144+2560];
	ld.shared.u32 	%r235, [%r144+2688];
	setp.ne.s32 	%p81, %r85, 0;
	@%p81 bra 	$L__BB7_99;
	st.volatile.shared.u32 	[_ZZN3cub18CUB_300001_SM_10006detail4scan16DeviceScanKernelINS2_10policy_hubIiiijN4cuda3std3__44plusIvEEE10Policy1000EN6thrust24THRUST_300001_SM_1000_NS10device_ptrIiEESF_NS0_13ScanTileStateIiLb1EEES9_NS1_10InputValueIiPiEEjiLb0EiEEvT0_T1_T2_iT3_T4_T5_E12temp_storage+33792], %r6;
$L__BB7_99:
	ld.param.u32 	%r996, [_ZN3cub18CUB_300001_SM_10006detail4scan16DeviceScanKernelINS2_10policy_hubIiiijN4cuda3std3__44plusIvEEE10Policy1000EN6thrust24THRUST_300001_SM_1000_NS10device_ptrIiEESF_NS0_13ScanTileStateIiLb1EEES9_NS1_10InputValueIiPiEEjiLb0EiEEvT0_T1_T2_iT3_T4_T5__param_3];
	bar.sync 	0;
	ld.volatile.shared.u32 	%r236, [_ZZN3cub18CUB_300001_SM_10006detail4scan16DeviceScanKernelINS2_10policy_hubIiiijN4cuda3std3__44plusIvEEE10Policy1000EN6thrust24THRUST_300001_SM_1000_NS10device_ptrIiEESF_NS0_13ScanTileStateIiLb1EEES9_NS1_10InputValueIiPiEEjiLb0EiEEvT0_T1_T2_iT3_T4_T5_E12temp_storage+33792];
	cvt.u64.u32 	%rd36, %r87;
	mov.u32 	%r570, %ctaid.x;
	add.s32 	%r571, %r996, %r570;
	mul.lo.s32 	%r572, %r571, 8448;
	cvt.u64.u32 	%rd37, %r572;
	add.s64 	%rd38, %rd36, %rd37;
	setp.ge.s32 	%p82, %r87, %r236;
	shl.b64 	%rd39, %rd38, 2;
	add.s64 	%rd13, %rd4, %rd39;
	@%p82 bra 	$L__BB7_101;
	st.global.u32 	[%rd13], %r214;
$L__BB7_101:
	setp.ge.s32 	%p83, %r90, %r236;
	@%p83 bra 	$L__BB7_103;
	st.global.u32 	[%rd13+128], %r215;
$L__BB7_103:
	setp.ge.s32 	%p84, %r93, %r236;
	@%p84 bra 	$L__BB7_105;
	st.global.u32 	[%rd13+256], %r216;
$L__BB7_105:
	setp.ge.s32 	%p85, %r96, %r236;
	@%p85 bra 	$L__BB7_107;
	st.global.u32 	[%rd13+384], %r217;
$L__BB7_107:
	mov.u32 	%r573, %tid.x;
	and.b32  	%r574, %r573, 992;
	mul.lo.s32 	%r575, %r574, 22;
	and.b32  	%r576, %r573, 31;
	or.b32  	%r577, %r575, %r576;
	add.s32 	%r578, %r577, 128;
	setp.ge.s32 	%p86, %r578, %r236;
	@%p86 bra 	$L__BB7_109;
	st.global.u32 	[%rd13+512], %r218;
$L__BB7_109:
	add.s32 	%r584, %r577, 160;
	setp.ge.s32 	%p87, %r584, %r236;
	@%p87 bra 	$L__BB7_111;
	st.global.u32 	[%rd13+640], %r219;
$L__BB7_111:
	add.s32 	%r590, %r577, 192;
	setp.ge.s32 	%p88, %r590, %r236;
	@%p88 bra 	$L__BB7_113;
	st.global.u32 	[%rd13+768], %r220;
$L__BB7_113:
	add.s32 	%r596, %r577, 224;
	setp.ge.s32 	%p89, %r596, %r236;
	@%p89 bra 	$L__BB7_115;
	st.global.u32 	[%rd13+896], %r221;
$L__BB7_115:
	add.s32 	%r602, %r577, 256;
	setp.ge.s32 	%p90, %r602, %r236;
	@%p90 bra 	$L__BB7_117;
	st.global.u32 	[%rd13+1024], %r222;
$L__BB7_117:
	add.s32 	%r608, %r577, 288;
	setp.ge.s32 	%p91, %r608, %r236;
	@%p91 bra 	$L__BB7_119;
	st.global.u32 	[%rd13+1152], %r223;
$L__BB7_119:
	setp.ge.s32 	%p92, %r111, %r236;
	@%p92 bra 	$L__BB7_121;
	st.global.u32 	[%rd13+1280], %r224;
$L__BB7_121:
	setp.ge.s32 	%p93, %r114, %r236;
	@%p93 bra 	$L__BB7_123;
	st.global.u32 	[%rd13+1408], %r225;
$L__BB7_123:
	setp.ge.s32 	%p94, %r117, %r236;
	@%p94 bra 	$L__BB7_125;
	st.global.u32 	[%rd13+1536], %r226;
$L__BB7_125:
	setp.ge.s32 	%p95, %r120, %r236;
	@%p95 bra 	$L__BB7_127;
	st.global.u32 	[%rd13+1664], %r227;
$L__BB7_127:
	add.s32 	%r614, %r577, 448;
	setp.ge.s32 	%p96, %r614, %r236;
	@%p96 bra 	$L__BB7_129;
	st.global.u32 	[%rd13+1792], %r228;
$L__BB7_129:
	add.s32 	%r620, %r577, 480;
	setp.ge.s32 	%p97, %r620, %r236;
	@%p97 bra 	$L__BB7_131;
	st.global.u32 	[%rd13+1920], %r229;
$L__BB7_131:
	add.s32 	%r626, %r577, 512;
	setp.ge.s32 	%p98, %r626, %r236;
	@%p98 bra 	$L__BB7_133;
	st.global.u32 	[%rd13+2048], %r230;
$L__BB7_133:
	setp.ge.s32 	%p99, %r129, %r236;
	@%p99 bra 	$L__BB7_135;
	st.global.u32 	[%rd13+2176], %r231;
$L__BB7_135:
	setp.ge.s32 	%p100, %r132, %r236;
	@%p100 bra 	$L__BB7_137;
	st.global.u32 	[%rd13+2304], %r232;
$L__BB7_137:
	add.s32 	%r632, %r577, 608;
	setp.ge.s32 	%p101, %r632, %r236;
	@%p101 bra 	$L__BB7_139;
	st.global.u32 	[%rd13+2432], %r233;
$L__BB7_139:
	add.s32 	%r638, %r577, 640;
	setp.ge.s32 	%p102, %r638, %r236;
	@%p102 bra 	$L__BB7_141;
	st.global.u32 	[%rd13+2560], %r234;
$L__BB7_141:
	setp.ge.s32 	%p103, %r139, %r236;
	@%p103 bra 	$L__BB7_143;
	st.global.u32 	[%rd13+2688], %r235;
$L__BB7_143:
	ret;

}
	// .globl	_ZN3cub18CUB_300001_SM_10006detail4scan16DeviceScanKernelINS2_10policy_hubIiiimN4cuda3std3__44plusIvEEE10Policy1000EN6thrust24THRUST_300001_SM_1000_NS10device_ptrIiEESF_NS0_13ScanTileStateIiLb1EEES9_NS1_10InputValueIiPiEEmiLb0EiEEvT0_T1_T2_iT3_T4_T5_
.visible .entry _ZN3cub18CUB_300001_SM_10006detail4scan16DeviceScanKernelINS2_10policy_hubIiiimN4cuda3std3__44plusIvEEE10Policy1000EN6thrust24THRUST_300001_SM_1000_NS10device_ptrIiEESF_NS0_13ScanTileStateIiLb1EEES9_NS1_10InputValueIiPiEEmiLb0EiEEvT0_T1_T2_iT3_T4_T5_(
	.param .align 8 .b8 _ZN3cub18CUB_300001_SM_10006detail4scan16DeviceScanKernelINS2_10policy_hubIiiimN4cuda3std3__44plusIvEEE10Policy1000EN6thrust24THRUST_300001_SM_1000_NS10device_ptrIiEESF_NS0_13ScanTileStateIiLb1EEES9_NS1_10InputValueIiPiEEmiLb0EiEEvT0_T1_T2_iT3_T4_T5__param_0[8],
	.param .align 8 .b8 _ZN3cub18CUB_300001_SM_10006detail4scan16DeviceScanKernelINS2_10policy_hubIiiimN4cuda3std3__44plusIvEEE10Policy1000EN6thrust24THRUST_300001_SM_1000_NS10device_ptrIiEESF_NS0_13ScanTileStateIiLb1EEES9_NS1_10InputValueIiPiEEmiLb0EiEEvT0_T1_T2_iT3_T4_T5__param_1[8],
	.param .align 8 .b8 _ZN3cub18CUB_300001_SM_10006detail4scan16DeviceScanKernelINS2_10policy_hubIiiimN4cuda3std3__44plusIvEEE10Policy1000EN6thrust24THRUST_300001_SM_1000_NS10device_ptrIiEESF_NS0_13ScanTileStateIiLb1EEES9_NS1_10InputValueIiPiEEmiLb0EiEEvT0_T1_T2_iT3_T4_T5__param_2[8],
	.param .u32 _ZN3cub18CUB_300001_SM_10006detail4scan16DeviceScanKernelINS2_10policy_hubIiiimN4cuda3std3__44plusIvEEE10Policy1000EN6thrust24THRUST_300001_SM_1000_NS10device_ptrIiEESF_NS0_13ScanTileStateIiLb1EEES9_NS1_10InputValueIiPiEEmiLb0EiEEvT0_T1_T2_iT3_T4_T5__param_3,
	.param .align 1 .b8 _ZN3cub18CUB_300001_SM_10006detail4scan16DeviceScanKernelINS2_10policy_hubIiiimN4cuda3std3__44plusIvEEE10Policy1000EN6thrust24THRUST_300001_SM_1000_NS10device_ptrIiEESF_NS0_13ScanTileStateIiLb1EEES9_NS1_10InputValueIiPiEEmiLb0EiEEvT0_T1_T2_iT3_T4_T5__param_4[1],
	.param .align 8 .b8 _ZN3cub18CUB_300001_SM_10006detail4scan16DeviceScanKernelINS2_10policy_hubIiiimN4cuda3std3__44plusIvEEE10Policy1000EN6thrust24THRUST_300001_SM_1000_NS10device_ptrIiEESF_NS0_13ScanTileStateIiLb1EEES9_NS1_10InputValueIiPiEEmiLb0EiEEvT0_T1_T2_iT3_T4_T5__param_5[16],
	.param .u64 _ZN3cub18CUB_300001_SM_10006detail4scan16DeviceScanKernelINS2_10policy_hubIiiimN4cuda3std3__44plusIvEEE10Policy1000EN6thrust24THRUST_300001_SM_1000_NS10device_ptrIiEESF_NS0_13ScanTileStateIiLb1EEES9_NS1_10InputValueIiPiEEmiLb0EiEEvT0_T1_T2_iT3_T4_T5__param_6
)
.maxntid 416
{
	.reg .pred 	%p<158>;
	.reg .b16 	%rs<3>;
	.reg .b32 	%r<1003>;
	.reg .b64 	%rd<59>;
	// demoted variable
	.shared .align 16 .b8 _ZZN3cub18CUB_300001_SM_10006detail4scan16DeviceScanKernelINS2_10policy_hubIiiimN4cuda3std3__44plusIvEEE10Policy1000EN6thrust24THRUST_300001_SM_1000_NS10device_ptrIiEESF_NS0_13ScanTileStateIiLb1EEES9_NS1_10InputValueIiPiEEmiLb0EiEEvT0_T1_T2_iT3_T4_T5_E12temp_storage[31632];
	ld.param.u32 	%r206, [_ZN3cub18CUB_300001_SM_10006detail4scan16DeviceScanKernelINS2_10policy_hubIiiimN4cuda3std3__44plusIvEEE10Policy1000EN6thrust24THRUST_300001_SM_1000_NS10device_ptrIiEESF_NS0_13ScanTileStateIiLb1EEES9_NS1_10InputValueIiPiEEmiLb0EiEEvT0_T1_T2_iT3_T4_T5__param_5];
	bfe.u32 	%r207, %r206, 0, 8;
	cvt.u16.u32 	%rs1, %r207;
	and.b16  	%rs2, %rs1, 255;
	ld.param.u64 	%rd18, [_ZN3cub18CUB_300001_SM_10006detail4scan16DeviceScanKernelINS2_10policy_hubIiiimN4cuda3std3__44plusIvEEE10Policy1000EN6thrust24THRUST_300001_SM_1000_NS10device_ptrIiEESF_NS0_13ScanTileStateIiLb1EEES9_NS1_10InputValueIiPiEEmiLb0EiEEvT0_T1_T2_iT3_T4_T5__param_2];
	ld.param.u64 	%rd17, [_ZN3cub18CUB_300001_SM_10006detail4scan16DeviceScanKernelINS2_10policy_hubIiiimN4cuda3std3__44plusIvEEE10Policy1000EN6thrust24THRUST_300001_SM_1000_NS10device_ptrIiEESF_NS0_13ScanTileStateIiLb1EEES9_NS1_10InputValueIiPiEEmiLb0EiEEvT0_T1_T2_iT3_T4_T5__param_1];
	ld.param.u64 	%rd16, [_ZN3cub18CUB_300001_SM_10006detail4scan16DeviceScanKernelINS2_10policy_hubIiiimN4cuda3std3__44plusIvEEE10Policy1000EN6thrust24THRUST_300001_SM_1000_NS10device_ptrIiEESF_NS0_13ScanTileStateIiLb1EEES9_NS1_10InputValueIiPiEEmiLb0EiEEvT0_T1_T2_iT3_T4_T5__param_0];
	ld.param.u64 	%rd1, [_ZN3cub18CUB_300001_SM_10006detail4scan16DeviceScanKernelINS2_10policy_hubIiiimN4cuda3std3__44plusIvEEE10Policy1000EN6thrust24THRUST_300001_SM_1000_NS10device_ptrIiEESF_NS0_13ScanTileStateIiLb1EEES9_NS1_10InputValueIiPiEEmiLb0EiEEvT0_T1_T2_iT3_T4_T5__param_5+8];
	ld.param.u32 	%r205, [_ZN3cub18CUB_300001_SM_10006detail4scan16DeviceScanKernelINS2_10policy_hubIiiimN4cuda3std3__44plusIvEEE10Policy1000EN6thrust24THRUST_300001_SM_1000_NS10device_ptrIiEESF_NS0_13ScanTileStateIiLb1EEES9_NS1_10InputValueIiPiEEmiLb0EiEEvT0_T1_T2_iT3_T4_T5__param_3];
	ld.param.u64 	%rd19, [_ZN3cub18CUB_300001_SM_10006detail4scan16DeviceScanKernelINS2_10policy_hubIiiimN4cuda3std3__44plusIvEEE10Policy1000EN6thrust24THRUST_300001_SM_1000_NS10device_ptrIiEESF_NS0_13ScanTileStateIiLb1EEES9_NS1_10InputValueIiPiEEmiLb0EiEEvT0_T1_T2_iT3_T4_T5__param_6];
	setp.eq.s16 	%p1, %rs2, 0;
	@%p1 bra 	$L__BB8_2;
	cvta.to.global.u64 	%rd20, %rd1;
	ld.global.u32 	%r959, [%rd20];
	bra.uni 	$L__BB8_3;
$L__BB8_2:
	cvt.u32.u64 	%r959, %rd1;
$L__BB8_3:
	cvta.to.global.u64 	%rd3, %rd16;
	cvta.to.global.u64 	%rd4, %rd17;
	mov.u32 	%r208, %ctaid.x;
	add.s32 	%r4, %r205, %r208;
	mul.wide.s32 	%rd5, %r4, 7904;
	sub.s64 	%rd6, %rd19, %rd5;
	setp.lt.u64 	%p2, %rd6, 7905;
	@%p2 bra 	$L__BB8_29;
	mov.u32 	%r5, %tid.x;
	and.b32  	%r617, %r5, 31;
	and.b32  	%r618, %r5, 992;
	mul.lo.s32 	%r619, %r618, 19;
	or.b32  	%r620, %r619, %r617;
	cvt.u64.u32 	%rd42, %r620;
	add.s64 	%rd7, %rd5, %rd42;
	shl.b64 	%rd43, %rd7, 2;
	add.s64 	%rd44, %rd3, %rd43;
	ld.global.u32 	%r621, [%rd44];
	ld.global.u32 	%r622, [%rd44+128];
	ld.global.u32 	%r623, [%rd44+256];
	ld.global.u32 	%r624, [%rd44+384];
	ld.global.u32 	%r625, [%rd44+512];
	ld.global.u32 	%r626, [%rd44+640];
	ld.global.u32 	%r627, [%rd44+768];
	ld.global.u32 	%r628, [%rd44+896];
	ld.global.u32 	%r629, [%rd44+1024];
	ld.global.u32 	%r630, [%rd44+1152];
	ld.global.u32 	%r631, [%rd44+1280];
	ld.global.u32 	%r632, [%rd44+1408];
	ld.global.u32 	%r633, [%rd44+1536];
	ld.global.u32 	%r634, [%rd44+1664];
	ld.global.u32 	%r635, [%rd44+1792];
	ld.global.u32 	%r636, [%rd44+1920];
	ld.global.u32 	%r637, [%rd44+2048];
	ld.global.u32 	%r638, [%rd44+2176];
	ld.global.u32 	%r639, [%rd44+2304];
	// begin inline asm
	mov.u32 %r616, %laneid;
	// end inline asm
	shr.u32 	%r7, %r5, 5;
	mad.lo.s32 	%r640, %r7, 608, %r616;
	shl.b32 	%r641, %r640, 2;
	mov.u32 	%r642, _ZZN3cub18CUB_300001_SM_10006detail4scan16DeviceScanKernelINS2_10policy_hubIiiimN4cuda3std3__44plusIvEEE10Policy1000EN6thrust24THRUST_300001_SM_1000_NS10device_ptrIiEESF_NS0_13ScanTileStateIiLb1EEES9_NS1_10InputValueIiPiEEmiLb0EiEEvT0_T1_T2_iT3_T4_T5_E12temp_storage;
	add.s32 	%r8, %r642, %r641;
	st.shared.u32 	[%r8], %r621;
	st.shared.u32 	[%r8+128], %r622;
	st.shared.u32 	[%r8+256], %r623;
	st.shared.u32 	[%r8+384], %r624;
	st.shared.u32 	[%r8+512], %r625;
	st.shared.u32 	[%r8+640], %r626;
	st.shared.u32 	[%r8+768], %r627;
	st.shared.u32 	[%r8+896], %r628;
	st.shared.u32 	[%r8+1024], %r629;
	st.shared.u32 	[%r8+1152], %r630;
	st.shared.u32 	[%r8+1280], %r631;
	st.shared.u32 	[%r8+1408], %r632;
	st.shared.u32 	[%r8+1536], %r633;
	st.shared.u32 	[%r8+1664], %r634;
	st.shared.u32 	[%r8+1792], %r635;
	st.shared.u32 	[%r8+1920], %r636;
	st.shared.u32 	[%r8+2048], %r637;
	st.shared.u32 	[%r8+2176], %r638;
	st.shared.u32 	[%r8+2304], %r639;
	bar.warp.sync 	-1;
	mad.lo.s32 	%r9, %r616, 72, %r8;
	ld.shared.u32 	%r10, [%r9];
	ld.shared.u32 	%r11, [%r9+4];
	ld.shared.u32 	%r12, [%r9+8];
	ld.shared.u32 	%r13, [%r9+12];
	ld.shared.u32 	%r14, [%r9+16];
	ld.shared.u32 	%r15, [%r9+20];
	ld.shared.u32 	%r16, [%r9+24];
	ld.shared.u32 	%r17, [%r9+28];
	ld.shared.u32 	%r18, [%r9+32];
	ld.shared.u32 	%r19, [%r9+36];
	ld.shared.u32 	%r20, [%r9+40];
	ld.shared.u32 	%r21, [%r9+44];
	ld.shared.u32 	%r22, [%r9+48];
	ld.shared.u32 	%r23, [%r9+52];
	ld.shared.u32 	%r24, [%r9+56];
	ld.shared.u32 	%r25, [%r9+60];
	ld.shared.u32 	%r26, [%r9+64];
	ld.shared.u32 	%r27, [%r9+68];
	ld.shared.u32 	%r28, [%r9+72];
	bar.sync 	0;
	setp.ne.s32 	%p100, %r4, 0;
	@%p100 bra 	$L__BB8_9;
	add.s32 	%r860, %r11, %r10;
	add.s32 	%r861, %r12, %r860;
	add.s32 	%r862, %r13, %r861;
	add.s32 	%r863, %r14, %r862;
	add.s32 	%r864, %r15, %r863;
	add.s32 	%r865, %r16, %r864;
	add.s32 	%r866, %r17, %r865;
	add.s32 	%r867, %r18, %r866;
	add.s32 	%r868, %r19, %r867;
	add.s32 	%r869, %r20, %r868;
	add.s32 	%r870, %r21, %r869;
	add.s32 	%r871, %r22, %r870;
	add.s32 	%r872, %r23, %r871;
	add.s32 	%r873, %r24, %r872;
	add.s32 	%r874, %r25, %r873;
	add.s32 	%r875, %r26, %r874;
	add.s32 	%r876, %r27, %r875;
	add.s32 	%r834, %r28, %r876;
	mov.b32 	%r832, 1;
	mov.b32 	%r857, 0;
	mov.b32 	%r859, -1;
	// begin inline asm
	{  .reg .s32 r0;  .reg .pred p;  shfl.sync.up.b32 r0|p, %r834, %r832, %r857, %r859;  @p add.s32 r0, r0, %r834;  mov.s32 %r830, r0;}
	// end inline asm
	mov.b32 	%r838, 2;
	// begin inline asm
	{  .reg .s32 r0;  .reg .pred p;  shfl.sync.up.b32 r0|p, %r830, %r838, %r857, %r859;  @p add.s32 r0, r0, %r830;  mov.s32 %r836, r0;}
	// end inline asm
	mov.b32 	%r844, 4;
	// begin inline asm
	{  .reg .s32 r0;  .reg .pred p;  shfl.sync.up.b32 r0|p, %r836, %r844, %r857, %r859;  @p add.s32 r0, r0, %r836;  mov.s32 %r842, r0;}
	// end inline asm
	mov.b32 	%r850, 8;
	// begin inline asm
	{  .reg .s32 r0;  .reg .pred p;  shfl.sync.up.b32 r0|p, %r842, %r850, %r857, %r859;  @p add.s32 r0, r0, %r842;  mov.s32 %r848, r0;}
	// end inline asm
	mov.b32 	%r856, 16;
	// begin inline asm
	{  .reg .s32 r0;  .reg .pred p;  shfl.sync.up.b32 r0|p, %r848, %r856, %r857, %r859;  @p add.s32 r0, r0, %r848;  mov.s32 %r854, r0;}
	// end inline asm
	setp.ne.s32 	%p143, %r616, 31;
	@%p143 bra 	$L__BB8_7;
	shl.b32 	%r877, %r7, 2;
	mov.u32 	%r878, _ZZN3cub18CUB_300001_SM_10006detail4scan16DeviceScanKernelINS2_10policy_hubIiiimN4cuda3std3__44plusIvEEE10Policy1000EN6thrust24THRUST_300001_SM_1000_NS10device_ptrIiEESF_NS0_13ScanTileStateIiLb1EEES9_NS1_10InputValueIiPiEEmiLb0EiEEvT0_T1_T2_iT3_T4_T5_E12temp_storage;
	add.s32 	%r879, %r878, %r877;
	st.shared.u32 	[%r879+16], %r854;
$L__BB8_7:
	bar.sync 	0;
	ld.shared.v4.u32 	{%r880, %r881, %r882, %r883}, [_ZZN3cub18CUB_300001_SM_10006detail4scan16DeviceScanKernelINS2_10policy_hubIiiimN4cuda3std3__44plusIvEEE10Policy1000EN6thrust24THRUST_300001_SM_1000_NS10device_ptrIiEESF_NS0_13ScanTileStateIiLb1EEES9_NS1_10InputValueIiPiEEmiLb0EiEEvT0_T1_T2_iT3_T4_T5_E12temp_storage+16];
	add.s32 	%r884, %r881, %r880;
	setp.eq.s32 	%p144, %r7, 2;
	selp.b32 	%r885, %r884, %r880, %p144;
	add.s32 	%r886, %r884, %r882;
	setp.eq.s32 	%p145, %r7, 3;
	selp.b32 	%r887, %r886, %r885, %p145;
	add.s32 	%r888, %r886, %r883;
	setp.eq.s32 	%p146, %r7, 4;
	selp.b32 	%r889, %r888, %r887, %p146;
	ld.shared.v4.u32 	{%r890, %r891, %r892, %r893}, [_ZZN3cub18CUB_300001_SM_10006detail4scan16DeviceScanKernelINS2_10policy_hubIiiimN4cuda3std3__44plusIvEEE10Policy1000EN6thrust24THRUST_300001_SM_1000_NS10device_ptrIiEESF_NS0_13ScanTileStateIiLb1EEES9_NS1_10InputValueIiPiEEmiLb0EiEEvT0_T1_T2_iT3_T4_T5_E12temp_storage+32];
	add.s32 	%r894, %r888, %r890;
	setp.eq.s32 	%p147, %r7, 5;
	selp.b32 	%r895, %r894, %r889, %p147;
	add.s32 	%r896, %r894, %r891;
	setp.eq.s32 	%p148, %r7, 6;
	selp.b32 	%r897, %r896, %r895, %p148;
	add.s32 	%r898, %r896, %r892;
	setp.eq.s32 	%p149, %r7, 7;
	selp.b32 	%r899, %r898, %r897, %p149;
	add.s32 	%r900, %r898, %r893;
	setp.eq.s32 	%p150, %r7, 8;
	selp.b32 	%r901, %r900, %r899, %p150;
	ld.shared.v4.u32 	{%r902, %r903, %r904, %r905}, [_ZZN3cub18CUB_300001_SM_10006detail4scan16DeviceScanKernelINS2_10policy_hubIiiimN4cuda3std3__44plusIvEEE10Policy1000EN6thrust24THRUST_300001_SM_1000_NS10device_ptrIiEESF_NS0_13ScanTileStateIiLb1EEES9_NS1_10InputValueIiPiEEmiLb0EiEEvT0_T1_T2_iT3_T4_T5_E12temp_storage+48];
	add.s32 	%r906, %r900, %r902;
	setp.eq.s32 	%p151, %r7, 9;
	selp.b32 	%r907, %r906, %r901, %p151;
	add.s32 	%r908, %r906, %r903;
	setp.eq.s32 	%p152, %r7, 10;
	selp.b32 	%r909, %r908, %r907, %p152;
	add.s32 	%r910, %r908, %r904;
	setp.eq.s32 	%p153, %r7, 11;
	selp.b32 	%r911, %r910, %r909, %p153;
	add.s32 	%r912, %r910, %r905;
	setp.eq.s32 	%p154, %r7, 12;
	selp.b32 	%r913, %r912, %r911, %p154;
	ld.shared.u32 	%r914, [_ZZN3cub18CUB_300001_SM_10006detail4scan16DeviceScanKernelINS2_10policy_hubIiiimN4cuda3std3__44plusIvEEE10Policy1000EN6thrust24THRUST_300001_SM_1000_NS10device_ptrIiEESF_NS0_13ScanTileStateIiLb1EEES9_NS1_10InputValueIiPiEEmiLb0EiEEvT0_T1_T2_iT3_T4_T5_E12temp_storage+64];
	setp.lt.u32 	%p155, %r5, 32;
	selp.b32 	%r915, 0, %r913, %p155;
	setp.eq.s32 	%p156, %r616, 0;
	sub.s32 	%r916, %r854, %r834;
	selp.b32 	%r917, 0, %r916, %p156;
	add.s32 	%r918, %r917, %r959;
	add.s32 	%r971, %r918, %r915;
	add.s32 	%r919, %r914, %r959;
	add.s32 	%r32, %r919, %r912;
	setp.ne.s32 	%p157, %r5, 0;
	@%p157 bra 	$L__BB8_28;
	add.s64 	%rd56, %rd18, 256;
	mov.b32 	%r920, 101;
	// begin inline asm
	st.relaxed.gpu.v2.u32 [%rd56], {%r920, %r32};
	// end inline asm
	bra.uni 	$L__BB8_28;
$L__BB8_9:
	add.s32 	%r673, %r11, %r10;
	add.s32 	%r674, %r12, %r673;
	add.s32 	%r675, %r13, %r674;
	add.s32 	%r676, %r14, %r675;
	add.s32 	%r677, %r15, %r676;
	add.s32 	%r678, %r16, %r677;
	add.s32 	%r679, %r17, %r678;
	add.s32 	%r680, %r18, %r679;
	add.s32 	%r681, %r19, %r680;
	add.s32 	%r682, %r20, %r681;
	add.s32 	%r683, %r21, %r682;
	add.s32 	%r684, %r22, %r683;
	add.s32 	%r685, %r23, %r684;
	add.s32 	%r686, %r24, %r685;
	add.s32 	%r687, %r25, %r686;
	add.s32 	%r688, %r26, %r687;
	add.s32 	%r689, %r27, %r688;
	add.s32 	%r647, %r28, %r689;
	mov.b32 	%r645, 1;
	mov.b32 	%r670, 0;
	mov.b32 	%r672, -1;
	// begin inline asm
	{  .reg .s32 r0;  .reg .pred p;  shfl.sync.up.b32 r0|p, %r647, %r645, %r670, %r672;  @p add.s32 r0, r0, %r647;  mov.s32 %r643, r0;}
	// end inline asm
	mov.b32 	%r651, 2;
	// begin inline asm
	{  .reg .s32 r0;  .reg .pred p;  shfl.sync.up.b32 r0|p, %r643, %r651, %r670, %r672;  @p add.s32 r0, r0, %r643;  mov.s32 %r649, r0;}
	// end inline asm
	mov.b32 	%r657, 4;
	// begin inline asm
	{  .reg .s32 r0;  .reg .pred p;  shfl.sync.up.b32 r0|p, %r649, %r657, %r670, %r672;  @p add.s32 r0, r0, %r649;  mov.s32 %r655, r0;}
	// end inline asm
	mov.b32 	%r663, 8;
	// begin inline asm
	{  .reg .s32 r0;  .reg .pred p;  shfl.sync.up.b32 r0|p, %r655, %r663, %r670, %r672;  @p add.s32 r0, r0, %r655;  mov.s32 %r661, r0;}
	// end inline asm
	mov.b32 	%r669, 16;
	// begin inline asm
	{  .reg .s32 r0;  .reg .pred p;  shfl.sync.up.b32 r0|p, %r661, %r669, %r670, %r672;  @p add.s32 r0, r0, %r661;  mov.s32 %r667, r0;}
	// end inline asm
	setp.ne.s32 	%p101, %r616, 31;
	@%p101 bra 	$L__BB8_11;
	shl.b32 	%r690, %r7, 2;
	mov.u32 	%r691, _ZZN3cub18CUB_300001_SM_10006detail4scan16DeviceScanKernelINS2_10policy_hubIiiimN4cuda3std3__44plusIvEEE10Policy1000EN6thrust24THRUST_300001_SM_1000_NS10device_ptrIiEESF_NS0_13ScanTileStateIiLb1EEES9_NS1_10InputValueIiPiEEmiLb0EiEEvT0_T1_T2_iT3_T4_T5_E12temp_storage;
	add.s32 	%r692, %r691, %r690;
	st.shared.u32 	[%r692+16], %r667;
$L__BB8_11:
	sub.s32 	%r693, %r667, %r647;
	bar.sync 	0;
	ld.shared.v4.u32 	{%r694, %r695, %r696, %r697}, [_ZZN3cub18CUB_300001_SM_10006detail4scan16DeviceScanKernelINS2_10policy_hubIiiimN4cuda3std3__44plusIvEEE10Policy1000EN6thrust24THRUST_300001_SM_1000_NS10device_ptrIiEESF_NS0_13ScanTileStateIiLb1EEES9_NS1_10InputValueIiPiEEmiLb0EiEEvT0_T1_T2_iT3_T4_T5_E12temp_storage+16];
	add.s32 	%r698, %r695, %r694;
	setp.eq.s32 	%p102, %r7, 2;
	selp.b32 	%r699, %r698, %r694, %p102;
	add.s32 	%r700, %r698, %r696;
	setp.eq.s32 	%p103, %r7, 3;
	selp.b32 	%r701, %r700, %r699, %p103;
	add.s32 	%r702, %r700, %r697;
	setp.eq.s32 	%p104, %r7, 4;
	selp.b32 	%r703, %r702, %r701, %p104;
	ld.shared.v4.u32 	{%r704, %r705, %r706, %r707}, [_ZZN3cub18CUB_300001_SM_10006detail4scan16DeviceScanKernelINS2_10policy_hubIiiimN4cuda3std3__44plusIvEEE10Policy1000EN6thrust24THRUST_300001_SM_1000_NS10device_ptrIiEESF_NS0_13ScanTileStateIiLb1EEES9_NS1_10InputValueIiPiEEmiLb0EiEEvT0_T1_T2_iT3_T4_T5_E12temp_storage+32];
	add.s32 	%r708, %r702, %r704;
	setp.eq.s32 	%p105, %r7, 5;
	selp.b32 	%r709, %r708, %r703, %p105;
	add.s32 	%r710, %r708, %r705;
	setp.eq.s32 	%p106, %r7, 6;
	selp.b32 	%r711, %r710, %r709, %p106;
	add.s32 	%r712, %r710, %r706;
	setp.eq.s32 	%p107, %r7, 7;
	selp.b32 	%r713, %r712, %r711, %p107;
	add.s32 	%r714, %r712, %r707;
	setp.eq.s32 	%p108, %r7, 8;
	selp.b32 	%r715, %r714, %r713, %p108;
	ld.shared.v4.u32 	{%r716, %r717, %r718, %r719}, [_ZZN3cub18CUB_300001_SM_10006detail4scan16DeviceScanKernelINS2_10policy_hubIiiimN4cuda3std3__44plusIvEEE10Policy1000EN6thrust24THRUST_300001_SM_1000_NS10device_ptrIiEESF_NS0_13ScanTileStateIiLb1EEES9_NS1_10InputValueIiPiEEmiLb0EiEEvT0_T1_T2_iT3_T4_T5_E12temp_storage+48];
	add.s32 	%r720, %r714, %r716;
	setp.eq.s32 	%p109, %r7, 9;
	selp.b32 	%r721, %r720, %r715, %p109;
	add.s32 	%r722, %r720, %r717;
	setp.eq.s32 	%p110, %r7, 10;
	selp.b32 	%r723, %r722, %r721, %p110;
	add.s32 	%r724, %r722, %r718;
	setp.eq.s32 	%p111, %r7, 11;
	selp.b32 	%r725, %r724, %r723, %p111;
	add.s32 	%r726, %r724, %r719;
	setp.eq.s32 	%p112, %r7, 12;
	selp.b32 	%r727, %r726, %r725, %p112;
	ld.shared.u32 	%r728, [_ZZN3cub18CUB_300001_SM_10006detail4scan16DeviceScanKernelINS2_10policy_hubIiiimN4cuda3std3__44plusIvEEE10Policy1000EN6thrust24THRUST_300001_SM_1000_NS10device_ptrIiEESF_NS0_13ScanTileStateIiLb1EEES9_NS1_10InputValueIiPiEEmiLb0EiEEvT0_T1_T2_iT3_T4_T5_E12temp_storage+64];
	add.s32 	%r35, %r726, %r728;
	setp.gt.u32 	%p113, %r5, 31;
	setp.lt.u32 	%p114, %r5, 32;
	setp.eq.s32 	%p115, %r616, 0;
	selp.b32 	%r729, 0, %r693, %p115;
	add.s32 	%r970, %r727, %r729;
	selp.b32 	%r37, %r693, %r970, %p114;
	@%p113 bra 	$L__BB8_27;
	setp.ne.s32 	%p116, %r5, 0;
	mul.wide.s32 	%rd45, %r4, 8;
	add.s64 	%rd8, %rd18, %rd45;
	@%p116 bra 	$L__BB8_14;
	st.shared.u32 	[_ZZN3cub18CUB_300001_SM_10006detail4scan16DeviceScanKernelINS2_10policy_hubIiiimN4cuda3std3__44plusIvEEE10Policy1000EN6thrust24THRUST_300001_SM_1000_NS10device_ptrIiEESF_NS0_13ScanTileStateIiLb1EEES9_NS1_10InputValueIiPiEEmiLb0EiEEvT0_T1_T2_iT3_T4_T5_E12temp_storage+12], %r35;
	add.s64 	%rd46, %rd8, 256;
	mov.b32 	%r730, 100;
	// begin inline asm
	st.relaxed.gpu.v2.u32 [%rd46], {%r730, %r35};
	// end inline asm
$L__BB8_14:
	not.b32 	%r736, %r5;
	add.s32 	%r966, %r4, %r736;
	mov.b32 	%r732, 550;
	// begin inline asm
	nanosleep.u32 %r732;
	// end inline asm
	mul.wide.s32 	%rd48, %r966, 8;
	add.s64 	%rd49, %rd18, %rd48;
	add.s64 	%rd47, %rd49, 256;
	// begin inline asm
	ld.relaxed.gpu.v2.u32 {%r967, %r961}, [%rd47];
	// end inline asm
	mov.b32 	%r962, 478;
$L__BB8_15:
	setp.eq.s32 	%p117, %r967, 99;
	mov.b32 	%r737, -1;
	vote.sync.any.pred 	%p118, %p117, %r737;
	not.pred 	%p119, %p118;
	@%p119 bra 	$L__BB8_17;
	// begin inline asm
	nanosleep.u32 %r962;
	// end inline asm
	shr.u32 	%r962, %r962, 1;
	// begin inline asm
	ld.relaxed.gpu.v2.u32 {%r967, %r961}, [%rd47];
	// end inline asm
	bra.uni 	$L__BB8_15;
$L__BB8_17:
	setp.eq.s32 	%p120, %r967, 101;
	mov.b32 	%r764, -1;
	vote.sync.ballot.b32 	%r766, %p120, %r764;
	// begin inline asm
	mov.u32 %r739, %lanemask_ge;
	// end inline asm
	and.b32  	%r767, %r766, %r739;
	or.b32  	%r768, %r767, -2147483648;
	add.s32 	%r769, %r768, -1;
	not.b32 	%r770, %r768;
	and.b32  	%r771, %r770, %r769;
	popc.b32 	%r743, %r771;
	mov.b32 	%r742, 1;
	// begin inline asm
	shfl.sync.down.b32 %r740, %r961, %r742, %r743, %r764;
	// end inline asm
	setp.lt.s32 	%p122, %r616, %r743;
	selp.b32 	%r772, %r740, 0, %p122;
	add.s32 	%r746, %r772, %r961;
	mov.b32 	%r747, 2;
	// begin inline asm
	shfl.sync.down.b32 %r745, %r746, %r747, %r743, %r764;
	// end inline asm
	add.s32 	%r50, %r616, 2;
	setp.gt.s32 	%p123, %r50, %r743;
	selp.b32 	%r773, 0, %r745, %p123;
	add.s32 	%r751, %r746, %r773;
	mov.b32 	%r752, 4;
	// begin inline asm
	shfl.sync.down.b32 %r750, %r751, %r752, %r743, %r764;
	// end inline asm
	add.s32 	%r51, %r616, 4;
	setp.gt.s32 	%p124, %r51, %r743;
	selp.b32 	%r774, 0, %r750, %p124;
	add.s32 	%r756, %r751, %r774;
	mov.b32 	%r757, 8;
	// begin inline asm
	shfl.sync.down.b32 %r755, %r756, %r757, %r743, %r764;
	// end inline asm
	add.s32 	%r52, %r616, 8;
	setp.gt.s32 	%p125, %r52, %r743;
	selp.b32 	%r775, 0, %r755, %p125;
	add.s32 	%r761, %r756, %r775;
	mov.b32 	%r762, 16;
	// begin inline asm
	shfl.sync.down.b32 %r760, %r761, %r762, %r743, %r764;
	// end inline asm
	add.s32 	%r53, %r616, 16;
	setp.gt.s32 	%p126, %r53, %r743;
	selp.b32 	%r776, 0, %r760, %p126;
	add.s32 	%r965, %r761, %r776;
	add.s64 	%rd10, %rd18, 256;
	mov.b32 	%r963, 478;
$L__BB8_18:
	setp.ne.s32 	%p127, %r967, 101;
	mov.b32 	%r777, -1;
	vote.sync.all.pred 	%p128, %p127, %r777;
	not.pred 	%p129, %p128;
	@%p129 bra 	$L__BB8_23;
	shr.u32 	%r963, %r963, 1;
	mul.wide.s32 	%rd52, %r966, 8;
	add.s64 	%rd53, %rd10, %rd52;
	add.s64 	%rd51, %rd53, -256;
	// begin inline asm
	ld.relaxed.gpu.v2.u32 {%r967, %r968}, [%rd51];
	// end inline asm
	mov.u32 	%r969, %r963;
$L__BB8_20:
	setp.eq.s32 	%p133, %r967, 99;
	mov.b32 	%r785, -1;
	vote.sync.any.pred 	%p134, %p133, %r785;
	not.pred 	%p135, %p134;
	@%p135 bra 	$L__BB8_22;
	// begin inline asm
	nanosleep.u32 %r969;
	// end inline asm
	shr.u32 	%r969, %r969, 1;
	// begin inline asm
	ld.relaxed.gpu.v2.u32 {%r967, %r968}, [%rd51];
	// end inline asm
	bra.uni 	$L__BB8_20;
$L__BB8_22:
	setp.eq.s32 	%p136, %r967, 101;
	mov.b32 	%r811, -1;
	vote.sync.ballot.b32 	%r812, %p136, %r811;
	and.b32  	%r813, %r812, %r739;
	or.b32  	%r814, %r813, -2147483648;
	add.s32 	%r815, %r814, -1;
	not.b32 	%r816, %r814;
	and.b32  	%r817, %r816, %r815;
	popc.b32 	%r790, %r817;
	mov.b32 	%r789, 1;
	// begin inline asm
	shfl.sync.down.b32 %r787, %r968, %r789, %r790, %r811;
	// end inline asm
	setp.lt.s32 	%p138, %r616, %r790;
	selp.b32 	%r818, %r787, 0, %p138;
	add.s32 	%r793, %r818, %r968;
	mov.b32 	%r794, 2;
	// begin inline asm
	shfl.sync.down.b32 %r792, %r793, %r794, %r790, %r811;
	// end inline asm
	setp.gt.s32 	%p139, %r50, %r790;
	selp.b32 	%r819, 0, %r792, %p139;
	add.s32 	%r798, %r793, %r819;
	mov.b32 	%r799, 4;
	// begin inline asm
	shfl.sync.down.b32 %r797, %r798, %r799, %r790, %r811;
	// end inline asm
	setp.gt.s32 	%p140, %r51, %r790;
	selp.b32 	%r820, 0, %r797, %p140;
	add.s32 	%r803, %r798, %r820;
	mov.b32 	%r804, 8;
	// begin inline asm
	shfl.sync.down.b32 %r802, %r803, %r804, %r790, %r811;
	// end inline asm
	setp.gt.s32 	%p141, %r52, %r790;
	selp.b32 	%r821, 0, %r802, %p141;
	add.s32 	%r808, %r803, %r821;
	mov.b32 	%r809, 16;
	// begin inline asm
	shfl.sync.down.b32 %r807, %r808, %r809, %r790, %r811;
	// end inline asm
	setp.gt.s32 	%p142, %r53, %r790;
	selp.b32 	%r822, 0, %r807, %p142;
	add.s32 	%r823, %r822, %r965;
	add.s32 	%r965, %r823, %r808;
	add.s32 	%r966, %r966, -32;
	bra.uni 	$L__BB8_18;
$L__BB8_23:
	@%p116 bra 	$L__BB8_25;
	add.s32 	%r780, %r965, %r35;
	add.s64 	%rd50, %rd8, 256;
	mov.b32 	%r779, 101;
	// begin inline asm
	st.relaxed.gpu.v2.u32 [%rd50], {%r779, %r780};
	// end inline asm
	st.shared.u32 	[_ZZN3cub18CUB_300001_SM_10006detail4scan16DeviceScanKernelINS2_10policy_hubIiiimN4cuda3std3__44plusIvEEE10Policy1000EN6thrust24THRUST_300001_SM_1000_NS10device_ptrIiEESF_NS0_13ScanTileStateIiLb1EEES9_NS1_10InputValueIiPiEEmiLb0EiEEvT0_T1_T2_iT3_T4_T5_E12temp_storage+4], %r965;
	st.shared.u32 	[_ZZN3cub18CUB_300001_SM_10006detail4scan16DeviceScanKernelINS2_10policy_hubIiiimN4cuda3std3__44plusIvEEE10Policy1000EN6thrust24THRUST_300001_SM_1000_NS10device_ptrIiEESF_NS0_13ScanTileStateIiLb1EEES9_NS1_10InputValueIiPiEEmiLb0EiEEvT0_T1_T2_iT3_T4_T5_E12temp_storage+8], %r780;
$L__BB8_25:
	setp.ne.s32 	%p131, %r616, 0;
	mov.u32 	%r970, %r37;
	@%p131 bra 	$L__BB8_27;
	st.shared.u32 	[_ZZN3cub18CUB_300001_SM_10006detail4scan16DeviceScanKernelINS2_10policy_hubIiiimN4cuda3std3__44plusIvEEE10Policy1000EN6thrust24THRUST_300001_SM_1000_NS10device_ptrIiEESF_NS0_13ScanTileStateIiLb1EEES9_NS1_10InputValueIiPiEEmiLb0EiEEvT0_T1_T2_iT3_T4_T5_E12temp_storage+84], %r965;
	mov.u32 	%r970, %r965;
$L__BB8_27:
	bar.sync 	0;
	setp.eq.s32 	%p132, %r5, 0;
	ld.shared.u32 	%r781, [_ZZN3cub18CUB_300001_SM_10006detail4scan16DeviceScanKernelINS2_10policy_hubIiiimN4cuda3std3__44plusIvEEE10Policy1000EN6thrust24THRUST_300001_SM_1000_NS10device_ptrIiEESF_NS0_13ScanTileStateIiLb1EEES9_NS1_10InputValueIiPiEEmiLb0EiEEvT0_T1_T2_iT3_T4_T5_E12temp_storage+84];
	selp.b32 	%r782, 0, %r781, %p132;
	add.s32 	%r971, %r782, %r970;
$L__BB8_28:
	add.s32 	%r922, %r971, %r10;
	add.s32 	%r923, %r11, %r922;
	add.s32 	%r924, %r12, %r923;
	add.s32 	%r925, %r13, %r924;
	add.s32 	%r926, %r14, %r925;
	add.s32 	%r927, %r15, %r926;
	add.s32 	%r928, %r16, %r927;
	add.s32 	%r929, %r17, %r928;
	add.s32 	%r930, %r18, %r929;
	add.s32 	%r931, %r19, %r930;
	add.s32 	%r932, %r20, %r931;
	add.s32 	%r933, %r21, %r932;
	add.s32 	%r934, %r22, %r933;
	add.s32 	%r935, %r23, %r934;
	add.s32 	%r936, %r24, %r935;
	add.s32 	%r937, %r25, %r936;
	add.s32 	%r938, %r26, %r937;
	add.s32 	%r939, %r27, %r938;
	bar.sync 	0;
	st.shared.u32 	[%r9], %r971;
	st.shared.u32 	[%r9+4], %r922;
	st.shared.u32 	[%r9+8], %r923;
	st.shared.u32 	[%r9+12], %r924;
	st.shared.u32 	[%r9+16], %r925;
	st.shared.u32 	[%r9+20], %r926;
	st.shared.u32 	[%r9+24], %r927;
	st.shared.u32 	[%r9+28], %r928;
	st.shared.u32 	[%r9+32], %r929;
	st.shared.u32 	[%r9+36], %r930;
	st.shared.u32 	[%r9+40], %r931;
	st.shared.u32 	[%r9+44], %r932;
	st.shared.u32 	[%r9+48], %r933;
	st.shared.u32 	[%r9+52], %r934;
	st.shared.u32 	[%r9+56], %r935;
	st.shared.u32 	[%r9+60], %r936;
	st.shared.u32 	[%r9+64], %r937;
	st.shared.u32 	[%r9+68], %r938;
	st.shared.u32 	[%r9+72], %r939;
	bar.warp.sync 	-1;
	ld.shared.u32 	%r940, [%r8];
	ld.shared.u32 	%r941, [%r8+128];
	ld.shared.u32 	%r942, [%r8+256];
	ld.shared.u32 	%r943, [%r8+384];
	ld.shared.u32 	%r944, [%r8+512];
	ld.shared.u32 	%r945, [%r8+640];
	ld.shared.u32 	%r946, [%r8+768];
	ld.shared.u32 	%r947, [%r8+896];
	ld.shared.u32 	%r948, [%r8+1024];
	ld.shared.u32 	%r949, [%r8+1152];
	ld.shared.u32 	%r950, [%r8+1280];
	ld.shared.u32 	%r951, [%r8+1408];
	ld.shared.u32 	%r952, [%r8+1536];
	ld.shared.u32 	%r953, [%r8+1664];
	ld.shared.u32 	%r954, [%r8+1792];
	ld.shared.u32 	%r955, [%r8+1920];
	ld.shared.u32 	%r956, [%r8+2048];
	ld.shared.u32 	%r957, [%r8+2176];
	ld.shared.u32 	%r958, [%r8+2304];
	add.s64 	%rd58, %rd4, %rd43;
	st.global.u32 	[%rd58], %r940;
	st.global.u32 	[%rd58+128], %r941;
	st.global.u32 	[%rd58+256], %r942;
	st.global.u32 	[%rd58+384], %r943;
	st.global.u32 	[%rd58+512], %r944;
	st.global.u32 	[%rd58+640], %r945;
	st.global.u32 	[%rd58+768], %r946;
	st.global.u32 	[%rd58+896], %r947;
	st.global.u32 	[%rd58+1024], %r948;
	st.global.u32 	[%rd58+1152], %r949;
	st.global.u32 	[%rd58+1280], %r950;
	st.global.u32 	[%rd58+1408], %r951;
	st.global.u32 	[%rd58+1536], %r952;
	st.global.u32 	[%rd58+1664], %r953;
	st.global.u32 	[%rd58+1792], %r954;
	st.global.u32 	[%rd58+1920], %r955;
	st.global.u32 	[%rd58+2048], %r956;
	st.global.u32 	[%rd58+2176], %r957;
	st.global.u32 	[%rd58+2304], %r958;
	bra.uni 	$L__BB8_131;
$L__BB8_29:
	setp.eq.s64 	%p3, %rd6, 0;
	@%p3 bra 	$L__BB8_131;
	cvt.u32.u64 	%r75, %rd6;
	shl.b64 	%rd21, %rd5, 2;
	add.s64 	%rd22, %rd3, %rd21;
	mov.u32 	%r76, %tid.x;
	ld.global.u32 	%r990, [%rd22];
	and.b32  	%r209, %r76, 31;
	and.b32  	%r210, %r76, 992;
	mul.lo.s32 	%r211, %r210, 19;
	or.b32  	%r78, %r211, %r209;
	setp.ge.u32 	%p4, %r78, %r75;
	shl.b32 	%r212, %r78, 2;
	cvt.u64.u32 	%rd23, %r212;
	add.s64 	%rd12, %rd22, %rd23;
	mov.u32 	%r972, %r990;
	@%p4 bra 	$L__BB8_32;
	ld.global.u32 	%r972, [%rd12];
$L__BB8_32:
	add.s32 	%r213, %r78, 32;
	setp.ge.u32 	%p5, %r213, %r75;
	mov.u32 	%r973, %r990;
	@%p5 bra 	$L__BB8_34;
	ld.global.u32 	%r973, [%rd12+128];
$L__BB8_34:
	add.s32 	%r214, %r78, 64;
	setp.ge.u32 	%p6, %r214, %r75;
	mov.u32 	%r974, %r990;
	@%p6 bra 	$L__BB8_36;
	ld.global.u32 	%r974, [%rd12+256];
$L__BB8_36:
	add.s32 	%r215, %r78, 96;
	setp.ge.u32 	%p7, %r215, %r75;
	mov.u32 	%r975, %r990;
	@%p7 bra 	$L__BB8_38;
	ld.global.u32 	%r975, [%rd12+384];
$L__BB8_38:
	add.s32 	%r216, %r78, 128;
	setp.ge.u32 	%p8, %r216, %r75;
	mov.u32 	%r976, %r990;
	@%p8 bra 	$L__BB8_40;
	ld.global.u32 	%r976, [%rd12+512];
$L__BB8_40:
	add.s32 	%r217, %r78, 160;
	setp.ge.u32 	%p9, %r217, %r75;
	mov.u32 	%r977, %r990;
	@%p9 bra 	$L__BB8_42;
	ld.global.u32 	%r977, [%rd12+640];
$L__BB8_42:
	add.s32 	%r218, %r78, 192;
	setp.ge.u32 	%p10, %r218, %r75;
	mov.u32 	%r978, %r990;
	@%p10 bra 	$L__BB8_44;
	ld.global.u32 	%r978, [%rd12+768];
$L__BB8_44:
	add.s32 	%r219, %r78, 224;
	setp.ge.u32 	%p11, %r219, %r75;
	mov.u32 	%r979, %r990;
	@%p11 bra 	$L__BB8_46;
	ld.global.u32 	%r979, [%rd12+896];
$L__BB8_46:
	add.s32 	%r95, %r78, 256;
	setp.ge.u32 	%p12, %r95, %r75;
	mov.u32 	%r980, %r990;
	@%p12 bra 	$L__BB8_48;
	ld.global.u32 	%r980, [%rd12+1024];
$L__BB8_48:
	add.s32 	%r98, %r78, 288;
	setp.ge.u32 	%p13, %r98, %r75;
	mov.u32 	%r981, %r990;
	@%p13 bra 	$L__BB8_50;
	ld.global.u32 	%r981, [%rd12+1152];
$L__BB8_50:
	add.s32 	%r220, %r78, 320;
	setp.ge.u32 	%p14, %r220, %r75;
	mov.u32 	%r982, %r990;
	@%p14 bra 	$L__BB8_52;
	ld.global.u32 	%r982, [%rd12+1280];
$L__BB8_52:
	add.s32 	%r221, %r78, 352;
	setp.ge.u32 	%p15, %r221, %r75;
	mov.u32 	%r983, %r990;
	@%p15 bra 	$L__BB8_54;
	ld.global.u32 	%r983, [%rd12+1408];
$L__BB8_54:
	add.s32 	%r222, %r78, 384;
	setp.ge.u32 	%p16, %r222, %r75;
	mov.u32 	%r984, %r990;
	@%p16 bra 	$L__BB8_56;
	ld.global.u32 	%r984, [%rd12+1536];
$L__BB8_56:
	add.s32 	%r223, %r78, 416;
	setp.ge.u32 	%p17, %r223, %r75;
	mov.u32 	%r985, %r990;
	@%p17 bra 	$L__BB8_58;
	ld.global.u32 	%r985, [%rd12+1664];
$L__BB8_58:
	add.s32 	%r224, %r78, 448;
	setp.ge.u32 	%p18, %r224, %r75;
	mov.u32 	%r986, %r990;
	@%p18 bra 	$L__BB8_60;
	ld.global.u32 	%r986, [%rd12+1792];
$L__BB8_60:
	add.s32 	%r225, %r78, 480;
	setp.ge.u32 	%p19, %r225, %r75;
	mov.u32 	%r987, %r990;
	@%p19 bra 	$L__BB8_62;
	ld.global.u32 	%r987, [%rd12+1920];
$L__BB8_62:
	add.s32 	%r226, %r78, 512;
	setp.ge.u32 	%p20, %r226, %r75;
	mov.u32 	%r988, %r990;
	@%p20 bra 	$L__BB8_64;
	ld.global.u32 	%r988, [%rd12+2048];
$L__BB8_64:
	add.s32 	%r115, %r78, 544;
	setp.ge.u32 	%p21, %r115, %r75;
	mov.u32 	%r989, %r990;
	@%p21 bra 	$L__BB8_66;
	ld.global.u32 	%r989, [%rd12+2176];
$L__BB8_66:
	add.s32 	%r118, %r78, 576;
	setp.ge.u32 	%p22, %r118, %r75;
	@%p22 bra 	$L__BB8_68;
	ld.global.u32 	%r990, [%rd12+2304];
$L__BB8_68:
	// begin inline asm
	mov.u32 %r227, %laneid;
	// end inline asm
	shr.u32 	%r122, %r76, 5;
	mad.lo.s32 	%r228, %r122, 608, %r227;
	shl.b32 	%r229, %r228, 2;
	mov.u32 	%r230, _ZZN3cub18CUB_300001_SM_10006detail4scan16DeviceScanKernelINS2_10policy_hubIiiimN4cuda3std3__44plusIvEEE10Policy1000EN6thrust24THRUST_300001_SM_1000_NS10device_ptrIiEESF_NS0_13ScanTileStateIiLb1EEES9_NS1_10InputValueIiPiEEmiLb0EiEEvT0_T1_T2_iT3_T4_T5_E12temp_storage;
	add.s32 	%r123, %r230, %r229;
	st.shared.u32 	[%r123], %r972;
	st.shared.u32 	[%r123+128], %r973;
	st.shared.u32 	[%r123+256], %r974;
	st.shared.u32 	[%r123+384], %r975;
	st.shared.u32 	[%r123+512], %r976;
	st.shared.u32 	[%r123+640], %r977;
	st.shared.u32 	[%r123+768], %r978;
	st.shared.u32 	[%r123+896], %r979;
	st.shared.u32 	[%r123+1024], %r980;
	st.shared.u32 	[%r123+1152], %r981;
	st.shared.u32 	[%r123+1280], %r982;
	st.shared.u32 	[%r123+1408], %r983;
	st.shared.u32 	[%r123+1536], %r984;
	st.shared.u32 	[%r123+1664], %r985;
	st.shared.u32 	[%r123+1792], %r986;
	st.shared.u32 	[%r123+1920], %r987;
	st.shared.u32 	[%r123+2048], %r988;
	st.shared.u32 	[%r123+2176], %r989;
	st.shared.u32 	[%r123+2304], %r990;
	bar.warp.sync 	-1;
	mad.lo.s32 	%r124, %r227, 72, %r123;
	ld.shared.u32 	%r125, [%r124];
	ld.shared.u32 	%r126, [%r124+4];
	ld.shared.u32 	%r127, [%r124+8];
	ld.shared.u32 	%r128, [%r124+12];
	ld.shared.u32 	%r129, [%r124+16];
	ld.shared.u32 	%r130, [%r124+20];
	ld.shared.u32 	%r131, [%r124+24];
	ld.shared.u32 	%r132, [%r124+28];
	ld.shared.u32 	%r133, [%r124+32];
	ld.shared.u32 	%r134, [%r124+36];
	ld.shared.u32 	%r135, [%r124+40];
	ld.shared.u32 	%r136, [%r124+44];
	ld.shared.u32 	%r137, [%r124+48];
	ld.shared.u32 	%r138, [%r124+52];
	ld.shared.u32 	%r139, [%r124+56];
	ld.shared.u32 	%r140, [%r124+60];
	ld.shared.u32 	%r141, [%r124+64];
	ld.shared.u32 	%r142, [%r124+68];
	ld.shared.u32 	%r143, [%r124+72];
	bar.sync 	0;
	setp.ne.s32 	%p23, %r4, 0;
	@%p23 bra 	$L__BB8_72;
	add.s32 	%r456, %r126, %r125;
	add.s32 	%r457, %r127, %r456;
	add.s32 	%r458, %r128, %r457;
	add.s32 	%r459, %r129, %r458;
	add.s32 	%r460, %r130, %r459;
	add.s32 	%r461, %r131, %r460;
	add.s32 	%r462, %r132, %r461;
	add.s32 	%r463, %r133, %r462;
	add.s32 	%r464, %r134, %r463;
	add.s32 	%r465, %r135, %r464;
	add.s32 	%r466, %r136, %r465;
	add.s32 	%r467, %r137, %r466;
	add.s32 	%r468, %r138, %r467;
	add.s32 	%r469, %r139, %r468;
	add.s32 	%r470, %r140, %r469;
	add.s32 	%r471, %r141, %r470;
	add.s32 	%r472, %r142, %r471;
	add.s32 	%r430, %r143, %r472;
	mov.b32 	%r428, 1;
	mov.b32 	%r453, 0;
	mov.b32 	%r455, -1;
	// begin inline asm
	{  .reg .s32 r0;  .reg .pred p;  shfl.sync.up.b32 r0|p, %r430, %r428, %r453, %r455;  @p add.s32 r0, r0, %r430;  mov.s32 %r426, r0;}
	// end inline asm
	mov.b32 	%r434, 2;
	// begin inline asm
	{  .reg .s32 r0;  .reg .pred p;  shfl.sync.up.b32 r0|p, %r426, %r434, %r453, %r455;  @p add.s32 r0, r0, %r426;  mov.s32 %r432, r0;}
	// end inline asm
	mov.b32 	%r440, 4;
	// begin inline asm
	{  .reg .s32 r0;  .reg .pred p;  shfl.sync.up.b32 r0|p, %r432, %r440, %r453, %r455;  @p add.s32 r0, r0, %r432;  mov.s32 %r438, r0;}
	// end inline asm
	mov.b32 	%r446, 8;
	// begin inline asm
	{  .reg .s32 r0;  .reg .pred p;  shfl.sync.up.b32 r0|p, %r438, %r446, %r453, %r455;  @p add.s32 r0, r0, %r438;  mov.s32 %r444, r0;}
	// end inline asm
	mov.b32 	%r452, 16;
	// begin inline asm
	{  .reg .s32 r0;  .reg .pred p;  shfl.sync.up.b32 r0|p, %r444, %r452, %r453, %r455;  @p add.s32 r0, r0, %r444;  mov.s32 %r450, r0;}
	// end inline asm
	setp.ne.s32 	%p66, %r227, 31;
	@%p66 bra 	$L__BB8_71;
	shl.b32 	%r473, %r122, 2;
	mov.u32 	%r474, _ZZN3cub18CUB_300001_SM_10006detail4scan16DeviceScanKernelINS2_10policy_hubIiiimN4cuda3std3__44plusIvEEE10Policy1000EN6thrust24THRUST_300001_SM_1000_NS10device_ptrIiEESF_NS0_13ScanTileStateIiLb1EEES9_NS1_10InputValueIiPiEEmiLb0EiEEvT0_T1_T2_iT3_T4_T5_E12temp_storage;
	add.s32 	%r475, %r474, %r473;
	st.shared.u32 	[%r475+16], %r450;
$L__BB8_71:
	bar.sync 	0;
	ld.shared.v4.u32 	{%r476, %r477, %r478, %r479}, [_ZZN3cub18CUB_300001_SM_10006detail4scan16DeviceScanKernelINS2_10policy_hubIiiimN4cuda3std3__44plusIvEEE10Policy1000EN6thrust24THRUST_300001_SM_1000_NS10device_ptrIiEESF_NS0_13ScanTileStateIiLb1EEES9_NS1_10InputValueIiPiEEmiLb0EiEEvT0_T1_T2_iT3_T4_T5_E12temp_storage+16];
	add.s32 	%r480, %r477, %r476;
	setp.eq.s32 	%p67, %r122, 2;
	selp.b32 	%r481, %r480, %r476, %p67;
	add.s32 	%r482, %r480, %r478;
	setp.eq.s32 	%p68, %r122, 3;
	selp.b32 	%r483, %r482, %r481, %p68;
	add.s32 	%r484, %r482, %r479;
	setp.eq.s32 	%p69, %r122, 4;
	selp.b32 	%r485, %r484, %r483, %p69;
	ld.shared.v4.u32 	{%r486, %r487, %r488, %r489}, [_ZZN3cub18CUB_300001_SM_10006detail4scan16DeviceScanKernelINS2_10policy_hubIiiimN4cuda3std3__44plusIvEEE10Policy1000EN6thrust24THRUST_300001_SM_1000_NS10device_ptrIiEESF_NS0_13ScanTileStateIiLb1EEES9_NS1_10InputValueIiPiEEmiLb0EiEEvT0_T1_T2_iT3_T4_T5_E12temp_storage+32];
	add.s32 	%r490, %r484, %r486;
	setp.eq.s32 	%p70, %r122, 5;
	selp.b32 	%r491, %r490, %r485, %p70;
	add.s32 	%r492, %r490, %r487;
	setp.eq.s32 	%p71, %r122, 6;
	selp.b32 	%r493, %r492, %r491, %p71;
	add.s32 	%r494, %r492, %r488;
	setp.eq.s32 	%p72, %r122, 7;
	selp.b32 	%r495, %r494, %r493, %p72;
	add.s32 	%r496, %r494, %r489;
	setp.eq.s32 	%p73, %r122, 8;
	selp.b32 	%r497, %r496, %r495, %p73;
	ld.shared.v4.u32 	{%r498, %r499, %r500, %r501}, [_ZZN3cub18CUB_300001_SM_10006detail4scan16DeviceScanKernelINS2_10policy_hubIiiimN4cuda3std3__44plusIvEEE10Policy1000EN6thrust24THRUST_300001_SM_1000_NS10device_ptrIiEESF_NS0_13ScanTileStateIiLb1EEES9_NS1_10InputValueIiPiEEmiLb0EiEEvT0_T1_T2_iT3_T4_T5_E12temp_storage+48];
	add.s32 	%r502, %r496, %r498;
	setp.eq.s32 	%p74, %r122, 9;
	selp.b32 	%r503, %r502, %r497, %p74;
	add.s32 	%r504, %r502, %r499;
	setp.eq.s32 	%p75, %r122, 10;
	selp.b32 	%r505, %r504, %r503, %p75;
	add.s32 	%r506, %r504, %r500;
	setp.eq.s32 	%p76, %r122, 11;
	selp.b32 	%r507, %r506, %r505, %p76;
	add.s32 	%r508, %r506, %r501;
	setp.eq.s32 	%p77, %r122, 12;
	selp.b32 	%r509, %r508, %r507, %p77;
	setp.lt.u32 	%p78, %r76, 32;
	selp.b32 	%r510, 0, %r509, %p78;
	setp.eq.s32 	%p79, %r227, 0;
	sub.s32 	%r511, %r450, %r430;
	selp.b32 	%r512, 0, %r511, %p79;
	add.s32 	%r513, %r512, %r959;
	add.s32 	%r1002, %r513, %r510;
	bra.uni 	$L__BB8_91;
$L__BB8_72:
	add.s32 	%r261, %r126, %r125;
	add.s32 	%r262, %r127, %r261;
	add.s32 	%r263, %r128, %r262;
	add.s32 	%r264, %r129, %r263;
	add.s32 	%r265, %r130, %r264;
	add.s32 	%r266, %r131, %r265;
	add.s32 	%r267, %r132, %r266;
	add.s32 	%r268, %r133, %r267;
	add.s32 	%r269, %r134, %r268;
	add.s32 	%r270, %r135, %r269;
	add.s32 	%r271, %r136, %r270;
	add.s32 	%r272, %r137, %r271;
	add.s32 	%r273, %r138, %r272;
	add.s32 	%r274, %r139, %r273;
	add.s32 	%r275, %r140, %r274;
	add.s32 	%r276, %r141, %r275;
	add.s32 	%r277, %r142, %r276;
	add.s32 	%r235, %r143, %r277;
	mov.b32 	%r233, 1;
	mov.b32 	%r258, 0;
	mov.b32 	%r260, -1;
	// begin inline asm
	{  .reg .s32 r0;  .reg .pred p;  shfl.sync.up.b32 r0|p, %r235, %r233, %r258, %r260;  @p add.s32 r0, r0, %r235;  mov.s32 %r231, r0;}
	// end inline asm
	mov.b32 	%r239, 2;
	// begin inline asm
	{  .reg .s32 r0;  .reg .pred p;  shfl.sync.up.b32 r0|p, %r231, %r239, %r258, %r260;  @p add.s32 r0, r0, %r231;  mov.s32 %r237, r0;}
	// end inline asm
	mov.b32 	%r245, 4;
	// begin inline asm
	{  .reg .s32 r0;  .reg .pred p;  shfl.sync.up.b32 r0|p, %r237, %r245, %r258, %r260;  @p add.s32 r0, r0, %r237;  mov.s32 %r243, r0;}
	// end inline asm
	mov.b32 	%r251, 8;
	// begin inline asm
	{  .reg .s32 r0;  .reg .pred p;  shfl.sync.up.b32 r0|p, %r243, %r251, %r258, %r260;  @p add.s32 r0, r0, %r243;  mov.s32 %r249, r0;}
	// end inline asm
	mov.b32 	%r257, 16;
	// begin inline asm
	{  .reg .s32 r0;  .reg .pred p;  shfl.sync.up.b32 r0|p, %r249, %r257, %r258, %r260;  @p add.s32 r0, r0, %r249;  mov.s32 %r255, r0;}
	// end inline asm
	setp.ne.s32 	%p24, %r227, 31;
	@%p24 bra 	$L__BB8_74;
	shl.b32 	%r278, %r122, 2;
	mov.u32 	%r279, _ZZN3cub18CUB_300001_SM_10006detail4scan16DeviceScanKernelINS2_10policy_hubIiiimN4cuda3std3__44plusIvEEE10Policy1000EN6thrust24THRUST_300001_SM_1000_NS10device_ptrIiEESF_NS0_13ScanTileStateIiLb1EEES9_NS1_10InputValueIiPiEEmiLb0EiEEvT0_T1_T2_iT3_T4_T5_E12temp_storage;
	add.s32 	%r280, %r279, %r278;
	st.shared.u32 	[%r280+16], %r255;
$L__BB8_74:
	sub.s32 	%r281, %r255, %r235;
	bar.sync 	0;
	ld.shared.v4.u32 	{%r282, %r283, %r284, %r285}, [_ZZN3cub18CUB_300001_SM_10006detail4scan16DeviceScanKernelINS2_10policy_hubIiiimN4cuda3std3__44plusIvEEE10Policy1000EN6thrust24THRUST_300001_SM_1000_NS10device_ptrIiEESF_NS0_13ScanTileStateIiLb1EEES9_NS1_10InputValueIiPiEEmiLb0EiEEvT0_T1_T2_iT3_T4_T5_E12temp_storage+16];
	add.s32 	%r286, %r283, %r282;
	setp.eq.s32 	%p25, %r122, 2;
	selp.b32 	%r287, %r286, %r282, %p25;
	add.s32 	%r288, %r286, %r284;
	setp.eq.s32 	%p26, %r122, 3;
	selp.b32 	%r289, %r288, %r287, %p26;
	add.s32 	%r290, %r288, %r285;
	setp.eq.s32 	%p27, %r122, 4;
	selp.b32 	%r291, %r290, %r289, %p27;
	ld.shared.v4.u32 	{%r292, %r293, %r294, %r295}, [_ZZN3cub18CUB_300001_SM_10006detail4scan16DeviceScanKernelINS2_10policy_hubIiiimN4cuda3std3__44plusIvEEE10Policy1000EN6thrust24THRUST_300001_SM_1000_NS10device_ptrIiEESF_NS0_13ScanTileStateIiLb1EEES9_NS1_10InputValueIiPiEEmiLb0EiEEvT0_T1_T2_iT3_T4_T5_E12temp_storage+32];
	add.s32 	%r296, %r290, %r292;
	setp.eq.s32 	%p28, %r122, 5;
	selp.b32 	%r297, %r296, %r291, %p28;
	add.s32 	%r298, %r296, %r293;
	setp.eq.s32 	%p29, %r122, 6;
	selp.b32 	%r299, %r298, %r297, %p29;
	add.s32 	%r300, %r298, %r294;
	setp.eq.s32 	%p30, %r122, 7;
	selp.b32 	%r301, %r300, %r299, %p30;
	add.s32 	%r302, %r300, %r295;
	setp.eq.s32 	%p31, %r122, 8;
	selp.b32 	%r303, %r302, %r301, %p31;
	ld.shared.v4.u32 	{%r304, %r305, %r306, %r307}, [_ZZN3cub18CUB_300001_SM_10006detail4scan16DeviceScanKernelINS2_10policy_hubIiiimN4cuda3std3__44plusIvEEE10Policy1000EN6thrust24THRUST_300001_SM_1000_NS10device_ptrIiEESF_NS0_13ScanTileStateIiLb1EEES9_NS1_10InputValueIiPiEEmiLb0EiEEvT0_T1_T2_iT3_T4_T5_E12temp_storage+48];
	add.s32 	%r308, %r302, %r304;
	setp.eq.s32 	%p32, %r122, 9;
	selp.b32 	%r309, %r308, %r303, %p32;
	add.s32 	%r310, %r308, %r305;
	setp.eq.s32 	%p33, %r122, 10;
	selp.b32 	%r311, %r310, %r309, %p33;
	add.s32 	%r312, %r310, %r306;
	setp.eq.s32 	%p34, %r122, 11;
	selp.b32 	%r313, %r312, %r311, %p34;
	add.s32 	%r314, %r312, %r307;
	setp.eq.s32 	%p35, %r122, 12;
	selp.b32 	%r315, %r314, %r313, %p35;
	ld.shared.u32 	%r316, [_ZZN3cub18CUB_300001_SM_10006detail4scan16DeviceScanKernelINS2_10policy_hubIiiimN4cuda3std3__44plusIvEEE10Policy1000EN6thrust24THRUST_300001_SM_1000_NS10device_ptrIiEESF_NS0_13ScanTileStateIiLb1EEES9_NS1_10InputValueIiPiEEmiLb0EiEEvT0_T1_T2_iT3_T4_T5_E12temp_storage+64];
	add.s32 	%r149, %r314, %r316;
	setp.gt.u32 	%p36, %r76, 31;
	setp.lt.u32 	%p37, %r76, 32;
	setp.eq.s32 	%p38, %r227, 0;
	selp.b32 	%r317, 0, %r281, %p38;
	add.s32 	%r1001, %r315, %r317;
	selp.b32 	%r151, %r281, %r1001, %p37;
	@%p36 bra 	$L__BB8_90;
	setp.ne.s32 	%p39, %r76, 0;
	mul.wide.s32 	%rd24, %r4, 8;
	add.s64 	%rd13, %rd18, %rd24;
	@%p39 bra 	$L__BB8_77;
	st.shared.u32 	[_ZZN3cub18CUB_300001_SM_10006detail4scan16DeviceScanKernelINS2_10policy_hubIiiimN4cuda3std3__44plusIvEEE10Policy1000EN6thrust24THRUST_300001_SM_1000_NS10device_ptrIiEESF_NS0_13ScanTileStateIiLb1EEES9_NS1_10InputValueIiPiEEmiLb0EiEEvT0_T1_T2_iT3_T4_T5_E12temp_storage+12], %r149;
	add.s64 	%rd25, %rd13, 256;
	mov.b32 	%r318, 100;
	// begin inline asm
	st.relaxed.gpu.v2.u32 [%rd25], {%r318, %r149};
	// end inline asm
$L__BB8_77:
	not.b32 	%r324, %r76;
	add.s32 	%r997, %r4, %r324;
	mov.b32 	%r320, 550;
	// begin inline asm
	nanosleep.u32 %r320;
	// end inline asm
	mul.wide.s32 	%rd27, %r997, 8;
	add.s64 	%rd28, %rd18, %rd27;
	add.s64 	%rd26, %rd28, 256;
	// begin inline asm
	ld.relaxed.gpu.v2.u32 {%r998, %r992}, [%rd26];
	// end inline asm
	mov.b32 	%r993, 478;
$L__BB8_78:
	setp.eq.s32 	%p40, %r998, 99;
	mov.b32 	%r325, -1;
	vote.sync.any.pred 	%p41, %p40, %r325;
	not.pred 	%p42, %p41;
	@%p42 bra 	$L__BB8_80;
	// begin inline asm
	nanosleep.u32 %r993;
	// end inline asm
	shr.u32 	%r993, %r993, 1;
	// begin inline asm
	ld.relaxed.gpu.v2.u32 {%r998, %r992}, [%rd26];
	// end inline asm
	bra.uni 	$L__BB8_78;
$L__BB8_80:
	setp.eq.s32 	%p43, %r998, 101;
	mov.b32 	%r352, -1;
	vote.sync.ballot.b32 	%r354, %p43, %r352;
	// begin inline asm
	mov.u32 %r327, %lanemask_ge;
	// end inline asm
	and.b32  	%r355, %r354, %r327;
	or.b32  	%r356, %r355, -2147483648;
	add.s32 	%r357, %r356, -1;
	not.b32 	%r358, %r356;
	and.b32  	%r359, %r358, %r357;
	popc.b32 	%r331, %r359;
	mov.b32 	%r330, 1;
	// begin inline asm
	shfl.sync.down.b32 %r328, %r992, %r330, %r331, %r352;
	// end inline asm
	setp.lt.s32 	%p45, %r227, %r331;
	selp.b32 	%r360, %r328, 0, %p45;
	add.s32 	%r334, %r360, %r992;
	mov.b32 	%r335, 2;
	// begin inline asm
	shfl.sync.down.b32 %r333, %r334, %r335, %r331, %r352;
	// end inline asm
	add.s32 	%r361, %r227, 2;
	setp.gt.s32 	%p46, %r361, %r331;
	selp.b32 	%r362, 0, %r333, %p46;
	add.s32 	%r339, %r334, %r362;
	mov.b32 	%r340, 4;
	// begin inline asm
	shfl.sync.down.b32 %r338, %r339, %r340, %r331, %r352;
	// end inline asm
	add.s32 	%r363, %r227, 4;
	setp.gt.s32 	%p47, %r363, %r331;
	selp.b32 	%r364, 0, %r338, %p47;
	add.s32 	%r344, %r339, %r364;
	mov.b32 	%r345, 8;
	// begin inline asm
	shfl.sync.down.b32 %r343, %r344, %r345, %r331, %r352;
	// end inline asm
	add.s32 	%r365, %r227, 8;
	setp.gt.s32 	%p48, %r365, %r331;
	selp.b32 	%r366, 0, %r343, %p48;
	add.s32 	%r349, %r344, %r366;
	mov.b32 	%r350, 16;
	// begin inline asm
	shfl.sync.down.b32 %r348, %r349, %r350, %r331, %r352;
	// end inline asm
	add.s32 	%r367, %r227, 16;
	setp.gt.s32 	%p49, %r367, %r331;
	selp.b32 	%r368, 0, %r348, %p49;
	add.s32 	%r994, %r349, %r368;
	add.s64 	%rd14, %rd18, 256;
	mov.b32 	%r995, 478;
$L__BB8_81:
	setp.ne.s32 	%p50, %r998, 101;
	mov.b32 	%r369, -1;
	vote.sync.all.pred 	%p51, %p50, %r369;
	not.pred 	%p52, %p51;
	@%p52 bra 	$L__BB8_86;
	shr.u32 	%r995, %r995, 1;
	mul.wide.s32 	%rd31, %r997, 8;
	add.s64 	%rd32, %rd14, %rd31;
	add.s64 	%rd30, %rd32, -256;
	// begin inline asm
	ld.relaxed.gpu.v2.u32 {%r998, %r999}, [%rd30];
	// end inline asm
	mov.u32 	%r1000, %r995;
$L__BB8_83:
	setp.eq.s32 	%p56, %r998, 99;
	mov.b32 	%r377, -1;
	vote.sync.any.pred 	%p57, %p56, %r377;
	not.pred 	%p58, %p57;
	@%p58 bra 	$L__BB8_85;
	// begin inline asm
	nanosleep.u32 %r1000;
	// end inline asm
	shr.u32 	%r1000, %r1000, 1;
	// begin inline asm
	ld.relaxed.gpu.v2.u32 {%r998, %r999}, [%rd30];
	// end inline asm
	bra.uni 	$L__BB8_83;
$L__BB8_85:
	setp.eq.s32 	%p59, %r998, 101;
	mov.b32 	%r403, -1;
	vote.sync.ballot.b32 	%r404, %p59, %r403;
	and.b32  	%r405, %r404, %r327;
	or.b32  	%r406, %r405, -2147483648;
	add.s32 	%r407, %r406, -1;
	not.b32 	%r408, %r406;
	and.b32  	%r409, %r408, %r407;
	popc.b32 	%r382, %r409;
	mov.b32 	%r381, 1;
	// begin inline asm
	shfl.sync.down.b32 %r379, %r999, %r381, %r382, %r403;
	// end inline asm
	setp.lt.s32 	%p61, %r227, %r382;
	selp.b32 	%r410, %r379, 0, %p61;
	add.s32 	%r385, %r410, %r999;
	mov.b32 	%r386, 2;
	// begin inline asm
	shfl.sync.down.b32 %r384, %r385, %r386, %r382, %r403;
	// end inline asm
	add.s32 	%r411, %r227, 2;
	setp.gt.s32 	%p62, %r411, %r382;
	selp.b32 	%r412, 0, %r384, %p62;
	add.s32 	%r390, %r385, %r412;
	mov.b32 	%r391, 4;
	// begin inline asm
	shfl.sync.down.b32 %r389, %r390, %r391, %r382, %r403;
	// end inline asm
	add.s32 	%r413, %r227, 4;
	setp.gt.s32 	%p63, %r413, %r382;
	selp.b32 	%r414, 0, %r389, %p63;
	add.s32 	%r395, %r390, %r414;
	mov.b32 	%r396, 8;
	// begin inline asm
	shfl.sync.down.b32 %r394, %r395, %r396, %r382, %r403;
	// end inline asm
	add.s32 	%r415, %r227, 8;
	setp.gt.s32 	%p64, %r415, %r382;
	selp.b32 	%r416, 0, %r394, %p64;
	add.s32 	%r400, %r395, %r416;
	mov.b32 	%r401, 16;
	// begin inline asm
	shfl.sync.down.b32 %r399, %r400, %r401, %r382, %r403;
	// end inline asm
	add.s32 	%r417, %r227, 16;
	setp.gt.s32 	%p65, %r417, %r382;
	selp.b32 	%r418, 0, %r399, %p65;
	add.s32 	%r419, %r418, %r994;
	add.s32 	%r994, %r419, %r400;
	add.s32 	%r997, %r997, -32;
	bra.uni 	$L__BB8_81;
$L__BB8_86:
	@%p39 bra 	$L__BB8_88;
	add.s32 	%r372, %r994, %r149;
	add.s64 	%rd29, %rd13, 256;
	mov.b32 	%r371, 101;
	// begin inline asm
	st.relaxed.gpu.v2.u32 [%rd29], {%r371, %r372};
	// end inline asm
	st.shared.u32 	[_ZZN3cub18CUB_300001_SM_10006detail4scan16DeviceScanKernelINS2_10policy_hubIiiimN4cuda3std3__44plusIvEEE10Policy1000EN6thrust24THRUST_300001_SM_1000_NS10device_ptrIiEESF_NS0_13ScanTileStateIiLb1EEES9_NS1_10InputValueIiPiEEmiLb0EiEEvT0_T1_T2_iT3_T4_T5_E12temp_storage+4], %r994;
	st.shared.u32 	[_ZZN3cub18CUB_300001_SM_10006detail4scan16DeviceScanKernelINS2_10policy_hubIiiimN4cuda3std3__44plusIvEEE10Policy1000EN6thrust24THRUST_300001_SM_1000_NS10device_ptrIiEESF_NS0_13ScanTileStateIiLb1EEES9_NS1_10InputValueIiPiEEmiLb0EiEEvT0_T1_T2_iT3_T4_T5_E12temp_storage+8], %r372;
$L__BB8_88:
	setp.ne.s32 	%p54, %r227, 0;
	mov.u32 	%r1001, %r151;
	@%p54 bra 	$L__BB8_90;
	st.shared.u32 	[_ZZN3cub18CUB_300001_SM_10006detail4scan16DeviceScanKernelINS2_10policy_hubIiiimN4cuda3std3__44plusIvEEE10Policy1000EN6thrust24THRUST_300001_SM_1000_NS10device_ptrIiEESF_NS0_13ScanTileStateIiLb1EEES9_NS1_10InputValueIiPiEEmiLb0EiEEvT0_T1_T2_iT3_T4_T5_E12temp_storage+84], %r994;
	mov.u32 	%r1001, %r994;
$L__BB8_90:
	bar.sync 	0;
	setp.eq.s32 	%p55, %r76, 0;
	ld.shared.u32 	%r373, [_ZZN3cub18CUB_300001_SM_10006detail4scan16DeviceScanKernelINS2_10policy_hubIiiimN4cuda3std3__44plusIvEEE10Policy1000EN6thrust24THRUST_300001_SM_1000_NS10device_ptrIiEESF_NS0_13ScanTileStateIiLb1EEES9_NS1_10InputValueIiPiEEmiLb0EiEEvT0_T1_T2_iT3_T4_T5_E12temp_storage+84];
	selp.b32 	%r374, 0, %r373, %p55;
	add.s32 	%r1002, %r374, %r1001;
$L__BB8_91:
	add.s32 	%r514, %r1002, %r125;
	add.s32 	%r515, %r126, %r514;
	add.s32 	%r516, %r127, %r515;
	add.s32 	%r517, %r128, %r516;
	add.s32 	%r518, %r129, %r517;
	add.s32 	%r519, %r130, %r518;
	add.s32 	%r520, %r131, %r519;
	add.s32 	%r521, %r132, %r520;
	add.s32 	%r522, %r133, %r521;
	add.s32 	%r523, %r134, %r522;
	add.s32 	%r524, %r135, %r523;
	add.s32 	%r525, %r136, %r524;
	add.s32 	%r526, %r137, %r525;
	add.s32 	%r527, %r138, %r526;
	add.s32 	%r528, %r139, %r527;
	add.s32 	%r529, %r140, %r528;
	add.s32 	%r530, %r141, %r529;
	add.s32 	%r531, %r142, %r530;
	bar.sync 	0;
	st.shared.u32 	[%r124], %r1002;
	st.shared.u32 	[%r124+4], %r514;
	st.shared.u32 	[%r124+8], %r515;
	st.shared.u32 	[%r124+12], %r516;
	st.shared.u32 	[%r124+16], %r517;
	st.shared.u32 	[%r124+20], %r518;
	st.shared.u32 	[%r124+24], %r519;
	st.shared.u32 	[%r124+28], %r520;
	st.shared.u32 	[%r124+32], %r521;
	st.shared.u32 	[%r124+36], %r522;
	st.shared.u32 	[%r124+40], %r523;
	st.shared.u32 	[%r124+44], %r524;
	st.shared.u32 	[%r124+48], %r525;
	st.shared.u32 	[%r124+52], %r526;
	st.shared.u32 	[%r124+56], %r527;
	st.shared.u32 	[%r124+60], %r528;
	st.shared.u32 	[%r124+64], %r529;
	st.shared.u32 	[%r124+68], %r530;
	st.shared.u32 	[%r124+72], %r531;
	bar.warp.sync 	-1;
	ld.shared.u32 	%r185, [%r123];
	ld.shared.u32 	%r186, [%r123+128];
	ld.shared.u32 	%r187, [%r123+256];
	ld.shared.u32 	%r188, [%r123+384];
	ld.shared.u32 	%r189, [%r123+512];
	ld.shared.u32 	%r190, [%r123+640];
	ld.shared.u32 	%r191, [%r123+768];
	ld.shared.u32 	%r192, [%r123+896];
	ld.shared.u32 	%r193, [%r123+1024];
	ld.shared.u32 	%r194, [%r123+1152];
	ld.shared.u32 	%r195, [%r123+1280];
	ld.shared.u32 	%r196, [%r123+1408];
	ld.shared.u32 	%r197, [%r123+1536];
	ld.shared.u32 	%r198, [%r123+1664];
	ld.shared.u32 	%r199, [%r123+1792];
	ld.shared.u32 	%r200, [%r123+1920];
	ld.shared.u32 	%r201, [%r123+2048];
	ld.shared.u32 	%r202, [%r123+2176];
	ld.shared.u32 	%r203, [%r123+2304];
	setp.ne.s32 	%p80, %r76, 0;
	@%p80 bra 	$L__BB8_93;
	st.volatile.shared.u32 	[_ZZN3cub18CUB_300001_SM_10006detail4scan16DeviceScanKernelINS2_10policy_hubIiiimN4cuda3std3__44plusIvEEE10Policy1000EN6thrust24THRUST_300001_SM_1000_NS10device_ptrIiEESF_NS0_13ScanTileStateIiLb1EEES9_NS1_10InputValueIiPiEEmiLb0EiEEvT0_T1_T2_iT3_T4_T5_E12temp_storage+31616], %r75;
$L__BB8_93:
	bar.sync 	0;
	ld.volatile.shared.u32 	%r204, [_ZZN3cub18CUB_300001_SM_10006detail4scan16DeviceScanKernelINS2_10policy_hubIiiimN4cuda3std3__44plusIvEEE10Policy1000EN6thrust24THRUST_300001_SM_1000_NS10device_ptrIiEESF_NS0_13ScanTileStateIiLb1EEES9_NS1_10InputValueIiPiEEmiLb0EiEEvT0_T1_T2_iT3_T4_T5_E12temp_storage+31616];
	cvt.u64.u32 	%rd39, %r78;
	add.s64 	%rd40, %rd5, %rd39;
	setp.ge.s32 	%p81, %r78, %r204;
	shl.b64 	%rd41, %rd40, 2;
	add.s64 	%rd15, %rd4, %rd41;
	@%p81 bra 	$L__BB8_95;
	st.global.u32 	[%rd15], %r185;
$L__BB8_95:
	mov.u32 	%r532, %tid.x;
	and.b32  	%r533, %r532, 992;
	mul.lo.s32 	%r534, %r533, 19;
	and.b32  	%r535, %r532, 31;
	or.b32  	%r536, %r534, %r535;
	add.s32 	%r537, %r536, 32;
	setp.ge.s32 	%p82, %r537, %r204;
	@%p82 bra 	$L__BB8_97;
	st.global.u32 	[%rd15+128], %r186;
$L__BB8_97:
	add.s32 	%r543, %r536, 64;
	setp.ge.s32 	%p83, %r543, %r204;
	@%p83 bra 	$L__BB8_99;
	st.global.u32 	[%rd15+256], %r187;
$L__BB8_99:
	add.s32 	%r549, %r536, 96;
	setp.ge.s32 	%p84, %r549, %r204;
	@%p84 bra 	$L__BB8_101;
	st.global.u32 	[%rd15+384], %r188;
$L__BB8_101:
	add.s32 	%r555, %r536, 128;
	setp.ge.s32 	%p85, %r555, %r204;
	@%p85 bra 	$L__BB8_103;
	st.global.u32 	[%rd15+512], %r189;
$L__BB8_103:
	add.s32 	%r561, %r536, 160;
	setp.ge.s32 	%p86, %r561, %r204;
	@%p86 bra 	$L__BB8_105;
	st.global.u32 	[%rd15+640], %r190;
$L__BB8_105:
	add.s32 	%r567, %r536, 192;
	setp.ge.s32 	%p87, %r567, %r204;
	@%p87 bra 	$L__BB8_107;
	st.global.u32 	[%rd15+768], %r191;
$L__BB8_107:
	add.s32 	%r573, %r536, 224;
	setp.ge.s32 	%p88, %r573, %r204;
	@%p88 bra 	$L__BB8_109;
	st.global.u32 	[%rd15+896], %r192;
$L__BB8_109:
	setp.ge.s32 	%p89, %r95, %r204;
	@%p89 bra 	$L__BB8_111;
	st.global.u32 	[%rd15+1024], %r193;
$L__BB8_111:
	setp.ge.s32 	%p90, %r98, %r204;
	@%p90 bra 	$L__BB8_113;
	st.global.u32 	[%rd15+1152], %r194;
$L__BB8_113:
	add.s32 	%r579, %r536, 320;
	setp.ge.s32 	%p91, %r579, %r204;
	@%p91 bra 	$L__BB8_115;
	st.global.u32 	[%rd15+1280], %r195;
$L__BB8_115:
	add.s32 	%r585, %r536, 352;
	setp.ge.s32 	%p92, %r585, %r204;
	@%p92 bra 	$L__BB8_117;
	st.global.u32 	[%rd15+1408], %r196;
$L__BB8_117:
	add.s32 	%r591, %r536, 384;
	setp.ge.s32 	%p93, %r591, %r204;
	@%p93 bra 	$L__BB8_119;
	st.global.u32 	[%rd15+1536], %r197;
$L__BB8_119:
	add.s32 	%r597, %r536, 416;
	setp.ge.s32 	%p94, %r597, %r204;
	@%p94 bra 	$L__BB8_121;
	st.global.u32 	[%rd15+1664], %r198;
$L__BB8_121:
	add.s32 	%r603, %r536, 448;
	setp.ge.s32 	%p95, %r603, %r204;
	@%p95 bra 	$L__BB8_123;
	st.global.u32 	[%rd15+1792], %r199;
$L__BB8_123:
	add.s32 	%r609, %r536, 480;
	setp.ge.s32 	%p96, %r609, %r204;
	@%p96 bra 	$L__BB8_125;
	st.global.u32 	[%rd15+1920], %r200;
$L__BB8_125:
	add.s32 	%r615, %r536, 512;
	setp.ge.s32 	%p97, %r615, %r204;
	@%p97 bra 	$L__BB8_127;
	st.global.u32 	[%rd15+2048], %r201;
$L__BB8_127:
	setp.ge.s32 	%p98, %r115, %r204;
	@%p98 bra 	$L__BB8_129;
	st.global.u32 	[%rd15+2176], %r202;
$L__BB8_129:
	setp.ge.s32 	%p99, %r118, %r204;
	@%p99 bra 	$L__BB8_131;
	st.global.u32 	[%rd15+2304], %r203;
$L__BB8_131:
	ret;

}


// ===== COMPILED SASS (sm_100) =====

	.target	sm_100

	.elftype	@"ET_EXEC"


//--------------------- .note.nv.tkinfo           --------------------------
	.section	.note.nv.tkinfo,"",@"SHT_NOTE"
	.sectionflags	@"SHF_NOTE_NV_TKINFO"
	.tkinfo
        /*0018*/ 	.word	0x00000002
        /*0030*/ 	.string	""
        /*0030*/ 	.string	"ptxas"
        /*0030*/ 	.string	"Cuda compilation tools, release 13.0, V13.0.88"
        /*0030*/ 	.string	"Build cuda_13.0.r13.0/compiler.36424714_0"
        /*0030*/ 	.string	"-arch sm_100 -m 64 "



//--------------------- .note.nv.cuinfo           --------------------------
	.section	.note.nv.cuinfo,"",@"SHT_NOTE"
	.sectionflags	@"SHF_NOTE_NV_CUINFO"
        /*0018*/ 	.short	0x0002
        /*001a*/ 	.short	0x0064
        /*001c*/ 	.short	0x0082
	.zero		2


//--------------------- .nv.info                  --------------------------
	.section	.nv.info,"",@"SHT_CUDA_INFO"
	.align	4


	//----- nvinfo : EIATTR_REGCOUNT
	.align		4
        /*0000*/ 	.byte	0x04, 0x2f
        /*0002*/ 	.short	(.L_46 - .L_45)
	.align		4
.L_45:
        /*0004*/ 	.word	index@(_Z7mapPartPiS_i)
        /*0008*/ 	.word	0x0000001c


	//----- nvinfo : EIATTR_FRAME_SIZE
	.align		4
.L_46:
        /*000c*/ 	.byte	0x04, 0x11
        /*000e*/ 	.short	(.L_48 - .L_47)
	.align		4
.L_47:
        /*0010*/ 	.word	index@(_Z7mapPartPiS_i)
        /*0014*/ 	.word	0x00000000


	//----- nvinfo : EIATTR_REGCOUNT
	.align		4
.L_48:
        /*0018*/ 	.byte	0x04, 0x2f
        /*001a*/ 	.short	(.L_50 - .L_49)
	.align		4
.L_49:
        /*001c*/ 	.word	index@(_Z10count_HistPiS_i)
        /*0020*/ 	.word	0x00000028


	//----- nvinfo : EIATTR_FRAME_SIZE
	.align		4
.L_50:
        /*0024*/ 	.byte	0x04, 0x11
        /*0026*/ 	.short	(.L_52 - .L_51)
	.align		4
.L_51:
        /*0028*/ 	.word	index@(_Z10count_HistPiS_i)
        /*002c*/ 	.word	0x00000000


	//----- nvinfo : EIATTR_REGCOUNT
	.align		4
.L_52:
        /*0030*/ 	.byte	0x04, 0x2f
        /*0032*/ 	.short	(.L_54 - .L_53)
	.align		4
.L_53:
        /*0034*/ 	.word	index@(_Z10write_HistPiS_S_i)
        /*0038*/ 	.word	0x00000020


	//----- nvinfo : EIATTR_FRAME_SIZE
	.align		4
.L_54:
        /*003c*/ 	.byte	0x04, 0x11
        /*003e*/ 	.short	(.L_56 - .L_55)
	.align		4
.L_55:
        /*0040*/ 	.word	index@(_Z10write_HistPiS_S_i)
        /*0044*/ 	.word	0x00000000


	//----- nvinfo : EIATTR_REGCOUNT
	.align		4
.L_56:
        /*0048*/ 	.byte	0x04, 0x2f
        /*004a*/ 	.short	(.L_58 - .L_57)
	.align		4
.L_57:
        /*004c*/ 	.word	index@(_Z11getStartPosPiS_i)
        /*0050*/ 	.word	0x0000000a


	//----- nvinfo : EIATTR_FRAME_SIZE
	.align		4
.L_58:
        /*0054*/ 	.byte	0x04, 0x11
        /*0056*/ 	.short	(.L_60 - .L_59)
	.align		4
.L_59:
        /*0058*/ 	.word	index@(_Z11getStartPosPiS_i)
        /*005c*/ 	.word	0x00000000


	//----- nvinfo : EIATTR_REGCOUNT
	.align		4
.L_60:
        /*0060*/ 	.byte	0x04, 0x2f
        /*0062*/ 	.short	(.L_62 - .L_61)
	.align		4
.L_61:
        /*0064*/ 	.word	index@(_Z7scatterPiPfS_S0_S_i)
        /*0068*/ 	.word	0x00000020


	//----- nvinfo : EIATTR_FRAME_SIZE
	.align		4
.L_62:
        /*006c*/ 	.byte	0x04, 0x11
        /*006e*/ 	.short	(.L_64 - .L_63)
	.align		4
.L_63:
        /*0070*/ 	.word	index@(_Z7scatterPiPfS_S0_S_i)
        /*0074*/ 	.word	0x00000000


	//----- nvinfo : EIATTR_REGCOUNT
	.align		4
.L_64:
        /*0078*/ 	.byte	0x04, 0x2f
        /*007a*/ 	.short	(.L_66 - .L_65)
	.align		4
.L_65:
        /*007c*/ 	.word	index@(_ZN3cub18CUB_300001_SM_10006detail11EmptyKernelIvEEvv)
        /*0080*/ 	.word	0x00000004


	//----- nvinfo : EIATTR_FRAME_SIZE
	.align		4
.L_66:
        /*0084*/ 	.byte	0x04, 0x11
        /*0086*/ 	.short	(.L_68 - .L_67)
	.align		4
.L_67:
        /*0088*/ 	.word	index@(_ZN3cub18CUB_300001_SM_10006detail11EmptyKernelIvEEvv)
        /*008c*/ 	.word	0x00000000


	//----- nvinfo : EIATTR_REGCOUNT
	.align		4
.L_68:
        /*0090*/ 	.byte	0x04, 0x2f
        /*0092*/ 	.short	(.L_70 - .L_69)
	.align		4
.L_69:
        /*0094*/ 	.word	index@(_ZN3cub18CUB_300001_SM_10006detail4scan20DeviceScanInitKernelINS0_13ScanTileStateIiLb1EEEEEvT_i)
        /*0098*/ 	.word	0x00000008


	//----- nvinfo : EIATTR_FRAME_SIZE
	.align		4
.L_70:
        /*009c*/ 	.byte	0x04, 0x11
        /*009e*/ 	.short	(.L_72 - .L_71)
	.align		4
.L_71:
        /*00a0*/ 	.word	index@(_ZN3cub18CUB_300001_SM_10006detail4scan20DeviceScanInitKernelINS0_13ScanTileStateIiLb1EEEEEvT_i)
        /*00a4*/ 	.word	0x00000000


	//----- nvinfo : EIATTR_REGCOUNT
	.align		4
.L_72:
        /*00a8*/ 	.byte	0x04, 0x2f
        /*00aa*/ 	.short	(.L_74 - .L_73)
	.align		4
.L_73:
        /*00ac*/ 	.word	index@(_ZN3cub18CUB_300001_SM_10006detail4scan16DeviceScanKernelINS2_10policy_hubIiiijN4cuda3std3__44plusIvEEE10Policy1000EN6thrust24THRUST_300001_SM_1000_NS10device_ptrIiEESF_NS0_13ScanTileStateIiLb1EEES9_NS1_10InputValueIiPiEEjiLb0EiEEvT0_T1_T2_iT3_T4_T5_)
        /*00b0*/ 	.word	0x00000038


	//----- nvinfo : EIATTR_FRAME_SIZE
	.align		4
.L_74:
        /*00b4*/ 	.byte	0x04, 0x11
        /*00b6*/ 	.short	(.L_76 - .L_75)
	.align		4
.L_75:
        /*00b8*/ 	.word	index@(_ZN3cub18CUB_300001_SM_10006detail4scan16DeviceScanKernelINS2_10policy_hubIiiijN4cuda3std3__44plusIvEEE10Policy1000EN6thrust24THRUST_300001_SM_1000_NS10device_ptrIiEESF_NS0_13ScanTileStateIiLb1EEES9_NS1_10InputValueIiPiEEjiLb0EiEEvT0_T1_T2_iT3_T4_T5_)
        /*00bc*/ 	.word	0x00000000


	//----- nvinfo : EIATTR_REGCOUNT
	.align		4
.L_76:
        /*00c0*/ 	.byte	0x04, 0x2f
        /*00c2*/ 	.short	(.L_78 - .L_77)
	.align		4
.L_77:
        /*00c4*/ 	.word	index@(_ZN3cub18CUB_300001_SM_10006detail4scan16DeviceScanKernelINS2_10policy_hubIiiimN4cuda3std3__44plusIvEEE10Policy1000EN6thrust24THRUST_300001_SM_1000_NS10device_ptrIiEESF_NS0_13ScanTileStateIiLb1EEES9_NS1_10InputValueIiPiEEmiLb0EiEEvT0_T1_T2_iT3_T4_T5_)
        /*00c8*/ 	.word	0x00000030


	//----- nvinfo : EIATTR_FRAME_SIZE
	.align		4
.L_78:
        /*00cc*/ 	.byte	0x04, 0x11
        /*00ce*/ 	.short	(.L_80 - .L_79)
	.align		4
.L_79:
        /*00d0*/ 	.word	index@(_ZN3cub18CUB_300001_SM_10006detail4scan16DeviceScanKernelINS2_10policy_hubIiiimN4cuda3std3__44plusIvEEE10Policy1000EN6thrust24THRUST_300001_SM_1000_NS10device_ptrIiEESF_NS0_13ScanTileStateIiLb1EEES9_NS1_10InputValueIiPiEEmiLb0EiEEvT0_T1_T2_iT3_T4_T5_)
        /*00d4*/ 	.word	0x00000000


	//----- nvinfo : EIATTR_MIN_STACK_SIZE
	.align		4
.L_80:
        /*00d8*/ 	.byte	0x04, 0x12
        /*00da*/ 	.short	(.L_82 - .L_81)
	.align		4
.L_81:
        /*00dc*/ 	.word	index@(_ZN3cub18CUB_300001_SM_10006detail4scan16DeviceScanKernelINS2_10policy_hubIiiimN4cuda3std3__44plusIvEEE10Policy1000EN6thrust24THRUST_300001_SM_1000_NS10device_ptrIiEESF_NS0_13ScanTileStateIiLb1EEES9_NS1_10InputValueIiPiEEmiLb0EiEEvT0_T1_T2_iT3_T4_T5_)
        /*00e0*/ 	.word	0x00000000


	//----- nvinfo : EIATTR_MIN_STACK_SIZE
	.align		4
.L_82:
        /*00e4*/ 	.byte	0x04, 0x12
        /*00e6*/ 	.short	(.L_84 - .L_83)
	.align		4
.L_83:
        /*00e8*/ 	.word	index@(_ZN3cub18CUB_300001_SM_10006detail4scan16DeviceScanKernelINS2_10policy_hubIiiijN4cuda3std3__44plusIvEEE10Policy1000EN6thrust24THRUST_300001_SM_1000_NS10device_ptrIiEESF_NS0_13ScanTileStateIiLb1EEES9_NS1_10InputValueIiPiEEjiLb0EiEEvT0_T1_T2_iT3_T4_T5_)
        /*00ec*/ 	.word	0x00000000


	//----- nvinfo : EIATTR_MIN_STACK_SIZE
	.align		4
.L_84:
        /*00f0*/ 	.byte	0x04, 0x12
        /*00f2*/ 	.short	(.L_86 - .L_85)
	.align		4
.L_85:
        /*00f4*/ 	.word	index@(_ZN3cub18CUB_300001_SM_10006detail4scan20DeviceScanInitKernelINS0_13ScanTileStateIiLb1EEEEEvT_i)
        /*00f8*/ 	.word	0x00000000


	//----- nvinfo : EIATTR_MIN_STACK_SIZE
	.align		4
.L_86:
        /*00fc*/ 	.byte	0x04, 0x12
        /*00fe*/ 	.short	(.L_88 - .L_87)
	.align		4
.L_87:
        /*0100*/ 	.word	index@(_ZN3cub18CUB_300001_SM_10006detail11EmptyKernelIvEEvv)
        /*0104*/ 	.word	0x00000000


	//----- nvinfo : EIATTR_MIN_STACK_SIZE
	.align		4
.L_88:
        /*0108*/ 	.byte	0x04, 0x12
        /*010a*/ 	.short	(.L_90 - .L_89)
	.align		4
.L_89:
        /*010c*/ 	.word	index@(_Z7scatterPiPfS_S0_S_i)
        /*0110*/ 	.word	0x00000000


	//----- nvinfo : EIATTR_MIN_STACK_SIZE
	.align		4
.L_90:
        /*0114*/ 	.byte	0x04, 0x12
        /*0116*/ 	.short	(.L_92 - .L_91)
	.align		4
.L_91:
        /*0118*/ 	.word	index@(_Z11getStartPosPiS_i)
        /*011c*/ 	.word	0x00000000


	//----- nvinfo : EIATTR_MIN_STACK_SIZE
	.align		4
.L_92:
        /*0120*/ 	.byte	0x04, 0x12
        /*0122*/ 	.short	(.L_94 - .L_93)
	.align		4
.L_93:
        /*0124*/ 	.word	index@(_Z10write_HistPiS_S_i)
        /*0128*/ 	.word	0x00000000


	//----- nvinfo : EIATTR_MIN_STACK_SIZE
	.align		4
.L_94:
        /*012c*/ 	.byte	0x04, 0x12
        /*012e*/ 	.short	(.L_96 - .L_95)
	.align		4
.L_95:
        /*0130*/ 	.word	index@(_Z10count_HistPiS_i)
        /*0134*/ 	.word	0x00000000


	//----- nvinfo : EIATTR_MIN_STACK_SIZE
	.align		4
.L_96:
        /*0138*/ 	.byte	0x04, 0x12
        /*013a*/ 	.short	(.L_98 - .L_97)
	.align		4
.L_97:
        /*013c*/ 	.word	index@(_Z7mapPartPiS_i)
        /*0140*/ 	.word	0x00000000
.L_98:


//--------------------- .nv.compat                --------------------------
	.section	.nv.compat,"",@"SHT_CUDA_COMPAT_INFO"
	.align	4
        /*0000*/ 	.byte	0x02, 0x09, 0x00, 0x00, 0x02, 0x02, 0x01, 0x00, 0x02, 0x05, 0x05, 0x00, 0x03, 0x07, 0x01, 0x01
        /*0010*/ 	.byte	0x02, 0x03, 0x00, 0x00, 0x02, 0x06, 0x01, 0x00, 0x04, 0x0b, 0x08, 0x00, 0x09, 0x00, 0x00, 0x00
        /*0020*/ 	.byte	0x00, 0x00, 0x00, 0x00


//--------------------- .nv.info._ZN3cub18CUB_300001_SM_10006detail4scan16DeviceScanKernelINS2_10policy_hubIiiimN4cuda3std3__44plusIvEEE10Policy1000EN6thrust24THRUST_300001_SM_1000_NS10device_ptrIiEESF_NS0_13ScanTileStateIiLb1EEES9_NS1_10InputValueIiPiEEmiLb0EiEEvT0_T1_T2_iT3_T4_T5_ --------------------------
	.section	.nv.info._ZN3cub18CUB_300001_SM_10006detail4scan16DeviceScanKernelINS2_10policy_hubIiiimN4cuda3std3__44plusIvEEE10Policy1000EN6thrust24THRUST_300001_SM_1000_NS10device_ptrIiEESF_NS0_13ScanTileStateIiLb1EEES9_NS1_10InputValueIiPiEEmiLb0EiEEvT0_T1_T2_iT3_T4_T5_,"",@"SHT_CUDA_INFO"
	.sectionflags	@""
	.align	4


	//----- nvinfo : EIATTR_CUDA_API_VERSION
	.align		4
        /*0000*/ 	.byte	0x04, 0x37
        /*0002*/ 	.short	(.L_100 - .L_99)
.L_99:
        /*0004*/ 	.word	0x00000082


	//----- nvinfo : EIATTR_KPARAM_INFO
	.align		4
.L_100:
        /*0008*/ 	.byte	0x04, 0x17
        /*000a*/ 	.short	(.L_102 - .L_101)
.L_101:
        /*000c*/ 	.word	0x00000000
        /*0010*/ 	.short	0x0006
        /*0012*/ 	.short	0x0030
        /*0014*/ 	.byte	0x00, 0xf0, 0x21, 0x00


	//----- nvinfo : EIATTR_KPARAM_INFO
	.align		4
.L_102:
        /*0018*/ 	.byte	0x04, 0x17
        /*001a*/ 	.short	(.L_104 - .L_103)
.L_103:
        /*001c*/ 	.word	0x00000000
        /*0020*/ 	.short	0x0005
        /*0022*/ 	.short	0x0020
        /*0024*/ 	.byte	0x00, 0xf0, 0x41, 0x00


	//----- nvinfo : EIATTR_KPARAM_INFO
	.align		4
.L_104:
        /*0028*/ 	.byte	0x04, 0x17
        /*002a*/ 	.short	(.L_106 - .L_105)
.L_105:
        /*002c*/ 	.word	0x00000000
        /*0030*/ 	.short	0x0004
        /*0032*/ 	.short	0x001c
        /*0034*/ 	.byte	0x00, 0xf0, 0x05, 0x00


	//----- nvinfo : EIATTR_KPARAM_INFO
	.align		4
.L_106:
        /*0038*/ 	.byte	0x04, 0x17
        /*003a*/ 	.short	(.L_108 - .L_107)
.L_107:
        /*003c*/ 	.word	0x00000000
        /*0040*/ 	.short	0x0003
        /*0042*/ 	.short	0x0018
        /*0044*/ 	.byte	0x00, 0xf0, 0x11, 0x00


	//----- nvinfo : EIATTR_KPARAM_INFO
	.align		4
.L_108:
        /*0048*/ 	.byte	0x04, 0x17
        /*004a*/ 	.short	(.L_110 - .L_109)
.L_109:
        /*004c*/ 	.word	0x00000000
        /*0050*/ 	.short	0x0002
        /*0052*/ 	.short	0x0010
        /*0054*/ 	.byte	0x00, 0xf0, 0x21, 0x00


	//----- nvinfo : EIATTR_KPARAM_INFO
	.align		4
.L_110:
        /*0058*/ 	.byte	0x04, 0x17
        /*005a*/ 	.short	(.L_112 - .L_111)
.L_111:
        /*005c*/ 	.word	0x00000000
        /*0060*/ 	.short	0x0001
        /*0062*/ 	.short	0x0008
        /*0064*/ 	.byte	0x00, 0xf0, 0x21, 0x00


	//----- nvinfo : EIATTR_KPARAM_INFO
	.align		4
.L_112:
        /*0068*/ 	.byte	0x04, 0x17
        /*006a*/ 	.short	(.L_114 - .L_113)
.L_113:
        /*006c*/ 	.word	0x00000000
        /*0070*/ 	.short	0x0000
        /*0072*/ 	.short	0x0000
        /*0074*/ 	.byte	0x00, 0xf0, 0x21, 0x00


	//----- nvinfo : EIATTR_SPARSE_MMA_MASK
	.align		4
.L_114:
        /*0078*/ 	.byte	0x03, 0x50
        /*007a*/ 	.short	0x0000


	//----- nvinfo : EIATTR_MAXREG_COUNT
	.align		4
        /*007c*/ 	.byte	0x03, 0x1b
        /*007e*/ 	.short	0x0080


	//----- nvinfo : EIATTR_NUM_BARRIERS
	.align		4
        /*0080*/ 	.byte	0x02, 0x4c
        /*0082*/ 	.byte	0x01
	.zero		1


	//----- nvinfo : EIATTR_MERCURY_ISA_VERSION
	.align		4
        /*0084*/ 	.byte	0x03, 0x5f
        /*0086*/ 	.short	0x0101


	//----- nvinfo : EIATTR_COOP_GROUP_MASK_REGIDS
	.align		4
        /*0088*/ 	.byte	0x04, 0x29
        /*008a*/ 	.short	(.L_116 - .L_115)


	//   ....[0]....
.L_115:
        /*008c*/ 	.word	0xffffffff


	//   ....[1]....
        /*0090*/ 	.word	0xffffffff


	//   ....[2]....
        /*0094*/ 	.word	0xffffffff


	//   ....[3]....
        /*0098*/ 	.word	0xffffffff


	//   ....[4]....
        /*009c*/ 	.word	0xffffffff


	//   ....[5]....
        /*00a0*/ 	.word	0xffffffff


	//   ....[6]....
        /*00a4*/ 	.word	0xffffffff


	//   ....[7]....
        /*00a8*/ 	.word	0xffffffff


	//   ....[8]....
        /*00ac*/ 	.word	0xffffffff


	//   ....[9]....
        /*00b0*/ 	.word	0xffffffff


	//   ....[10]....
        /*00b4*/ 	.word	0xffffffff


	//   ....[11]....
        /*00b8*/ 	.word	0xffffffff


	//   ....[12]....
        /*00bc*/ 	.word	0xffffffff


	//   ....[13]....
        /*00c0*/ 	.word	0xffffffff


	//   ....[14]....
        /*00c4*/ 	.word	0xffffffff


	//   ....[15]....
        /*00c8*/ 	.word	0xffffffff


	//   ....[16]....
        /*00cc*/ 	.word	0xffffffff


	//   ....[17]....
        /*00d0*/ 	.word	0xffffffff


	//   ....[18]....
        /*00d4*/ 	.word	0xffffffff


	//   ....[19]....
        /*00d8*/ 	.word	0xffffffff


	//   ....[20]....
        /*00dc*/ 	.word	0xffffffff


	//   ....[21]....
        /*00e0*/ 	.word	0xffffffff


	//   ....[22]....
        /*00e4*/ 	.word	0xffffffff


	//   ....[23]....
        /*00e8*/ 	.word	0xffffffff


	//   ....[24]....
        /*00ec*/ 	.word	0xffffffff


	//   ....[25]....
        /*00f0*/ 	.word	0xffffffff


	//   ....[26]....
        /*00f4*/ 	.word	0xffffffff


	//   ....[27]....
        /*00f8*/ 	.word	0xffffffff


	//   ....[28]....
        /*00fc*/ 	.word	0xffffffff


	//   ....[29]....
        /*0100*/ 	.word	0xffffffff


	//   ....[30]....
        /*0104*/ 	.word	0xffffffff


	//   ....[31]....
        /*0108*/ 	.word	0xffffffff


	//   ....[32]....
        /*010c*/ 	.word	0xffffffff


	//   ....[33]....
        /*0110*/ 	.word	0xffffffff


	//   ....[34]....
        /*0114*/ 	.word	0xffffffff


	//   ....[35]....
        /*0118*/ 	.word	0xffffffff


	//   ....[36]....
        /*011c*/ 	.word	0xffffffff


	//   ....[37]....
        /*0120*/ 	.word	0xffffffff


	//   ....[38]....
        /*0124*/ 	.word	0xffffffff


	//   ....[39]....
        /*0128*/ 	.word	0xffffffff


	//   ....[40]....
        /*012c*/ 	.word	0xffffffff


	//   ....[41]....
        /*0130*/ 	.word	0xffffffff


	//   ....[42]....
        /*0134*/ 	.word	0xffffffff


	//   ....[43]....
        /*0138*/ 	.word	0xffffffff


	//   ....[44]....
        /*013c*/ 	.word	0xffffffff


	//   ....[45]....
        /*0140*/ 	.word	0xffffffff


	//   ....[46]....
        /*0144*/ 	.word	0xffffffff


	//   ....[47]....
        /*0148*/ 	.word	0xffffffff


	//   ....[48]....
        /*014c*/ 	.word	0xffffffff


	//   ....[49]....
        /*0150*/ 	.word	0xffffffff


	//   ....[50]....
        /*0154*/ 	.word	0xffffffff


	//   ....[51]....
        /*0158*/ 	.word	0xffffffff


	//   ....[52]....
        /*015c*/ 	.word	0xffffffff


	//   ....[53]....
        /*0160*/ 	.word	0xffffffff


	//   ....[54]....
        /*0164*/ 	.word	0xffffffff


	//   ....[55]....
        /*0168*/ 	.word	0xffffffff


	//   ....[56]....
        /*016c*/ 	.word	0xffffffff


	//   ....[57]....
        /*0170*/ 	.word	0xffffffff


	//   ....[58]....
        /*0174*/ 	.word	0xffffffff


	//   ....[59]....
        /*0178*/ 	.word	0xffffffff


	//   ....[60]....
        /*017c*/ 	.word	0x0500000a


	//   ....[61]....
        /*0180*/ 	.word	0x0500000a


	//   ....[62]....
        /*0184*/ 	.word	0x0500000a


	//   ....[63]....
        /*0188*/ 	.word	0x0500000a


	//   ....[64]....
        /*018c*/ 	.word	0x0500000a


	//   ....[65]....
        /*0190*/ 	.word	0x0500000a


	//   ....[66]....
        /*0194*/ 	.word	0x0500000a


	//   ....[67]....
        /*0198*/ 	.word	0x0500000a


	//   ....[68]....
        /*019c*/ 	.word	0x0500000a


	//   ....[69]....
        /*01a0*/ 	.word	0x0500000a


	//   ....[70]....
        /*01a4*/ 	.word	0x0500000a


	//   ....[71]....
        /*01a8*/ 	.word	0x0500000a


	//   ....[72]....
        /*01ac*/ 	.word	0x0500000a


	//   ....[73]....
        /*01b0*/ 	.word	0x0500000a


	//   ....[74]....
        /*01b4*/ 	.word	0x0500000a


	//   ....[75]....
        /*01b8*/ 	.word	0x0500000a


	//   ....[76]....
        /*01bc*/ 	.word	0x0500000a


	//   ....[77]....
        /*01c0*/ 	.word	0x0500000a


	//   ....[78]....
        /*01c4*/ 	.word	0x0500000a


	//   ....[79]....
        /*01c8*/ 	.word	0x0500000a


	//   ....[80]....
        /*01cc*/ 	.word	0x0500000a


	//   ....[81]....
        /*01d0*/ 	.word	0x0500000a


	//   ....[82]....
        /*01d4*/ 	.word	0x0500000a


	//   ....[83]....
        /*01d8*/ 	.word	0x0500000a


	//   ....[84]....
        /*01dc*/ 	.word	0x0500000a


	//   ....[85]....
        /*01e0*/ 	.word	0x0500000a


	//   ....[86]....
        /*01e4*/ 	.word	0x0500000a


	//   ....[87]....
        /*01e8*/ 	.word	0x0500000a


	//   ....[88]....
        /*01ec*/ 	.word	0x0500000a


	//   ....[89]....
        /*01f0*/ 	.word	0x0500000a


	//   ....[90]....
        /*01f4*/ 	.word	0x0500000a


	//   ....[91]....
        /*01f8*/ 	.word	0x0500000a


	//   ....[92]....
        /*01fc*/ 	.word	0x0500000a


	//   ....[93]....
        /*0200*/ 	.word	0x0500000a


	//   ....[94]....
        /*0204*/ 	.word	0x0500000a


	//   ....[95]....
        /*0208*/ 	.word	0x0500000a


	//----- nvinfo : EIATTR_COOP_GROUP_INSTR_OFFSETS
	.align		4
.L_116:
        /*020c*/ 	.byte	0x04, 0x28
        /*020e*/ 	.short	(.L_118 - .L_117)


	//   ....[0]....
.L_117:
        /*0210*/ 	.word	0x000004d0


	//   ....[1]....
        /*0214*/ 	.word	0x000006f0


	//   ....[2]....
        /*0218*/ 	.word	0x00000710


	//   ....[3]....
        /*021c*/ 	.word	0x00000730


	//   ....[4]....
        /*0220*/ 	.word	0x00000750


	//   ....[5]....
        /*0224*/ 	.word	0x00000770


	//   ....[6]....
        /*0228*/ 	.word	0x00000b80


	//   ....[7]....
        /*022c*/ 	.word	0x00000ba0


	//   ....[8]....
        /*0230*/ 	.word	0x00000bc0


	//   ....[9]....
        /*0234*/ 	.word	0x00000be0


	//   ....[10]....
        /*0238*/ 	.word	0x00000c00


	//   ....[11]....
        /*023c*/ 	.word	0x00001000


	//   ....[12]....
        /*0240*/ 	.word	0x00001090


	//   ....[13]....
        /*0244*/ 	.word	0x000010f0


	//   ....[14]....
        /*0248*/ 	.word	0x00001160


	//   ....[15]....
        /*024c*/ 	.word	0x000011c0


	//   ....[16]....
        /*0250*/ 	.word	0x00001210


	//   ....[17]....
        /*0254*/ 	.word	0x00001270


	//   ....[18]....
        /*0258*/ 	.word	0x000012c0


	//   ....[19]....
        /*025c*/ 	.word	0x000012e0


	//   ....[20]....
        /*0260*/ 	.word	0x000013a0


	//   ....[21]....
        /*0264*/ 	.word	0x00001430


	//   ....[22]....
        /*0268*/ 	.word	0x00001480


	//   ....[23]....
        /*026c*/ 	.word	0x000014e0


	//   ....[24]....
        /*0270*/ 	.word	0x00001540


	//   ....[25]....
        /*0274*/ 	.word	0x00001580


	//   ....[26]....
        /*0278*/ 	.word	0x000015c0


	//   ....[27]....
        /*027c*/ 	.word	0x00001600


	//   ....[28]....
        /*0280*/ 	.word	0x00001610


	//   ....[29]....
        /*0284*/ 	.word	0x00001a50


	//   ....[30]....
        /*0288*/ 	.word	0x00002430


	//   ....[31]....
        /*028c*/ 	.word	0x00002650


	//   ....[32]....
        /*0290*/ 	.word	0x00002670


	//   ....[33]....
        /*0294*/ 	.word	0x00002690


	//   ....[34]....
        /*0298*/ 	.word	0x000026b0


	//   ....[35]....
        /*029c*/ 	.word	0x000026d0


	//   ....[36]....
        /*02a0*/ 	.word	0x00002a60


	//   ....[37]....
        /*02a4*/ 	.word	0x00002a80


	//   ....[38]....
        /*02a8*/ 	.word	0x00002aa0


	//   ....[39]....
        /*02ac*/ 	.word	0x00002ac0


	//   ....[40]....
        /*02b0*/ 	.word	0x00002ae0


	//   ....[41]....
        /*02b4*/ 	.word	0x00002ee0


	//   ....[42]....
        /*02b8*/ 	.word	0x00002f70


	//   ....[43]....
        /*02bc*/ 	.word	0x00002fd0


	//   ....[44]....
        /*02c0*/ 	.word	0x00003030


	//   ....[45]....
        /*02c4*/ 	.word	0x00003090


	//   ....[46]....
        /*02c8*/ 	.word	0x000030f0


	//   ....[47]....
        /*02cc*/ 	.word	0x00003140


	//   ....[48]....
        /*02d0*/ 	.word	0x000031b0


	//   ....[49]....
        /*02d4*/ 	.word	0x000031c0


	//   ....[50]....
        /*02d8*/ 	.word	0x00003280


	//   ....[51]....
        /*02dc*/ 	.word	0x00003310


	//   ....[52]....
        /*02e0*/ 	.word	0x00003360


	//   ....[53]....
        /*02e4*/ 	.word	0x000033d0


	//   ....[54]....
        /*02e8*/ 	.word	0x00003430


	//   ....[55]....
        /*02ec*/ 	.word	0x00003480


	//   ....[56]....
        /*02f0*/ 	.word	0x000034c0


	//   ....[57]....
        /*02f4*/ 	.word	0x00003520


	//   ....[58]....
        /*02f8*/ 	.word	0x00003530


	//   ....[59]....
        /*02fc*/ 	.word	0x000039a0


	//   ....[60]....
        /*0300*/ 	.word	0x00003f30


	//   ....[61]....
        /*0304*/ 	.word	0x00003fb0


	//   ....[62]....
        /*0308*/ 	.word	0x00004040


	//   ....[63]....
        /*030c*/ 	.word	0x00004120


	//   ....[64]....
        /*0310*/ 	.word	0x000041a0


	//   ....[65]....
        /*0314*/ 	.word	0x00004230


	//   ....[66]....
        /*0318*/ 	.word	0x000042b0


	//   ....[67]....
        /*031c*/ 	.word	0x00004330


	//   ....[68]....
        /*0320*/ 	.word	0x00004360


	//   ....[69]....
        /*0324*/ 	.word	0x00004430


	//   ....[70]....
        /*0328*/ 	.word	0x000044b0


	//   ....[71]....
        /*032c*/ 	.word	0x00004530


	//   ....[72]....
        /*0330*/ 	.word	0x000045e0


	//   ....[73]....
        /*0334*/ 	.word	0x00004670


	//   ....[74]....
        /*0338*/ 	.word	0x000046f0


	//   ....[75]....
        /*033c*/ 	.word	0x00004760


	//   ....[76]....
        /*0340*/ 	.word	0x000047e0


	//   ....[77]....
        /*0344*/ 	.word	0x00004840


	//   ....[78]....
        /*0348*/ 	.word	0x000048b0


	//   ....[79]....
        /*034c*/ 	.word	0x00004930


	//   ....[80]....
        /*0350*/ 	.word	0x000049d0


	//   ....[81]....
        /*0354*/ 	.word	0x00004a90


	//   ....[82]....
        /*0358*/ 	.word	0x00004b30


	//   ....[83]....
        /*035c*/ 	.word	0x00004bc0


	//   ....[84]....
        /*0360*/ 	.word	0x00004c50


	//   ....[85]....
        /*0364*/ 	.word	0x00004cc0


	//   ....[86]....
        /*0368*/ 	.word	0x00004cf0


	//   ....[87]....
        /*036c*/ 	.word	0x00004dc0


	//   ....[88]....
        /*0370*/ 	.word	0x00004e40


	//   ....[89]....
        /*0374*/ 	.word	0x00004ec0


	//   ....[90]....
        /*0378*/ 	.word	0x00004f80


	//   ....[91]....
        /*037c*/ 	.word	0x00005020


	//   ....[92]....
        /*0380*/ 	.word	0x000050b0


	//   ....[93]....
        /*0384*/ 	.word	0x00005140


	//   ....[94]....
        /*0388*/ 	.word	0x000051d0


	//   ....[95]....
        /*038c*/ 	.word	0x00005230


	//----- nvinfo : EIATTR_VRC_CTA_INIT_COUNT
	.align		4
.L_118:
        /*0390*/ 	.byte	0x02, 0x4a
	.zero		1
	.zero		1


	//----- nvinfo : EIATTR_EXIT_INSTR_OFFSETS
	.align		4
        /*0394*/ 	.byte	0x04, 0x1c
        /*0396*/ 	.short	(.L_120 - .L_119)


	//   ....[0]....
.L_119:
        /*0398*/ 	.word	0x00001ce0


	//   ....[1]....
        /*039c*/ 	.word	0x00001d10


	//   ....[2]....
        /*03a0*/ 	.word	0x00003ec0


	//   ....[3]....
        /*03a4*/ 	.word	0x00003ee0


	//----- nvinfo : EIATTR_MAX_THREADS
	.align		4
.L_120:
        /*03a8*/ 	.byte	0x04, 0x05
        /*03aa*/ 	.short	(.L_122 - .L_121)
.L_121:
        /*03ac*/ 	.word	0x000001a0
        /*03b0*/ 	.word	0x00000001
        /*03b4*/ 	.word	0x00000001


	//----- nvinfo : EIATTR_CRS_STACK_SIZE
	.align		4
.L_122:
        /*03b8*/ 	.byte	0x04, 0x1e
        /*03ba*/ 	.short	(.L_124 - .L_123)
.L_123:
        /*03bc*/ 	.word	0x00000000


	//----- nvinfo : EIATTR_CBANK_PARAM_SIZE
	.align		4
.L_124:
        /*03c0*/ 	.byte	0x03, 0x19
        /*03c2*/ 	.short	0x0038


	//----- nvinfo : EIATTR_PARAM_CBANK
	.align		4
        /*03c4*/ 	.byte	0x04, 0x0a
        /*03c6*/ 	.short	(.L_126 - .L_125)
	.align		4
.L_125:
        /*03c8*/ 	.word	index@(.nv.constant0._ZN3cub18CUB_300001_SM_10006detail4scan16DeviceScanKernelINS2_10policy_hubIiiimN4cuda3std3__44plusIvEEE10Policy1000EN6thrust24THRUST_300001_SM_1000_NS10device_ptrIiEESF_NS0_13ScanTileStateIiLb1EEES9_NS1_10InputValueIiPiEEmiLb0EiEEvT0_T1_T2_iT3_T4_T5_)
        /*03cc*/ 	.short	0x0380
        /*03ce*/ 	.short	0x0038


	//----- nvinfo : EIATTR_SW_WAR
	.align		4
.L_126:
        /*03d0*/ 	.byte	0x04, 0x36
        /*03d2*/ 	.short	(.L_128 - .L_127)
.L_127:
        /*03d4*/ 	.word	0x00000008
.L_128:


//--------------------- .nv.info._ZN3cub18CUB_300001_SM_10006detail4scan16DeviceScanKernelINS2_10policy_hubIiiijN4cuda3std3__44plusIvEEE10Policy1000EN6thrust24THRUST_300001_SM_1000_NS10device_ptrIiEESF_NS0_13ScanTileStateIiLb1EEES9_NS1_10InputValueIiPiEEjiLb0EiEEvT0_T1_T2_iT3_T4_T5_ --------------------------
	.section	.nv.info._ZN3cub18CUB_300001_SM_10006detail4scan16DeviceScanKernelINS2_10policy_hubIiiijN4cuda3std3__44plusIvEEE10Policy1000EN6thrust24THRUST_300001_SM_1000_NS10device_ptrIiEESF_NS0_13ScanTileStateIiLb1EEES9_NS1_10InputValueIiPiEEjiLb0EiEEvT0_T1_T2_iT3_T4_T5_,"",@"SHT_CUDA_INFO"
	.sectionflags	@""
	.align	4


	//----- nvinfo : EIATTR_CUDA_API_VERSION
	.align		4
        /*0000*/ 	.byte	0x04, 0x37
        /*0002*/ 	.short	(.L_130 - .L_129)
.L_129:
        /*0004*/ 	.word	0x00000082


	//----- nvinfo : EIATTR_KPARAM_INFO
	.align		4
.L_130:
        /*0008*/ 	.byte	0x04, 0x17
        /*000a*/ 	.short	(.L_132 - .L_131)
.L_131:
        /*000c*/ 	.word	0x00000000
        /*0010*/ 	.short	0x0006
        /*0012*/ 	.short	0x0030
        /*0014*/ 	.byte	0x00, 0xf0, 0x11, 0x00


	//----- nvinfo : EIATTR_KPARAM_INFO
	.align		4
.L_132:
        /*0018*/ 	.byte	0x04, 0x17
        /*001a*/ 	.short	(.L_134 - .L_133)
.L_133:
        /*001c*/ 	.word	0x00000000
        /*0020*/ 	.short	0x0005
        /*0022*/ 	.short	0x0020
        /*0024*/ 	.byte	0x00, 0xf0, 0x41, 0x00


	//----- nvinfo : EIATTR_KPARAM_INFO
	.align		4
.L_134:
        /*0028*/ 	.byte	0x04, 0x17
        /*002a*/ 	.short	(.L_136 - .L_135)
.L_135:
        /*002c*/ 	.word	0x00000000
        /*0030*/ 	.short	0x0004
        /*0032*/ 	.short	0x001c
        /*0034*/ 	.byte	0x00, 0xf0, 0x05, 0x00


	//----- nvinfo : EIATTR_KPARAM_INFO
	.align		4
.L_136:
        /*0038*/ 	.byte	0x04, 0x17
        /*003a*/ 	.short	(.L_138 - .L_137)
.L_137:
        /*003c*/ 	.word	0x00000000
        /*0040*/ 	.short	0x0003
        /*0042*/ 	.short	0x0018
        /*0044*/ 	.byte	0x00, 0xf0, 0x11, 0x00


	//----- nvinfo : EIATTR_KPARAM_INFO
	.align		4
.L_138:
        /*0048*/ 	.byte	0x04, 0x17
        /*004a*/ 	.short	(.L_140 - .L_139)
.L_139:
        /*004c*/ 	.word	0x00000000
        /*0050*/ 	.short	0x0002
        /*0052*/ 	.short	0x0010
        /*0054*/ 	.byte	0x00, 0xf0, 0x21, 0x00


	//----- nvinfo : EIATTR_KPARAM_INFO
	.align		4
.L_140:
        /*0058*/ 	.byte	0x04, 0x17
        /*005a*/ 	.short	(.L_142 - .L_141)
.L_141:
        /*005c*/ 	.word	0x00000000
        /*0060*/ 	.short	0x0001
        /*0062*/ 	.short	0x0008
        /*0064*/ 	.byte	0x00, 0xf0, 0x21, 0x00


	//----- nvinfo : EIATTR_KPARAM_INFO
	.align		4
.L_142:
        /*0068*/ 	.byte	0x04, 0x17
        /*006a*/ 	.short	(.L_144 - .L_143)
.L_143:
        /*006c*/ 	.word	0x00000000
        /*0070*/ 	.short	0x0000
        /*0072*/ 	.short	0x0000
        /*0074*/ 	.byte	0x00, 0xf0, 0x21, 0x00


	//----- nvinfo : EIATTR_SPARSE_MMA_MASK
	.align		4
.L_144:
        /*0078*/ 	.byte	0x03, 0x50
        /*007a*/ 	.short	0x0000


	//----- nvinfo : EIATTR_MAXREG_COUNT
	.align		4
        /*007c*/ 	.byte	0x03, 0x1b
        /*007e*/ 	.short	0x00a8


	//----- nvinfo : EIATTR_NUM_BARRIERS
	.align		4
        /*0080*/ 	.byte	0x02, 0x4c
        /*0082*/ 	.byte	0x01
	.zero		1


	//----- nvinfo : EIATTR_MERCURY_ISA_VERSION
	.align		4
        /*0084*/ 	.byte	0x03, 0x5f
        /*0086*/ 	.short	0x0101


	//----- nvinfo : EIATTR_UNUSED_LOAD_BYTE_OFFSET
	.align		4
        /*0088*/ 	.byte	0x04, 0x44
        /*008a*/ 	.short	(.L_146 - .L_145)


	//   ....[0]....
.L_145:
        /*008c*/ 	.word	0x00002a80
        /*0090*/ 	.word	0x00000fff


	//----- nvinfo : EIATTR_COOP_GROUP_MASK_REGIDS
	.align		4
.L_146:
        /*0094*/ 	.byte	0x04, 0x29
        /*0096*/ 	.short	(.L_148 - .L_147)


	//   ....[0]....
.L_147:
        /*0098*/ 	.word	0xffffffff


	//   ....[1]....
        /*009c*/ 	.word	0xffffffff


	//   ....[2]....
        /*00a0*/ 	.word	0xffffffff


	//   ....[3]....
        /*00a4*/ 	.word	0xffffffff


	//   ....[4]....
        /*00a8*/ 	.word	0xffffffff


	//   ....[5]....
        /*00ac*/ 	.word	0xffffffff


	//   ....[6]....
        /*00b0*/ 	.word	0xffffffff


	//   ....[7]....
        /*00b4*/ 	.word	0xffffffff


	//   ....[8]....
        /*00b8*/ 	.word	0xffffffff


	//   ....[9]....
        /*00bc*/ 	.word	0xffffffff


	//   ....[10]....
        /*00c0*/ 	.word	0xffffffff


	//   ....[11]....
        /*00c4*/ 	.word	0xffffffff


	//   ....[12]....
        /*00c8*/ 	.word	0xffffffff


	//   ....[13]....
        /*00cc*/ 	.word	0xffffffff


	//   ....[14]....
        /*00d0*/ 	.word	0xffffffff


	//   ....[15]....
        /*00d4*/ 	.word	0xffffffff


	//   ....[16]....
        /*00d8*/ 	.word	0xffffffff


	//   ....[17]....
        /*00dc*/ 	.word	0xffffffff


	//   ....[18]....
        /*00e0*/ 	.word	0xffffffff


	//   ....[19]....
        /*00e4*/ 	.word	0xffffffff


	//   ....[20]....
        /*00e8*/ 	.word	0xffffffff


	//   ....[21]....
        /*00ec*/ 	.word	0xffffffff


	//   ....[22]....
        /*00f0*/ 	.word	0xffffffff


	//   ....[23]....
        /*00f4*/ 	.word	0xffffffff


	//   ....[24]....
        /*00f8*/ 	.word	0xffffffff


	//   ....[25]....
        /*00fc*/ 	.word	0xffffffff


	//   ....[26]....
        /*0100*/ 	.word	0xffffffff


	//   ....[27]....
        /*0104*/ 	.word	0xffffffff


	//   ....[28]....
        /*0108*/ 	.word	0xffffffff


	//   ....[29]....
        /*010c*/ 	.word	0xffffffff


	//   ....[30]....
        /*0110*/ 	.word	0xffffffff


	//   ....[31]....
        /*0114*/ 	.word	0xffffffff


	//   ....[32]....
        /*0118*/ 	.word	0xffffffff


	//   ....[33]....
        /*011c*/ 	.word	0xffffffff


	//   ....[34]....
        /*0120*/ 	.word	0xffffffff


	//   ....[35]....
        /*0124*/ 	.word	0xffffffff


	//   ....[36]....
        /*0128*/ 	.word	0xffffffff


	//   ....[37]....
        /*012c*/ 	.word	0xffffffff


	//   ....[38]....
        /*0130*/ 	.word	0xffffffff


	//   ....[39]....
        /*0134*/ 	.word	0xffffffff


	//   ....[40]....
        /*0138*/ 	.word	0xffffffff


	//   ....[41]....
        /*013c*/ 	.word	0xffffffff


	//   ....[42]....
        /*0140*/ 	.word	0xffffffff


	//   ....[43]....
        /*0144*/ 	.word	0xffffffff


	//   ....[44]....
        /*0148*/ 	.word	0xffffffff


	//   ....[45]....
        /*014c*/ 	.word	0xffffffff


	//   ....[46]....
        /*0150*/ 	.word	0xffffffff


	//   ....[47]....
        /*0154*/ 	.word	0xffffffff


	//   ....[48]....
        /*0158*/ 	.word	0xffffffff


	//   ....[49]....
        /*015c*/ 	.word	0xffffffff


	//   ....[50]....
        /*0160*/ 	.word	0xffffffff


	//   ....[51]....
        /*0164*/ 	.word	0xffffffff


	//   ....[52]....
        /*0168*/ 	.word	0xffffffff


	//   ....[53]....
        /*016c*/ 	.word	0xffffffff


	//   ....[54]....
        /*0170*/ 	.word	0xffffffff


	//   ....[55]....
        /*0174*/ 	.word	0xffffffff


	//   ....[56]....
        /*0178*/ 	.word	0xffffffff


	//   ....[57]....
        /*017c*/ 	.word	0xffffffff


	//   ....[58]....
        /*0180*/ 	.word	0xffffffff


	//   ....[59]....
        /*0184*/ 	.word	0xffffffff


	//   ....[60]....
        /*0188*/ 	.word	0x05000015


	//   ....[61]....
        /*018c*/ 	.word	0x05000015


	//   ....[62]....
        /*0190*/ 	.word	0x05000015


	//   ....[63]....
        /*0194*/ 	.word	0x05000015


	//   ....[64]....
        /*0198*/ 	.word	0x05000015


	//   ....[65]....
        /*019c*/ 	.word	0x05000015


	//   ....[66]....
        /*01a0*/ 	.word	0x05000015


	//   ....[67]....
        /*01a4*/ 	.word	0x05000015


	//   ....[68]....
        /*01a8*/ 	.word	0x05000015


	//   ....[69]....
        /*01ac*/ 	.word	0x05000015


	//   ....[70]....
        /*01b0*/ 	.word	0x05000015


	//   ....[71]....
        /*01b4*/ 	.word	0x05000015


	//   ....[72]....
        /*01b8*/ 	.word	0x05000015


	//   ....[73]....
        /*01bc*/ 	.word	0x05000015


	//   ....[74]....
        /*01c0*/ 	.word	0x05000015


	//   ....[75]....
        /*01c4*/ 	.word	0x05000015


	//   ....[76]....
        /*01c8*/ 	.word	0x05000015


	//   ....[77]....
        /*01cc*/ 	.word	0x05000015


	//   ....[78]....
        /*01d0*/ 	.word	0x05000015


	//   ....[79]....
        /*01d4*/ 	.word	0x05000015


	//   ....[80]....
        /*01d8*/ 	.word	0x05000015


	//   ....[81]....
        /*01dc*/ 	.word	0x05000015


	//   ....[82]....
        /*01e0*/ 	.word	0x05000015


	//   ....[83]....
        /*01e4*/ 	.word	0x05000015


	//   ....[84]....
        /*01e8*/ 	.word	0x05000015


	//   ....[85]....
        /*01ec*/ 	.word	0x05000015


	//   ....[86]....
        /*01f0*/ 	.word	0x05000015


	//   ....[87]....
        /*01f4*/ 	.word	0x05000015


	//   ....[88]....
        /*01f8*/ 	.word	0x05000015


	//   ....[89]....
        /*01fc*/ 	.word	0x05000015


	//   ....[90]....
        /*0200*/ 	.word	0x05000015


	//   ....[91]....
        /*0204*/ 	.word	0x05000015


	//   ....[92]....
        /*0208*/ 	.word	0x05000015


	//   ....[93]....
        /*020c*/ 	.word	0x05000015


	//   ....[94]....
        /*0210*/ 	.word	0x05000015


	//   ....[95]....
        /*0214*/ 	.word	0x05000015


	//----- nvinfo : EIATTR_COOP_GROUP_INSTR_OFFSETS
	.align		4
.L_148:
        /*0218*/ 	.byte	0x04, 0x28
        /*021a*/ 	.short	(.L_150 - .L_149)


	//   ....[0]....
.L_149:
        /*021c*/ 	.word	0x00000510


	//   ....[1]....
        /*0220*/ 	.word	0x000006d0


	//   ....[2]....
        /*0224*/ 	.word	0x000006f0


	//   ....[3]....
        /*0228*/ 	.word	0x00000710


	//   ....[4]....
        /*022c*/ 	.word	0x00000730


	//   ....[5]....
        /*0230*/ 	.word	0x00000750


	//   ....[6]....
        /*0234*/ 	.word	0x00000b40


	//   ....[7]....
        /*0238*/ 	.word	0x00000b60


	//   ....[8]....
        /*023c*/ 	.word	0x00000b80


	//   ....[9]....
        /*0240*/ 	.word	0x00000ba0


	//   ....[10]....
        /*0244*/ 	.word	0x00000bc0


	//   ....[11]....
        /*0248*/ 	.word	0x00000f70


	//   ....[12]....
        /*024c*/ 	.word	0x00001140


	//   ....[13]....
        /*0250*/ 	.word	0x000011a0


	//   ....[14]....
        /*0254*/ 	.word	0x00001240


	//   ....[15]....
        /*0258*/ 	.word	0x000012b0


	//   ....[16]....
        /*025c*/ 	.word	0x00001300


	//   ....[17]....
        /*0260*/ 	.word	0x00001340


	//   ....[18]....
        /*0264*/ 	.word	0x00001380


	//   ....[19]....
        /*0268*/ 	.word	0x00001390


	//   ....[20]....
        /*026c*/ 	.word	0x00001470


	//   ....[21]....
        /*0270*/ 	.word	0x00001640


	//   ....[22]....
        /*0274*/ 	.word	0x00001690


	//   ....[23]....
        /*0278*/ 	.word	0x000016f0


	//   ....[24]....
        /*027c*/ 	.word	0x00001750


	//   ....[25]....
        /*0280*/ 	.word	0x00001790


	//   ....[26]....
        /*0284*/ 	.word	0x000017d0


	//   ....[27]....
        /*0288*/ 	.word	0x00001810


	//   ....[28]....
        /*028c*/ 	.word	0x00001820


	//   ....[29]....
        /*0290*/ 	.word	0x00001cd0


	//   ....[30]....
        /*0294*/ 	.word	0x000027b0


	//   ....[31]....
        /*0298*/ 	.word	0x00002970


	//   ....[32]....
        /*029c*/ 	.word	0x00002990


	//   ....[33]....
        /*02a0*/ 	.word	0x000029b0


	//   ....[34]....
        /*02a4*/ 	.word	0x000029d0


	//   ....[35]....
        /*02a8*/ 	.word	0x000029f0


	//   ....[36]....
        /*02ac*/ 	.word	0x00002d70


	//   ....[37]....
        /*02b0*/ 	.word	0x00002d90


	//   ....[38]....
        /*02b4*/ 	.word	0x00002db0


	//   ....[39]....
        /*02b8*/ 	.word	0x00002dd0


	//   ....[40]....
        /*02bc*/ 	.word	0x00002df0


	//   ....[41]....
        /*02c0*/ 	.word	0x000031a0


	//   ....[42]....
        /*02c4*/ 	.word	0x00003370


	//   ....[43]....
        /*02c8*/ 	.word	0x000033d0


	//   ....[44]....
        /*02cc*/ 	.word	0x00003440


	//   ....[45]....
        /*02d0*/ 	.word	0x000034b0


	//   ....[46]....
        /*02d4*/ 	.word	0x00003500


	//   ....[47]....
        /*02d8*/ 	.word	0x00003550


	//   ....[48]....
        /*02dc*/ 	.word	0x000035b0


	//   ....[49]....
        /*02e0*/ 	.word	0x000035c0


	//   ....[50]....
        /*02e4*/ 	.word	0x00003680


	//   ....[51]....
        /*02e8*/ 	.word	0x00003850


	//   ....[52]....
        /*02ec*/ 	.word	0x000038a0


	//   ....[53]....
        /*02f0*/ 	.word	0x00003910


	//   ....[54]....
        /*02f4*/ 	.word	0x00003970


	//   ....[55]....
        /*02f8*/ 	.word	0x000039c0


	//   ....[56]....
        /*02fc*/ 	.word	0x00003a20


	//   ....[57]....
        /*0300*/ 	.word	0x00003a60


	//   ....[58]....
        /*0304*/ 	.word	0x00003a70


	//   ....[59]....
        /*0308*/ 	.word	0x00003ee0


	//   ....[60]....
        /*030c*/ 	.word	0x00004560


	//   ....[61]....
        /*0310*/ 	.word	0x000045e0


	//   ....[62]....
        /*0314*/ 	.word	0x00004670


	//   ....[63]....
        /*0318*/ 	.word	0x00004760


	//   ....[64]....
        /*031c*/ 	.word	0x00004800


	//   ....[65]....
        /*0320*/ 	.word	0x00004880


	//   ....[66]....
        /*0324*/ 	.word	0x00004910


	//   ....[67]....
        /*0328*/ 	.word	0x00004990


	//   ....[68]....
        /*032c*/ 	.word	0x000049c0


	//   ....[69]....
        /*0330*/ 	.word	0x00004a70


	//   ....[70]....
        /*0334*/ 	.word	0x00004af0


	//   ....[71]....
        /*0338*/ 	.word	0x00004b70


	//   ....[72]....
        /*033c*/ 	.word	0x00004c30


	//   ....[73]....
        /*0340*/ 	.word	0x00004cc0


	//   ....[74]....
        /*0344*/ 	.word	0x00004d40


	//   ....[75]....
        /*0348*/ 	.word	0x00004dc0


	//   ....[76]....
        /*034c*/ 	.word	0x00004e40


	//   ....[77]....
        /*0350*/ 	.word	0x00004ea0


	//   ....[78]....
        /*0354*/ 	.word	0x00004f10


	//   ....[79]....
        /*0358*/ 	.word	0x00004f90


	//   ....[80]....
        /*035c*/ 	.word	0x00005020


	//   ....[81]....
        /*0360*/ 	.word	0x000050d0


	//   ....[82]....
        /*0364*/ 	.word	0x00005180


	//   ....[83]....
        /*0368*/ 	.word	0x00005210


	//   ....[84]....
        /*036c*/ 	.word	0x000052a0


	//   ....[85]....
        /*0370*/ 	.word	0x00005340


	//   ....[86]....
        /*0374*/ 	.word	0x00005370


	//   ....[87]....
        /*0378*/ 	.word	0x00005420


	//   ....[88]....
        /*037c*/ 	.word	0x000054a0


	//   ....[89]....
        /*0380*/ 	.word	0x00005520


	//   ....[90]....
        /*0384*/ 	.word	0x000055e0


	//   ....[91]....
        /*0388*/ 	.word	0x00005690


	//   ....[92]....
        /*038c*/ 	.word	0x00005720


	//   ....[93]....
        /*0390*/ 	.word	0x000057a0


	//   ....[94]....
        /*0394*/ 	.word	0x00005830


	//   ....[95]....
        /*0398*/ 	.word	0x00005890


	//----- nvinfo : EIATTR_VRC_CTA_INIT_COUNT
	.align		4
.L_150:
        /*039c*/ 	.byte	0x02, 0x4a
	.zero		1
	.zero		1


	//----- nvinfo : EIATTR_EXIT_INSTR_OFFSETS
	.align		4
        /*03a0*/ 	.byte	0x04, 0x1c
        /*03a2*/ 	.short	(.L_152 - .L_151)


	//   ....[0]....
.L_151:
        /*03a4*/ 	.word	0x00001fa0


	//   ....[1]....
        /*03a8*/ 	.word	0x00001fc0


	//   ....[2]....
        /*03ac*/ 	.word	0x000044f0


	//   ....[3]....
        /*03b0*/ 	.word	0x00004510


	//----- nvinfo : EIATTR_MAX_THREADS
	.align		4
.L_152:
        /*03b4*/ 	.byte	0x04, 0x05
        /*03b6*/ 	.short	(.L_154 - .L_153)
.L_153:
        /*03b8*/ 	.word	0x00000180
        /*03bc*/ 	.word	0x00000001
        /*03c0*/ 	.word	0x00000001


	//----- nvinfo : EIATTR_CRS_STACK_SIZE
	.align		4
.L_154:
        /*03c4*/ 	.byte	0x04, 0x1e
        /*03c6*/ 	.short	(.L_156 - .L_155)
.L_155:
        /*03c8*/ 	.word	0x00000000


	//----- nvinfo : EIATTR_CBANK_PARAM_SIZE
	.align		4
.L_156:
        /*03cc*/ 	.byte	0x03, 0x19
        /*03ce*/ 	.short	0x0034


	//----- nvinfo : EIATTR_PARAM_CBANK
	.align		4
        /*03d0*/ 	.byte	0x04, 0x0a
        /*03d2*/ 	.short	(.L_158 - .L_157)
	.align		4
.L_157:
        /*03d4*/ 	.word	index@(.nv.constant0._ZN3cub18CUB_300001_SM_10006detail4scan16DeviceScanKernelINS2_10policy_hubIiiijN4cuda3std3__44plusIvEEE10Policy1000EN6thrust24THRUST_300001_SM_1000_NS10device_ptrIiEESF_NS0_13ScanTileStateIiLb1EEES9_NS1_10InputValueIiPiEEjiLb0EiEEvT0_T1_T2_iT3_T4_T5_)
        /*03d8*/ 	.short	0x0380
        /*03da*/ 	.short	0x0034


	//----- nvinfo : EIATTR_SW_WAR
	.align		4
.L_158:
        /*03dc*/ 	.byte	0x04, 0x36
        /*03de*/ 	.short	(.L_160 - .L_159)
.L_159:
        /*03e0*/ 	.word	0x00000008
.L_160:


//--------------------- .nv.info._ZN3cub18CUB_300001_SM_10006detail4scan20DeviceScanInitKernelINS0_13ScanTileStateIiLb1EEEEEvT_i --------------------------
	.section	.nv.info._ZN3cub18CUB_300001_SM_10006detail4scan20DeviceScanInitKernelINS0_13ScanTileStateIiLb1EEEEEvT_i,"",@"SHT_CUDA_INFO"
	.sectionflags	@""
	.align	4


	//----- nvinfo : EIATTR_CUDA_API_VERSION
	.align		4
        /*0000*/ 	.byte	0x04, 0x37
        /*0002*/ 	.short	(.L_162 - .L_161)
.L_161:
        /*0004*/ 	.word	0x00000082


	//----- nvinfo : EIATTR_KPARAM_INFO
	.align		4
.L_162:
        /*0008*/ 	.byte	0x04, 0x17
        /*000a*/ 	.short	(.L_164 - .L_163)
.L_163:
        /*000c*/ 	.word	0x00000000
        /*0010*/ 	.short	0x0001
        /*0012*/ 	.short	0x0008
        /*0014*/ 	.byte	0x00, 0xf0, 0x11, 0x00


	//----- nvinfo : EIATTR_KPARAM_INFO
	.align		4
.L_164:
        /*0018*/ 	.byte	0x04, 0x17
        /*001a*/ 	.short	(.L_166 - .L_165)
.L_165:
        /*001c*/ 	.word	0x00000000
        /*0020*/ 	.short	0x0000
        /*0022*/ 	.short	0x0000
        /*0024*/ 	.byte	0x00, 0xf0, 0x21, 0x00


	//----- nvinfo : EIATTR_SPARSE_MMA_MASK
	.align		4
.L_166:
        /*0028*/ 	.byte	0x03, 0x50
        /*002a*/ 	.short	0x0000


	//----- nvinfo : EIATTR_MAXREG_COUNT
	.align		4
        /*002c*/ 	.byte	0x03, 0x1b
        /*002e*/ 	.short	0x00ff


	//----- nvinfo : EIATTR_MERCURY_ISA_VERSION
	.align		4
        /*0030*/ 	.byte	0x03, 0x5f
        /*0032*/ 	.short	0x0101


	//----- nvinfo : EIATTR_VRC_CTA_INIT_COUNT
	.align		4
        /*0034*/ 	.byte	0x02, 0x4a
	.zero		1
	.zero		1


	//----- nvinfo : EIATTR_EXIT_INSTR_OFFSETS
	.align		4
        /*0038*/ 	.byte	0x04, 0x1c
        /*003a*/ 	.short	(.L_168 - .L_167)


	//   ....[0]....
.L_167:
        /*003c*/ 	.word	0x000000f0


	//   ....[1]....
        /*0040*/ 	.word	0x00000130


	//----- nvinfo : EIATTR_CBANK_PARAM_SIZE
	.align		4
.L_168:
        /*0044*/ 	.byte	0x03, 0x19
        /*0046*/ 	.short	0x000c


	//----- nvinfo : EIATTR_PARAM_CBANK
	.align		4
        /*0048*/ 	.byte	0x04, 0x0a
        /*004a*/ 	.short	(.L_170 - .L_169)
	.align		4
.L_169:
        /*004c*/ 	.word	index@(.nv.constant0._ZN3cub18CUB_300001_SM_10006detail4scan20DeviceScanInitKernelINS0_13ScanTileStateIiLb1EEEEEvT_i)
        /*0050*/ 	.short	0x0380
        /*0052*/ 	.short	0x000c


	//----- nvinfo : EIATTR_SW_WAR
	.align		4
.L_170:
        /*0054*/ 	.byte	0x04, 0x36
        /*0056*/ 	.short	(.L_172 - .L_171)
.L_171:
        /*0058*/ 	.word	0x00000008
.L_172:


//--------------------- .nv.info._ZN3cub18CUB_300001_SM_10006detail11EmptyKernelIvEEvv --------------------------
	.section	.nv.info._ZN3cub18CUB_300001_SM_10006detail11EmptyKernelIvEEvv,"",@"SHT_CUDA_INFO"
	.sectionflags	@""
	.align	4


	//----- nvinfo : EIATTR_CUDA_API_VERSION
	.align		4
        /*0000*/ 	.byte	0x04, 0x37
        /*0002*/ 	.short	(.L_174 - .L_173)
.L_173:
        /*0004*/ 	.word	0x00000082


	//----- nvinfo : EIATTR_SPARSE_MMA_MASK
	.align		4
.L_174:
        /*0008*/ 	.byte	0x03, 0x50
        /*000a*/ 	.short	0x0000


	//----- nvinfo : EIATTR_MAXREG_COUNT
	.align		4
        /*000c*/ 	.byte	0x03, 0x1b
        /*000e*/ 	.short	0x00ff


	//----- nvinfo : EIATTR_MERCURY_ISA_VERSION
	.align		4
        /*0010*/ 	.byte	0x03, 0x5f
        /*0012*/ 	.short	0x0101


	//----- nvinfo : EIATTR_VRC_CTA_INIT_COUNT
	.align		4
        /*0014*/ 	.byte	0x02, 0x4a
	.zero		1
	.zero		1


	//----- nvinfo : EIATTR_EXIT_INSTR_OFFSETS
	.align		4
        /*0018*/ 	.byte	0x04, 0x1c
        /*001a*/ 	.short	(.L_176 - .L_175)


	//   ....[0]....
.L_175:
        /*001c*/ 	.word	0x00000010


	//----- nvinfo : EIATTR_SW_WAR
	.align		4
.L_176:
        /*0020*/ 	.byte	0x04, 0x36
        /*0022*/ 	.short	(.L_178 - .L_177)
.L_177:
        /*0024*/ 	.word	0x00000008
.L_178:


//--------------------- .nv.info._Z7scatterPiPfS_S0_S_i --------------------------
	.section	.nv.info._Z7scatterPiPfS_S0_S_i,"",@"SHT_CUDA_INFO"
	.sectionflags	@""
	.align	4


	//----- nvinfo : EIATTR_CUDA_API_VERSION
	.align		4
        /*0000*/ 	.byte	0x04, 0x37
        /*0002*/ 	.short	(.L_180 - .L_179)
.L_179:
        /*0004*/ 	.word	0x00000082


	//----- nvinfo : EIATTR_KPARAM_INFO
	.align		4
.L_180:
        /*0008*/ 	.byte	0x04, 0x17
        /*000a*/ 	.short	(.L_182 - .L_181)
.L_181:
        /*000c*/ 	.word	0x00000000
        /*0010*/ 	.short	0x0005
        /*0012*/ 	.short	0x0028
        /*0014*/ 	.byte	0x00, 0xf0, 0x11, 0x00


	//----- nvinfo : EIATTR_KPARAM_INFO
	.align		4
.L_182:
        /*0018*/ 	.byte	0x04, 0x17
        /*001a*/ 	.short	(.L_184 - .L_183)
.L_183:
        /*001c*/ 	.word	0x00000000
        /*0020*/ 	.short	0x0004
        /*0022*/ 	.short	0x0020
        /*0024*/ 	.byte	0x00, 0xf5, 0x21, 0x00


	//----- nvinfo : EIATTR_KPARAM_INFO
	.align		4
.L_184:
        /*0028*/ 	.byte	0x04, 0x17
        /*002a*/ 	.short	(.L_186 - .L_185)
.L_185:
        /*002c*/ 	.word	0x00000000
        /*0030*/ 	.short	0x0003
        /*0032*/ 	.short	0x0018
        /*0034*/ 	.byte	0x00, 0xf5, 0x21, 0x00


	//----- nvinfo : EIATTR_KPARAM_INFO
	.align		4
.L_186:
        /*0038*/ 	.byte	0x04, 0x17
        /*003a*/ 	.short	(.L_188 - .L_187)
.L_187:
        /*003c*/ 	.word	0x00000000
        /*0040*/ 	.short	0x0002
        /*0042*/ 	.short	0x0010
        /*0044*/ 	.byte	0x00, 0xf5, 0x21, 0x00


	//----- nvinfo : EIATTR_KPARAM_INFO
	.align		4
.L_188:
        /*0048*/ 	.byte	0x04, 0x17
        /*004a*/ 	.short	(.L_190 - .L_189)
.L_189:
        /*004c*/ 	.word	0x00000000
        /*0050*/ 	.short	0x0001
        /*0052*/ 	.short	0x0008
        /*0054*/ 	.byte	0x00, 0xf5, 0x21, 0x00


	//----- nvinfo : EIATTR_KPARAM_INFO
	.align		4
.L_190:
        /*0058*/ 	.byte	0x04, 0x17
        /*005a*/ 	.short	(.L_192 - .L_191)
.L_191:
        /*005c*/ 	.word	0x00000000
        /*0060*/ 	.short	0x0000
        /*0062*/ 	.short	0x0000
        /*0064*/ 	.byte	0x00, 0xf5, 0x21, 0x00


	//----- nvinfo : EIATTR_SPARSE_MMA_MASK
	.align		4
.L_192:
        /*0068*/ 	.byte	0x03, 0x50
        /*006a*/ 	.short	0x0000


	//----- nvinfo : EIATTR_MAXREG_COUNT
	.align		4
        /*006c*/ 	.byte	0x03, 0x1b
        /*006e*/ 	.short	0x00ff


	//----- nvinfo : EIATTR_MERCURY_ISA_VERSION
	.align		4
        /*0070*/ 	.byte	0x03, 0x5f
        /*0072*/ 	.short	0x0101


	//----- nvinfo : EIATTR_VRC_CTA_INIT_COUNT
	.align		4
        /*0074*/ 	.byte	0x02, 0x4a
	.zero		1
	.zero		1


	//----- nvinfo : EIATTR_EXIT_INSTR_OFFSETS
	.align		4
        /*0078*/ 	.byte	0x04, 0x1c
        /*007a*/ 	.short	(.L_194 - .L_193)


	//   ....[0]....
.L_193:
        /*007c*/ 	.word	0x00000090


	//   ....[1]....
        /*0080*/ 	.word	0x00000400


	//   ....[2]....
        /*0084*/ 	.word	0x00000750


	//----- nvinfo : EIATTR_CRS_STACK_SIZE
	.align		4
.L_194:
        /*0088*/ 	.byte	0x04, 0x1e
        /*008a*/ 	.short	(.L_196 - .L_195)
.L_195:
        /*008c*/ 	.word	0x00000000


	//----- nvinfo : EIATTR_CBANK_PARAM_SIZE
	.align		4
.L_196:
        /*0090*/ 	.byte	0x03, 0x19
        /*0092*/ 	.short	0x002c


	//----- nvinfo : EIATTR_PARAM_CBANK
	.align		4
        /*0094*/ 	.byte	0x04, 0x0a
        /*0096*/ 	.short	(.L_198 - .L_197)
	.align		4
.L_197:
        /*0098*/ 	.word	index@(.nv.constant0._Z7scatterPiPfS_S0_S_i)
        /*009c*/ 	.short	0x0380
        /*009e*/ 	.short	0x002c


	//----- nvinfo : EIATTR_SW_WAR
	.align		4
.L_198:
        /*00a0*/ 	.byte	0x04, 0x36
        /*00a2*/ 	.short	(.L_200 - .L_199)
.L_199:
        /*00a4*/ 	.word	0x00000008
.L_200:


//--------------------- .nv.info._Z11getStartPosPiS_i --------------------------
	.section	.nv.info._Z11getStartPosPiS_i,"",@"SHT_CUDA_INFO"
	.sectionflags	@""
	.align	4


	//----- nvinfo : EIATTR_CUDA_API_VERSION
	.align		4
        /*0000*/ 	.byte	0x04, 0x37
        /*0002*/ 	.short	(.L_202 - .L_201)
.L_201:
        /*0004*/ 	.word	0x00000082


	//----- nvinfo : EIATTR_KPARAM_INFO
	.align		4
.L_202:
        /*0008*/ 	.byte	0x04, 0x17
        /*000a*/ 	.short	(.L_204 - .L_203)
.L_203:
        /*000c*/ 	.word	0x00000000
        /*0010*/ 	.short	0x0002
        /*0012*/ 	.short	0x0010
        /*0014*/ 	.byte	0x00, 0xf0, 0x11, 0x00


	//----- nvinfo : EIATTR_KPARAM_INFO
	.align		4
.L_204:
        /*0018*/ 	.byte	0x04, 0x17
        /*001a*/ 	.short	(.L_206 - .L_205)
.L_205:
        /*001c*/ 	.word	0x00000000
        /*0020*/ 	.short	0x0001
        /*0022*/ 	.short	0x0008
        /*0024*/ 	.byte	0x00, 0xf5, 0x21, 0x00


	//----- nvinfo : EIATTR_KPARAM_INFO
	.align		4
.L_206:
        /*0028*/ 	.byte	0x04, 0x17
        /*002a*/ 	.short	(.L_208 - .L_207)
.L_207:
        /*002c*/ 	.word	0x00000000
        /*0030*/ 	.short	0x0000
        /*0032*/ 	.short	0x0000
        /*0034*/ 	.byte	0x00, 0xf5, 0x21, 0x00


	//----- nvinfo : EIATTR_SPARSE_MMA_MASK
	.align		4
.L_208:
        /*0038*/ 	.byte	0x03, 0x50
        /*003a*/ 	.short	0x0000


	//----- nvinfo : EIATTR_MAXREG_COUNT
	.align		4
        /*003c*/ 	.byte	0x03, 0x1b
        /*003e*/ 	.short	0x00ff


	//----- nvinfo : EIATTR_MERCURY_ISA_VERSION
	.align		4
        /*0040*/ 	.byte	0x03, 0x5f
        /*0042*/ 	.short	0x0101


	//----- nvinfo : EIATTR_VRC_CTA_INIT_COUNT
	.align		4
        /*0044*/ 	.byte	0x02, 0x4a
	.zero		1
	.zero		1


	//----- nvinfo : EIATTR_EXIT_INSTR_OFFSETS
	.align		4
        /*0048*/ 	.byte	0x04, 0x1c
        /*004a*/ 	.short	(.L_210 - .L_209)


	//   ....[0]....
.L_209:
        /*004c*/ 	.word	0x00000060


	//   ....[1]....
        /*0050*/ 	.word	0x00000110


	//----- nvinfo : EIATTR_CBANK_PARAM_SIZE
	.align		4
.L_210:
        /*0054*/ 	.byte	0x03, 0x19
        /*0056*/ 	.short	0x0014


	//----- nvinfo : EIATTR_PARAM_CBANK
	.align		4
        /*0058*/ 	.byte	0x04, 0x0a
        /*005a*/ 	.short	(.L_212 - .L_211)
	.align		4
.L_211:
        /*005c*/ 	.word	index@(.nv.constant0._Z11getStartPosPiS_i)
        /*0060*/ 	.short	0x0380
        /*0062*/ 	.short	0x0014


	//----- nvinfo : EIATTR_SW_WAR
	.align		4
.L_212:
        /*0064*/ 	.byte	0x04, 0x36
        /*0066*/ 	.short	(.L_214 - .L_213)
.L_213:
        /*0068*/ 	.word	0x00000008
.L_214:


//--------------------- .nv.info._Z10write_HistPiS_S_i --------------------------
	.section	.nv.info._Z10write_HistPiS_S_i,"",@"SHT_CUDA_INFO"
	.sectionflags	@""
	.align	4


	//----- nvinfo : EIATTR_CUDA_API_VERSION
	.align		4
        /*0000*/ 	.byte	0x04, 0x37
        /*0002*/ 	.short	(.L_216 - .L_215)
.L_215:
        /*0004*/ 	.word	0x00000082


	//----- nvinfo : EIATTR_KPARAM_INFO
	.align		4
.L_216:
        /*0008*/ 	.byte	0x04, 0x17
        /*000a*/ 	.short	(.L_218 - .L_217)
.L_217:
        /*000c*/ 	.word	0x00000000
        /*0010*/ 	.short	0x0003
        /*0012*/ 	.short	0x0018
        /*0014*/ 	.byte	0x00, 0xf0, 0x11, 0x00


	//----- nvinfo : EIATTR_KPARAM_INFO
	.align		4
.L_218:
        /*0018*/ 	.byte	0x04, 0x17
        /*001a*/ 	.short	(.L_220 - .L_219)
.L_219:
        /*001c*/ 	.word	0x00000000
        /*0020*/ 	.short	0x0002
        /*0022*/ 	.short	0x0010
        /*0024*/ 	.byte	0x00, 0xf5, 0x21, 0x00


	//----- nvinfo : EIATTR_KPARAM_INFO
	.align		4
.L_220:
        /*0028*/ 	.byte	0x04, 0x17
        /*002a*/ 	.short	(.L_222 - .L_221)
.L_221:
        /*002c*/ 	.word	0x00000000
        /*0030*/ 	.short	0x0001
        /*0032*/ 	.short	0x0008
        /*0034*/ 	.byte	0x00, 0xf5, 0x21, 0x00


	//----- nvinfo : EIATTR_KPARAM_INFO
	.align		4
.L_222:
        /*0038*/ 	.byte	0x04, 0x17
        /*003a*/ 	.short	(.L_224 - .L_223)
.L_223:
        /*003c*/ 	.word	0x00000000
        /*0040*/ 	.short	0x0000
        /*0042*/ 	.short	0x0000
        /*0044*/ 	.byte	0x00, 0xf5, 0x21, 0x00


	//----- nvinfo : EIATTR_SPARSE_MMA_MASK
	.align		4
.L_224:
        /*0048*/ 	.byte	0x03, 0x50
        /*004a*/ 	.short	0x0000


	//----- nvinfo : EIATTR_MAXREG_COUNT
	.align		4
        /*004c*/ 	.byte	0x03, 0x1b
        /*004e*/ 	.short	0x00ff


	//----- nvinfo : EIATTR_MERCURY_ISA_VERSION
	.align		4
        /*0050*/ 	.byte	0x03, 0x5f
        /*0052*/ 	.short	0x0101


	//----- nvinfo : EIATTR_VRC_CTA_INIT_COUNT
	.align		4
        /*0054*/ 	.byte	0x02, 0x4a
	.zero		1
	.zero		1


	//----- nvinfo : EIATTR_EXIT_INSTR_OFFSETS
	.align		4
        /*0058*/ 	.byte	0x04, 0x1c
        /*005a*/ 	.short	(.L_226 - .L_225)


	//   ....[0]....
.L_225:
        /*005c*/ 	.word	0x00000390


	//   ....[1]....
        /*0060*/ 	.word	0x000006c0


	//   ....[2]....
        /*0064*/ 	.word	0x00000940


	//----- nvinfo : EIATTR_CRS_STACK_SIZE
	.align		4
.L_226:
        /*0068*/ 	.byte	0x04, 0x1e
        /*006a*/ 	.short	(.L_228 - .L_227)
.L_227:
        /*006c*/ 	.word	0x00000000


	//----- nvinfo : EIATTR_CBANK_PARAM_SIZE
	.align		4
.L_228:
        /*0070*/ 	.byte	0x03, 0x19
        /*0072*/ 	.short	0x001c


	//----- nvinfo : EIATTR_PARAM_CBANK
	.align		4
        /*0074*/ 	.byte	0x04, 0x0a
        /*0076*/ 	.short	(.L_230 - .L_229)
	.align		4
.L_229:
        /*0078*/ 	.word	index@(.nv.constant0._Z10write_HistPiS_S_i)
        /*007c*/ 	.short	0x0380
        /*007e*/ 	.short	0x001c


	//----- nvinfo : EIATTR_SW_WAR
	.align		4
.L_230:
        /*0080*/ 	.byte	0x04, 0x36
        /*0082*/ 	.short	(.L_232 - .L_231)
.L_231:
        /*0084*/ 	.word	0x00000008
.L_232:


//--------------------- .nv.info._Z10count_HistPiS_i --------------------------
	.section	.nv.info._Z10count_HistPiS_i,"",@"SHT_CUDA_INFO"
	.sectionflags	@""
	.align	4


	//----- nvinfo : EIATTR_CUDA_API_VERSION
	.align		4
        /*0000*/ 	.byte	0x04, 0x37
        /*0002*/ 	.short	(.L_234 - .L_233)
.L_233:
        /*0004*/ 	.word	0x00000082


	//----- nvinfo : EIATTR_KPARAM_INFO
	.align		4
.L_234:
        /*0008*/ 	.byte	0x04, 0x17
        /*000a*/ 	.short	(.L_236 - .L_235)
.L_235:
        /*000c*/ 	.word	0x00000000
        /*0010*/ 	.short	0x0002
        /*0012*/ 	.short	0x0010
        /*0014*/ 	.byte	0x00, 0xf0, 0x11, 0x00


	//----- nvinfo : EIATTR_KPARAM_INFO
	.align		4
.L_236:
        /*0018*/ 	.byte	0x04, 0x17
        /*001a*/ 	.short	(.L_238 - .L_237)
.L_237:
        /*001c*/ 	.word	0x00000000
        /*0020*/ 	.short	0x0001
        /*0022*/ 	.short	0x0008
        /*0024*/ 	.byte	0x00, 0xf5, 0x21, 0x00


	//----- nvinfo : EIATTR_KPARAM_INFO
	.align		4
.L_238:
        /*0028*/ 	.byte	0x04, 0x17
        /*002a*/ 	.short	(.L_240 - .L_239)
.L_239:
        /*002c*/ 	.word	0x00000000
        /*0030*/ 	.short	0x0000
        /*0032*/ 	.short	0x0000
        /*0034*/ 	.byte	0x00, 0xf5, 0x21, 0x00


	//----- nvinfo : EIATTR_SPARSE_MMA_MASK
	.align		4
.L_240:
        /*0038*/ 	.byte	0x03, 0x50
        /*003a*/ 	.short	0x0000


	//----- nvinfo : EIATTR_MAXREG_COUNT
	.align		4
        /*003c*/ 	.byte	0x03, 0x1b
        /*003e*/ 	.short	0x00ff


	//----- nvinfo : EIATTR_NUM_BARRIERS
	.align		4
        /*0040*/ 	.byte	0x02, 0x4c
        /*0042*/ 	.byte	0x01
	.zero		1


	//----- nvinfo : EIATTR_MERCURY_ISA_VERSION
	.align		4
        /*0044*/ 	.byte	0x03, 0x5f
        /*0046*/ 	.short	0x0101


	//----- nvinfo : EIATTR_VRC_CTA_INIT_COUNT
	.align		4
        /*0048*/ 	.byte	0x02, 0x4a
	.zero		1
	.zero		1


	//----- nvinfo : EIATTR_EXIT_INSTR_OFFSETS
	.align		4
        /*004c*/ 	.byte	0x04, 0x1c
        /*004e*/ 	.short	(.L_242 - .L_241)


	//   ....[0]....
.L_241:
        /*0050*/ 	.word	0x00001010


	//----- nvinfo : EIATTR_CRS_STACK_SIZE
	.align		4
.L_242:
        /*0054*/ 	.byte	0x04, 0x1e
        /*0056*/ 	.short	(.L_244 - .L_243)
.L_243:
        /*0058*/ 	.word	0x00000000


	//----- nvinfo : EIATTR_CBANK_PARAM_SIZE
	.align		4
.L_244:
        /*005c*/ 	.byte	0x03, 0x19
        /*005e*/ 	.short	0x0014


	//----- nvinfo : EIATTR_PARAM_CBANK
	.align		4
        /*0060*/ 	.byte	0x04, 0x0a
        /*0062*/ 	.short	(.L_246 - .L_245)
	.align		4
.L_245:
        /*0064*/ 	.word	index@(.nv.constant0._Z10count_HistPiS_i)
        /*0068*/ 	.short	0x0380
        /*006a*/ 	.short	0x0014


	//----- nvinfo : EIATTR_SW_WAR
	.align		4
.L_246:
        /*006c*/ 	.byte	0x04, 0x36
        /*006e*/ 	.short	(.L_248 - .L_247)
.L_247:
        /*0070*/ 	.word	0x00000008
.L_248:


//--------------------- .nv.info._Z7mapPartPiS_i  --------------------------
	.section	.nv.info._Z7mapPartPiS_i,"",@"SHT_CUDA_INFO"
	.sectionflags	@""
	.align	4


	//----- nvinfo : EIATTR_CUDA_API_VERSION
	.align		4
        /*0000*/ 	.byte	0x04, 0x37
        /*0002*/ 	.short	(.L_250 - .L_249)
.L_249:
        /*0004*/ 	.word	0x00000082


	//----- nvinfo : EIATTR_KPARAM_INFO
	.align		4
.L_250:
        /*0008*/ 	.byte	0x04, 0x17
        /*000a*/ 	.short	(.L_252 - .L_251)
.L_251:
        /*000c*/ 	.word	0x00000000
        /*0010*/ 	.short	0x0002
        /*0012*/ 	.short	0x0010
        /*0014*/ 	.byte	0x00, 0xf0, 0x11, 0x00


	//----- nvinfo : EIATTR_KPARAM_INFO
	.align		4
.L_252:
        /*0018*/ 	.byte	0x04, 0x17
        /*001a*/ 	.short	(.L_254 - .L_253)
.L_253:
        /*001c*/ 	.word	0x00000000
        /*0020*/ 	.short	0x0001
        /*0022*/ 	.short	0x0008
        /*0024*/ 	.byte	0x00, 0xf5, 0x21, 0x00


	//----- nvinfo : EIATTR_KPARAM_INFO
	.align		4
.L_254:
        /*0028*/ 	.byte	0x04, 0x17
        /*002a*/ 	.short	(.L_256 - .L_255)
.L_255:
        /*002c*/ 	.word	0x00000000
        /*0030*/ 	.short	0x0000
        /*0032*/ 	.short	0x0000
        /*0034*/ 	.byte	0x00, 0xf5, 0x21, 0x00


	//----- nvinfo : EIATTR_SPARSE_MMA_MASK
	.align		4
.L_256:
        /*0038*/ 	.byte	0x03, 0x50
        /*003a*/ 	.short	0x0000


	//----- nvinfo : EIATTR_MAXREG_COUNT
	.align		4
        /*003c*/ 	.byte	0x03, 0x1b
        /*003e*/ 	.short	0x00ff


	//----- nvinfo : EIATTR_MERCURY_ISA_VERSION
	.align		4
        /*0040*/ 	.byte	0x03, 0x5f
        /*0042*/ 	.short	0x0101


	//----- nvinfo : EIATTR_VRC_CTA_INIT_COUNT
	.align		4
        /*0044*/ 	.byte	0x02, 0x4a
	.zero		1
	.zero		1


	//----- nvinfo : EIATTR_EXIT_INSTR_OFFSETS
	.align		4
        /*0048*/ 	.byte	0x04, 0x1c
        /*004a*/ 	.short	(.L_258 - .L_257)


	//   ....[0]....
.L_257:
        /*004c*/ 	.word	0x00000090


	//   ....[1]....
        /*0050*/ 	.word	0x00000390


	//   ....[2]....
        /*0054*/ 	.word	0x00000510


	//----- nvinfo : EIATTR_CRS_STACK_SIZE
	.align		4
.L_258:
        /*0058*/ 	.byte	0x04, 0x1e
        /*005a*/ 	.short	(.L_260 - .L_259)
.L_259:
        /*005c*/ 	.word	0x00000000


	//----- nvinfo : EIATTR_CBANK_PARAM_SIZE
	.align		4
.L_260:
        /*0060*/ 	.byte	0x03, 0x19
        /*0062*/ 	.short	0x0014


	//----- nvinfo : EIATTR_PARAM_CBANK
	.align		4
        /*0064*/ 	.byte	0x04, 0x0a
        /*0066*/ 	.short	(.L_262 - .L_261)
	.align		4
.L_261:
        /*0068*/ 	.word	index@(.nv.constant0._Z7mapPartPiS_i)
        /*006c*/ 	.short	0x0380
        /*006e*/ 	.short	0x0014


	//----- nvinfo : EIATTR_SW_WAR
	.align		4
.L_262:
        /*0070*/ 	.byte	0x04, 0x36
        /*0072*/ 	.short	(.L_264 - .L_263)
.L_263:
        /*0074*/ 	.word	0x00000008
.L_264:


//--------------------- .nv.callgraph             --------------------------
	.section	.nv.callgraph,"",@"SHT_CUDA_CALLGRAPH"
	.align	4
	.sectionentsize	8
	.align		4
        /*0000*/ 	.word	0x00000000
	.align		4
        /*0004*/ 	.word	0xffffffff
	.align		4
        /*0008*/ 	.word	0x00000000
	.align		4
        /*000c*/ 	.word	0xfffffffe
	.align		4
        /*0010*/ 	.word	0x00000000
	.align		4
        /*0014*/ 	.word	0xfffffffd
	.align		4
        /*0018*/ 	.word	0x00000000
	.align		4
        /*001c*/ 	.word	0xfffffffc


//--------------------- .nv.constant4             --------------------------
	.section	.nv.constant4,"a",@progbits
	.align	8
	.align		8
.nv.constant4:
        /*0000*/ 	.dword	_ZN34_INTERNAL_1c9be008_4_k_cu_f13273244cuda3std3__45__cpo5beginE
	.align		8
        /*0008*/ 	.dword	_ZN34_INTERNAL_1c9be008_4_k_cu_f13273244cuda3std3__45__cpo3endE
	.align		8
        /*0010*/ 	.dword	_ZN34_INTERNAL_1c9be008_4_k_cu_f13273244cuda3std3__45__cpo6cbeginE
	.align		8
        /*0018*/ 	.dword	_ZN34_INTERNAL_1c9be008_4_k_cu_f13273244cuda3std3__45__cpo4cendE
	.align		8
        /*0020*/ 	.dword	_ZN34_INTERNAL_1c9be008_4_k_cu_f13273244cuda3std3__45__cpo6rbeginE
	.align		8
        /*0028*/ 	.dword	_ZN34_INTERNAL_1c9be008_4_k_cu_f13273244cuda3std3__45__cpo4rendE
	.align		8
        /*0030*/ 	.dword	_ZN34_INTERNAL_1c9be008_4_k_cu_f13273244cuda3std3__45__cpo7crbeginE
	.align		8
        /*0038*/ 	.dword	_ZN34_INTERNAL_1c9be008_4_k_cu_f13273244cuda3std3__45__cpo5crendE
	.align		8
        /*0040*/ 	.dword	_ZN34_INTERNAL_1c9be008_4_k_cu_f13273244cuda3std3__436_GLOBAL__N__1c9be008_4_k_cu_f13273246ignoreE
	.align		8
        /*0048*/ 	.dword	_ZN34_INTERNAL_1c9be008_4_k_cu_f13273244cuda3std3__419piecewise_constructE
	.align		8
        /*0050*/ 	.dword	_ZN34_INTERNAL_1c9be008_4_k_cu_f13273244cuda3std3__48in_placeE
	.align		8
        /*0058*/ 	.dword	_ZN34_INTERNAL_1c9be008_4_k_cu_f13273244cuda3std3__420unreachable_sentinelE
	.align		8
        /*0060*/ 	.dword	_ZN34_INTERNAL_1c9be008_4_k_cu_f13273244cuda3std3__47nulloptE
	.align		8
        /*0068*/ 	.dword	_ZN34_INTERNAL_1c9be008_4_k_cu_f13273244cuda3std3__48unexpectE
	.align		8
        /*0070*/ 	.dword	_ZN34_INTERNAL_1c9be008_4_k_cu_f13273244cuda3std6ranges3__45__cpo4swapE
	.align		8
        /*0078*/ 	.dword	_ZN34_INTERNAL_1c9be008_4_k_cu_f13273244cuda3std6ranges3__45__cpo9iter_moveE
	.align		8
        /*0080*/ 	.dword	_ZN34_INTERNAL_1c9be008_4_k_cu_f13273244cuda3std6ranges3__45__cpo5beginE
	.align		8
        /*0088*/ 	.dword	_ZN34_INTERNAL_1c9be008_4_k_cu_f13273244cuda3std6ranges3__45__cpo3endE
	.align		8
        /*0090*/ 	.dword	_ZN34_INTERNAL_1c9be008_4_k_cu_f13273244cuda3std6ranges3__45__cpo6cbeginE
	.align		8
        /*0098*/ 	.dword	_ZN34_INTERNAL_1c9be008_4_k_cu_f13273244cuda3std6ranges3__45__cpo4cendE
	.align		8
        /*00a0*/ 	.dword	_ZN34_INTERNAL_1c9be008_4_k_cu_f13273244cuda3std6ranges3__45__cpo7advanceE
	.align		8
        /*00a8*/ 	.dword	_ZN34_INTERNAL_1c9be008_4_k_cu_f13273244cuda3std6ranges3__45__cpo9iter_swapE
	.align		8
        /*00b0*/ 	.dword	_ZN34_INTERNAL_1c9be008_4_k_cu_f13273244cuda3std6ranges3__45__cpo4nextE
	.align		8
        /*00b8*/ 	.dword	_ZN34_INTERNAL_1c9be008_4_k_cu_f13273244cuda3std6ranges3__45__cpo4prevE
	.align		8
        /*00c0*/ 	.dword	_ZN34_INTERNAL_1c9be008_4_k_cu_f13273244cuda3std6ranges3__45__cpo4dataE
	.align		8
        /*00c8*/ 	.dword	_ZN34_INTERNAL_1c9be008_4_k_cu_f13273244cuda3std6ranges3__45__cpo5cdataE
	.align		8
        /*00d0*/ 	.dword	_ZN34_INTERNAL_1c9be008_4_k_cu_f13273244cuda3std6ranges3__45__cpo4sizeE
	.align		8
        /*00d8*/ 	.dword	_ZN34_INTERNAL_1c9be008_4_k_cu_f13273244cuda3std6ranges3__45__cpo5ssizeE
	.align		8
        /*00e0*/ 	.dword	_ZN34_INTERNAL_1c9be008_4_k_cu_f13273244cuda3std6ranges3__45__cpo8distanceE
	.align		8
        /*00e8*/ 	.dword	_ZN34_INTERNAL_1c9be008_4_k_cu_f13273246thrust24THRUST_300001_SM_1000_NS8cuda_cub3parE
	.align		8
        /*00f0*/ 	.dword	_ZN34_INTERNAL_1c9be008_4_k_cu_f13273246thrust24THRUST_300001_SM_1000_NS8cuda_cub10par_nosyncE
	.align		8
        /*00f8*/ 	.dword	_ZN34_INTERNAL_1c9be008_4_k_cu_f13273246thrust24THRUST_300001_SM_1000_NS6system6detail10sequential3seqE
	.align		8
        /*0100*/ 	.dword	_ZN34_INTERNAL_1c9be008_4_k_cu_f13273246thrust24THRUST_300001_SM_1000_NS6system3cpp3parE
	.align		8
        /*0108*/ 	.dword	_ZN34_INTERNAL_1c9be008_4_k_cu_f13273246thrust24THRUST_300001_SM_1000_NS12placeholders2_1E
	.align		8
        /*0110*/ 	.dword	_ZN34_INTERNAL_1c9be008_4_k_cu_f13273246thrust24THRUST_300001_SM_1000_NS12placeholders2_2E
	.align		8
        /*0118*/ 	.dword	_ZN34_INTERNAL_1c9be008_4_k_cu_f13273246thrust24THRUST_300001_SM_1000_NS12placeholders2_3E
	.align		8
        /*0120*/ 	.dword	_ZN34_INTERNAL_1c9be008_4_k_cu_f13273246thrust24THRUST_300001_SM_1000_NS12placeholders2_4E
	.align		8
        /*0128*/ 	.dword	_ZN34_INTERNAL_1c9be008_4_k_cu_f13273246thrust24THRUST_300001_SM_1000_NS12placeholders2_5E
	.align		8
        /*0130*/ 	.dword	_ZN34_INTERNAL_1c9be008_4_k_cu_f13273246thrust24THRUST_300001_SM_1000_NS12placeholders2_6E
	.align		8
        /*0138*/ 	.dword	_ZN34_INTERNAL_1c9be008_4_k_cu_f13273246thrust24THRUST_300001_SM_1000_NS12placeholders2_7E
	.align		8
        /*0140*/ 	.dword	_ZN34_INTERNAL_1c9be008_4_k_cu_f13273246thrust24THRUST_300001_SM_1000_NS12placeholders2_8E
	.align		8
        /*0148*/ 	.dword	_ZN34_INTERNAL_1c9be008_4_k_cu_f13273246thrust24THRUST_300001_SM_1000_NS12placeholders2_9E
	.align		8
        /*0150*/ 	.dword	_ZN34_INTERNAL_1c9be008_4_k_cu_f13273246thrust24THRUST_300001_SM_1000_NS12placeholders3_10E
	.align		8
        /*0158*/ 	.dword	_ZN34_INTERNAL_1c9be008_4_k_cu_f13273246thrust24THRUST_300001_SM_1000_NS3seqE
	.align		8
        /*0160*/ 	.dword	_ZN34_INTERNAL_1c9be008_4_k_cu_f13273246thrust24THRUST_300001_SM_1000_NS6deviceE


//--------------------- .text._ZN3cub18CUB_300001_SM_10006detail4scan16DeviceScanKernelINS2_10policy_hubIiiimN4cuda3std3__44plusIvEEE10Policy1000EN6thrust24THRUST_300001_SM_1000_NS10device_ptrIiEESF_NS0_13ScanTileStateIiLb1EEES9_NS1_10InputValueIiPiEEmiLb0EiEEvT0_T1_T2_iT3_T4_T5_ --------------------------
	.section	.text._ZN3cub18CUB_300001_SM_10006detail4scan16DeviceScanKernelINS2_10policy_hubIiiimN4cuda3std3__44plusIvEEE10Policy1000EN6thrust24THRUST_300001_SM_1000_NS10device_ptrIiEESF_NS0_13ScanTileStateIiLb1EEES9_NS1_10InputValueIiPiEEmiLb0EiEEvT0_T1_T2_iT3_T4_T5_,"ax",@progbits
	.align	128
        .global         _ZN3cub18CUB_300001_SM_10006detail4scan16DeviceScanKernelINS2_10policy_hubIiiimN4cuda3std3__44plusIvEEE10Policy1000EN6thrust24THRUST_300001_SM_1000_NS10device_ptrIiEESF_NS0_13ScanTileStateIiLb1EEES9_NS1_10InputValueIiPiEEmiLb0EiEEvT0_T1_T2_iT3_T4_T5_
        .type           _ZN3cub18CUB_300001_SM_10006detail4scan16DeviceScanKernelINS2_10policy_hubIiiimN4cuda3std3__44plusIvEEE10Policy1000EN6thrust24THRUST_300001_SM_1000_NS10device_ptrIiEESF_NS0_13ScanTileStateIiLb1EEES9_NS1_10InputValueIiPiEEmiLb0EiEEvT0_T1_T2_iT3_T4_T5_,@function
        .size           _ZN3cub18CUB_300001_SM_10006detail4scan16DeviceScanKernelINS2_10policy_hubIiiimN4cuda3std3__44plusIvEEE10Policy1000EN6thrust24THRUST_300001_SM_1000_NS10device_ptrIiEESF_NS0_13ScanTileStateIiLb1EEES9_NS1_10InputValueIiPiEEmiLb0EiEEvT0_T1_T2_iT3_T4_T5_,(.L_x_212 - _ZN3cub18CUB_300001_SM_10006detail4scan16DeviceScanKernelINS2_10policy_hubIiiimN4cuda3std3__44plusIvEEE10Policy1000EN6thrust24THRUST_300001_SM_1000_NS10device_ptrIiEESF_NS0_13ScanTileStateIiLb1EEES9_NS1_10InputValueIiPiEEmiLb0EiEEvT0_T1_T2_iT3_T4_T5_)
        .other          _ZN3cub18CUB_300001_SM_10006detail4scan16DeviceScanKernelINS2_10policy_hubIiiimN4cuda3std3__44plusIvEEE10Policy1000EN6thrust24THRUST_300001_SM_1000_NS10device_ptrIiEESF_NS0_13ScanTileStateIiLb1EEES9_NS1_10InputValueIiPiEEmiLb0EiEEvT0_T1_T2_iT3_T4_T5_,@"STO_CUDA_ENTRY STV_DEFAULT"
_ZN3cub18CUB_300001_SM_10006detail4scan16DeviceScanKernelINS2_10policy_hubIiiimN4cuda3std3__44plusIvEEE10Policy1000EN6thrust24THRUST_300001_SM_1000_NS10device_ptrIiEESF_NS0_13ScanTileStateIiLb1EEES9_NS1_10InputValueIiPiEEmiLb0EiEEvT0_T1_T2_iT3_T4_T5_:
.text._ZN3cub18CUB_300001_SM_10006detail4scan16DeviceScanKernelINS2_10policy_hubIiiimN4cuda3std3__44plusIvEEE10Policy1000EN6thrust24THRUST_300001_SM_1000_NS10device_ptrIiEESF_NS0_13ScanTileStateIiLb1EEES9_NS1_10InputValueIiPiEEmiLb0EiEEvT0_T1_T2_iT3_T4_T5_:
[----:B------:R-:W-:Y:S01]  /*0000*/  LDC R1, c[0x0][0x37c] ;  /* 0x0000df00ff017b82 */ /* 0x000fe20000000800 */
[----:B------:R-:W0:Y:S01]  /*0010*/  LDCU UR4, c[0x0][0x3a0] ;  /* 0x00007400ff0477ac */ /* 0x000e220008000800 */
[----:B------:R-:W1:Y:S06]  /*0020*/  LDCU.64 UR12, c[0x0][0x358] ;  /* 0x00006b00ff0c77ac */ /* 0x000e6c0008000a00 */
[----:B------:R-:W2:Y:S01]  /*0030*/  S2UR UR6, SR_CTAID.X ;  /* 0x00000000000679c3 */ /* 0x000ea20000002500 */
[----:B------:R-:W3:Y:S01]  /*0040*/  LDCU.64 UR8, c[0x0][0x3b0] ;  /* 0x00007600ff0877ac */ /* 0x000ee20008000a00 */
[----:B0-----:R-:W-:-:S06]  /*0050*/  UPRMT UR4, UR4, 0x7770, URZ ;  /* 0x0000777004047896 */ /* 0x001fcc00080000ff */
[----:B------:R-:W-:-:S05]  /*0060*/  ISETP.NE.AND P0, PT, RZ, UR4, PT ;  /* 0x00000004ff007c0c */ /* 0x000fca000bf05270 */
[----:B------:R-:W2:Y:S08]  /*0070*/  LDCU UR4, c[0x0][0x398] ;  /* 0x00007300ff0477ac */ /* 0x000eb00008000800 */
[----:B------:R-:W1:Y:S02]  /*0080*/  @P0 LDC.64 R2, c[0x0][0x3a8] ;  /* 0x0000ea00ff020b82 */ /* 0x000e640000000a00 */
[----:B-1----:R0:W5:Y:S01]  /*0090*/  @P0 LDG.E R39, desc[UR12][R2.64] ;  /* 0x0000000c02270981 */ /* 0x002162000c1e1900 */
[----:B--2---:R-:W-:-:S04]  /*00a0*/  UIADD3 UR6, UPT, UPT, UR6, UR4, URZ ;  /* 0x0000000406067290 */ /* 0x004fc8000fffe0ff */
[----:B------:R-:W-:-:S04]  /*00b0*/  UIMAD.WIDE UR10, UR6, 0x1ee0, URZ ;  /* 0x00001ee0060a78a5 */ /* 0x000fc8000f8e02ff */
[----:B---3--:R-:W-:-:S04]  /*00c0*/  UIADD3 UR7, UP0, UPT, -UR10, UR8, URZ ;  /* 0x000000080a077290 */ /* 0x008fc8000ff1e1ff */
[----:B------:R-:W-:Y:S02]  /*00d0*/  UIADD3.X UR4, UPT, UPT, ~UR11, UR9, URZ, UP0, !UPT ;  /* 0x000000090b047290 */ /* 0x000fe400087fe5ff */
[----:B------:R-:W-:-:S04]  /*00e0*/  UISETP.GE.U32.AND UP0, UPT, UR7, 0x1ee1, UPT ;  /* 0x00001ee10700788c */ /* 0x000fc8000bf06070 */
[----:B------:R-:W-:Y:S01]  /*00f0*/  UISETP.GE.U32.AND.EX UP0, UPT, UR4, URZ, UPT, UP0 ;  /* 0x000000ff0400728c */ /* 0x000fe2000bf06100 */
[----:B------:R-:W1:Y:S08]  /*0100*/  @!P0 LDC R39, c[0x0][0x3a8] ;  /* 0x0000ea00ff278b82 */ /* 0x000e700000000800 */
[----:B0-----:R-:W-:Y:S05]  /*0110*/  BRA.U !UP0, `(.L_x_0) ;  /* 0x0000001908f47547 */ /* 0x001fea000b800000 */
[----:B------:R-:W0:Y:S01]  /*0120*/  S2R R35, SR_TID.X ;  /* 0x0000000000237919 */ /* 0x000e220000002100 */
[----:B------:R-:W2:Y:S01]  /*0130*/  LDCU.64 UR4, c[0x0][0x380] ;  /* 0x00007000ff0477ac */ /* 0x000ea20008000a00 */
[C---:B0-----:R-:W-:Y:S02]  /*0140*/  LOP3.LUT R0, R35.reuse, 0x1f, RZ, 0xc0, !PT ;  /* 0x0000001f23007812 */ /* 0x041fe400078ec0ff */
[----:B------:R-:W-:-:S05]  /*0150*/  LOP3.LUT R3, R35, 0x3e0, RZ, 0xc0, !PT ;  /* 0x000003e023037812 */ /* 0x000fca00078ec0ff */
[----:B------:R-:W-:-:S05]  /*0160*/  IMAD R0, R3, 0x13, R0 ;  /* 0x0000001303007824 */ /* 0x000fca00078e0200 */
[----:B------:R-:W-:-:S05]  /*0170*/  IADD3 R0, P0, PT, R0, UR10, RZ ;  /* 0x0000000a00007c10 */ /* 0x000fca000ff1e0ff */
[----:B------:R-:W-:Y:S02]  /*0180*/  IMAD.X R3, RZ, RZ, UR11, P0 ;  /* 0x0000000bff037e24 */ /* 0x000fe400080e06ff */
[----:B------:R-:W-:-:S03]  /*0190*/  IMAD.SHL.U32 R31, R0, 0x4, RZ ;  /* 0x00000004001f7824 */ /* 0x000fc600078e00ff */
[----:B------:R-:W-:Y:S02]  /*01a0*/  SHF.L.U64.HI R30, R0, 0x2, R3 ;  /* 0x00000002001e7819 */ /* 0x000fe40000010203 */
[----:B--2---:R-:W-:-:S04]  /*01b0*/  IADD3 R2, P0, PT, R31, UR4, RZ ;  /* 0x000000041f027c10 */ /* 0x004fc8000ff1e0ff */
[----:B------:R-:W-:-:S05]  /*01c0*/  IADD3.X R3, PT, PT, R30, UR5, RZ, P0, !PT ;  /* 0x000000051e037c10 */ /* 0x000fca00087fe4ff */
[----:B------:R-:W2:Y:S04]  /*01d0*/  LDG.E R5, desc[UR12][R2.64] ;  /* 0x0000000c02057981 */ /* 0x000ea8000c1e1900 */
[----:B------:R-:W3:Y:S04]  /*01e0*/  LDG.E R7, desc[UR12][R2.64+0x80] ;  /* 0x0000800c02077981 */ /* 0x000ee8000c1e1900 */
[----:B------:R-:W4:Y:S04]  /*01f0*/  LDG.E R9, desc[UR12][R2.64+0x100] ;  /* 0x0001000c02097981 */ /* 0x000f28000c1e1900 */
        /* <DEDUP_REMOVED lines=15> */
[----:B------:R-:W4:Y:S01]  /*02f0*/  LDG.E R8, desc[UR12][R2.64+0x900] ;  /* 0x0009000c02087981 */ /* 0x000f22000c1e1900 */
[----:B------:R-:W0:Y:S01]  /*0300*/  S2UR UR5, SR_CgaCtaId ;  /* 0x00000000000579c3 */ /* 0x000e220000008800 */
[----:B------:R-:W-:Y:S01]  /*0310*/  SHF.R.U32.HI R36, RZ, 0x5, R35 ;  /* 0x00000005ff247819 */ /* 0x000fe20000011623 */
[----:B------:R-:W-:Y:S01]  /*0320*/  UMOV UR4, 0x400 ;  /* 0x0000040000047882 */ /* 0x000fe20000000000 */
[----:B------:R-:W1:Y:S01]  /*0330*/  S2R R37, SR_LANEID ;  /* 0x0000000000257919 */ /* 0x000e620000000000 */
[----:B------:R-:W-:Y:S01]  /*0340*/  UISETP.NE.AND UP0, UPT, UR6, URZ, UPT ;  /* 0x000000ff0600728c */ /* 0x000fe2000bf05270 */
[----:B------:R-:W-:Y:S01]  /*0350*/  BSSY.RECONVERGENT B0, `(.L_x_1) ;  /* 0x0000148000007945 */ /* 0x000fe20003800200 */
[----:B0-----:R-:W-:Y:S01]  /*0360*/  ULEA UR4, UR5, UR4, 0x18 ;  /* 0x0000000405047291 */ /* 0x001fe2000f8ec0ff */
[----:B-1----:R-:W-:-:S05]  /*0370*/  IMAD R34, R36, 0x260, R37 ;  /* 0x0000026024227824 */ /* 0x002fca00078e0225 */
[----:B------:R-:W-:-:S05]  /*0380*/  LEA R34, R34, UR4, 0x2 ;  /* 0x0000000422227c11 */ /* 0x000fca000f8e10ff */
[----:B------:R-:W-:Y:S01]  /*0390*/  IMAD R33, R37, 0x48, R34 ;  /* 0x0000004825217824 */ /* 0x000fe200078e0222 */
[----:B--2---:R0:W-:Y:S04]  /*03a0*/  STS [R34], R5 ;  /* 0x0000000522007388 */ /* 0x0041e80000000800 */
[----:B---3--:R0:W-:Y:S04]  /*03b0*/  STS [R34+0x80], R7 ;  /* 0x0000800722007388 */ /* 0x0081e80000000800 */
[----:B----4-:R0:W-:Y:S04]  /*03c0*/  STS [R34+0x100], R9 ;  /* 0x0001000922007388 */ /* 0x0101e80000000800 */
[----:B------:R0:W-:Y:S04]  /*03d0*/  STS [R34+0x180], R11 ;  /* 0x0001800b22007388 */ /* 0x0001e80000000800 */
        /* <DEDUP_REMOVED lines=14> */
[----:B------:R0:W-:Y:S01]  /*04c0*/  STS [R34+0x900], R8 ;  /* 0x0009000822007388 */ /* 0x0001e20000000800 */
[----:B------:R-:W-:-:S03]  /*04d0*/  NOP ;  /* 0x0000000000007918 */ /* 0x000fc60000000000 */
[----:B------:R0:W1:Y:S04]  /*04e0*/  LDS R32, [R33] ;  /* 0x0000000021207984 */ /* 0x0000680000000800 */
[----:B------:R0:W2:Y:S04]  /*04f0*/  LDS R29, [R33+0x4] ;  /* 0x00000400211d7984 */ /* 0x0000a80000000800 */
[----:B------:R0:W3:Y:S04]  /*0500*/  LDS R28, [R33+0x8] ;  /* 0x00000800211c7984 */ /* 0x0000e80000000800 */
[----:B------:R0:W4:Y:S04]  /*0510*/  LDS R27, [R33+0xc] ;  /* 0x00000c00211b7984 */ /* 0x0001280000000800 */
[----:B------:R0:W0:Y:S04]  /*0520*/  LDS R26, [R33+0x10] ;  /* 0x00001000211a7984 */ /* 0x0000280000000800 */
        /* <DEDUP_REMOVED lines=13> */
[----:B------:R0:W0:Y:S01]  /*0600*/  LDS R9, [R33+0x48] ;  /* 0x0000480021097984 */ /* 0x0000220000000800 */
[----:B------:R-:W-:Y:S06]  /*0610*/  BAR.SYNC.DEFER_BLOCKING 0x0 ;  /* 0x0000000000007b1d */ /* 0x000fec0000010000 */
[----:B-1234-:R-:W-:Y:S05]  /*0620*/  BRA.U UP0, `(.L_x_2) ;  /* 0x0000000500247547 */ /* 0x01efea000b800000 */
[----:B0-----:R-:W-:Y:S02]  /*0630*/  IADD3 R8, PT, PT, R28, R29, R32 ;  /* 0x0000001d1c087210 */ /* 0x001fe40007ffe020 */
[C---:B------:R-:W-:Y:S02]  /*0640*/  ISETP.NE.AND P1, PT, R37.reuse, 0x1f, PT ;  /* 0x0000001f2500780c */ /* 0x040fe40003f25270 */
[----:B------:R-:W-:Y:S02]  /*0650*/  IADD3 R8, PT, PT, R26, R27, R8 ;  /* 0x0000001b1a087210 */ /* 0x000fe40007ffe008 */
[----:B------:R-:W-:Y:S02]  /*0660*/  ISETP.NE.AND P2, PT, R37, RZ, PT ;  /* 0x000000ff2500720c */ /* 0x000fe40003f45270 */
[----:B------:R-:W-:-:S04]  /*0670*/  IADD3 R8, PT, PT, R24, R25, R8 ;  /* 0x0000001918087210 */ /* 0x000fc80007ffe008 */
[----:B------:R-:W-:-:S03]  /*0680*/  IADD3 R8, PT, PT, R22, R23, R8 ;  /* 0x0000001716087210 */ /* 0x000fc60007ffe008 */
[----:B------:R-:W-:Y:S02]  /*0690*/  @!P1 LEA R42, R36, UR4, 0x2 ;  /* 0x00000004242a9c11 */ /* 0x000fe4000f8e10ff */
[----:B------:R-:W-:-:S04]  /*06a0*/  IADD3 R8, PT, PT, R20, R21, R8 ;  /* 0x0000001514087210 */ /* 0x000fc80007ffe008 */
[----:B------:R-:W-:-:S04]  /*06b0*/  IADD3 R8, PT, PT, R6, R7, R8 ;  /* 0x0000000706087210 */ /* 0x000fc80007ffe008 */
[----:B------:R-:W-:-:S04]  /*06c0*/  IADD3 R8, PT, PT, R4, R5, R8 ;  /* 0x0000000504087210 */ /* 0x000fc80007ffe008 */
[----:B------:R-:W-:-:S04]  /*06d0*/  IADD3 R8, PT, PT, R2, R3, R8 ;  /* 0x0000000302087210 */ /* 0x000fc80007ffe008 */
[----:B------:R-:W-:-:S05]  /*06e0*/  IADD3 R38, PT, PT, R9, R0, R8 ;  /* 0x0000000009267210 */ /* 0x000fca0007ffe008 */
[----:B------:R-:W0:Y:S02]  /*06f0*/  SHFL.UP P0, R9, R38, 0x1, RZ ;  /* 0x0420000026097989 */ /* 0x000e2400000000ff */
[----:B0-----:R-:W-:-:S05]  /*0700*/  @P0 IMAD.IADD R9, R38, 0x1, R9 ;  /* 0x0000000126090824 */ /* 0x001fca00078e0209 */
[----:B------:R-:W0:Y:S02]  /*0710*/  SHFL.UP P0, R12, R9, 0x2, RZ ;  /* 0x04400000090c7989 */ /* 0x000e2400000000ff */
[----:B0-----:R-:W-:-:S05]  /*0720*/  @P0 IMAD.IADD R12, R9, 0x1, R12 ;  /* 0x00000001090c0824 */ /* 0x001fca00078e020c */
[----:B------:R-:W0:Y:S02]  /*0730*/  SHFL.UP P0, R17, R12, 0x4, RZ ;  /* 0x048000000c117989 */ /* 0x000e2400000000ff */
[----:B0-----:R-:W-:-:S05]  /*0740*/  @P0 IMAD.IADD R17, R12, 0x1, R17 ;  /* 0x000000010c110824 */ /* 0x001fca00078e0211 */
[----:B------:R-:W0:Y:S02]  /*0750*/  SHFL.UP P0, R40, R17, 0x8, RZ ;  /* 0x0500000011287989 */ /* 0x000e2400000000ff */
[----:B0-----:R-:W-:-:S05]  /*0760*/  @P0 IMAD.IADD R40, R17, 0x1, R40 ;  /* 0x0000000111280824 */ /* 0x001fca00078e0228 */
[----:B------:R-:W0:Y:S02]  /*0770*/  SHFL.UP P0, R41, R40, 0x10, RZ ;  /* 0x0600000028297989 */ /* 0x000e2400000000ff */
[----:B0-----:R-:W-:Y:S01]  /*0780*/  @P0 IMAD.IADD R41, R40, 0x1, R41 ;  /* 0x0000000128290824 */ /* 0x001fe200078e0229 */
[----:B------:R-:W-:-:S03]  /*0790*/  ISETP.NE.AND P0, PT, R36, 0x2, PT ;  /* 0x000000022400780c */ /* 0x000fc60003f05270 */
[----:B------:R-:W-:Y:S01]  /*07a0*/  IMAD.IADD R38, R41, 0x1, -R38 ;  /* 0x0000000129267824 */ /* 0x000fe200078e0a26 */
[----:B------:R-:W-:Y:S01]  /*07b0*/  @!P1 STS [R42+0x10], R41 ;  /* 0x000010292a009388 */ /* 0x000fe20000000800 */
[----:B------:R-:W-:Y:S01]  /*07c0*/  BAR.SYNC.DEFER_BLOCKING 0x0 ;  /* 0x0000000000007b1d */ /* 0x000fe20000010000 */
[----:B------:R-:W-:Y:S02]  /*07d0*/  ISETP.NE.AND P1, PT, R36, 0xc, PT ;  /* 0x0000000c2400780c */ /* 0x000fe40003f25270 */
[----:B------:R-:W-:-:S03]  /*07e0*/  SEL R38, R38, RZ, P2 ;  /* 0x000000ff26267207 */ /* 0x000fc60001000000 */
[----:B------:R-:W0:Y:S04]  /*07f0*/  LDS.128 R8, [UR4+0x10] ;  /* 0x00001004ff087984 */ /* 0x000e280008000c00 */
[----:B------:R-:W1:Y:S04]  /*0800*/  LDS.128 R12, [UR4+0x20] ;  /* 0x00002004ff0c7984 */ /* 0x000e680008000c00 */
[----:B------:R-:W2:Y:S01]  /*0810*/  LDS.128 R16, [UR4+0x30] ;  /* 0x00003004ff107984 */ /* 0x000ea20008000c00 */
[----:B0-----:R-:W-:-:S04]  /*0820*/  IMAD.IADD R9, R8, 0x1, R9 ;  /* 0x0000000108097824 */ /* 0x001fc800078e0209 */
[----:B------:R-:W-:Y:S01]  /*0830*/  IMAD.IADD R10, R10, 0x1, R9 ;  /* 0x000000010a0a7824 */ /* 0x000fe200078e0209 */
[----:B------:R-:W-:Y:S02]  /*0840*/  SEL R8, R9, R8, !P0 ;  /* 0x0000000809087207 */ /* 0x000fe40004000000 */
[----:B------:R-:W-:Y:S01]  /*0850*/  ISETP.NE.AND P0, PT, R36, 0x3, PT ;  /* 0x000000032400780c */ /* 0x000fe20003f05270 */
[----:B------:R-:W-:-:S03]  /*0860*/  IMAD.IADD R11, R11, 0x1, R10 ;  /* 0x000000010b0b7824 */ /* 0x000fc600078e020a */
[----:B------:R-:W-:Y:S01]  /*0870*/  SEL R8, R10, R8, !P0 ;  /* 0x000000080a087207 */ /* 0x000fe20004000000 */
[----:B-1----:R-:W-:Y:S01]  /*0880*/  IMAD.IADD R12, R11, 0x1, R12 ;  /* 0x000000010b0c7824 */ /* 0x002fe200078e020c */
[----:B------:R-:W-:-:S03]  /*0890*/  ISETP.NE.AND P0, PT, R36, 0x4, PT ;  /* 0x000000042400780c */ /* 0x000fc60003f05270 */
[----:B------:R-:W-:Y:S01]  /*08a0*/  IMAD.IADD R13, R13, 0x1, R12 ;  /* 0x000000010d0d7824 */ /* 0x000fe200078e020c */
[----:B------:R-:W-:Y:S02]  /*08b0*/  SEL R8, R11, R8, !P0 ;  /* 0x000000080b087207 */ /* 0x000fe40004000000 */
[----:B------:R-:W-:Y:S01]  /*08c0*/  ISETP.NE.AND P0, PT, R36, 0x5, PT ;  /* 0x000000052400780c */ /* 0x000fe20003f05270 */
[----:B------:R-:W-:-:S03]  /*08d0*/  IMAD.IADD R14, R14, 0x1, R13 ;  /* 0x000000010e0e7824 */ /* 0x000fc600078e020d */
[----:B------:R-:W-:Y:S01]  /*08e0*/  SEL R8, R12, R8, !P0 ;  /* 0x000000080c087207 */ /* 0x000fe20004000000 */
[----:B------:R-:W-:Y:S01]  /*08f0*/  IMAD.IADD R15, R15, 0x1, R14 ;  /* 0x000000010f0f7824 */ /* 0x000fe200078e020e */
[----:B------:R-:W-:-:S03]  /*0900*/  ISETP.NE.AND P0, PT, R36, 0x6, PT ;  /* 0x000000062400780c */ /* 0x000fc60003f05270 */
[----:B--2---:R-:W-:Y:S01]  /*0910*/  IMAD.IADD R16, R15, 0x1, R16 ;  /* 0x000000010f107824 */ /* 0x004fe200078e0210 */
[----:B------:R-:W-:Y:S02]  /*0920*/  SEL R9, R13, R8, !P0 ;  /* 0x000000080d097207 */ /* 0x000fe40004000000 */
[----:B------:R-:W-:Y:S01]  /*0930*/  ISETP.NE.AND P0, PT, R36, 0x7, PT ;  /* 0x000000072400780c */ /* 0x000fe20003f05270 */
[----:B------:R-:W0:Y:S01]  /*0940*/  LDS R8, [UR4+0x40] ;  /* 0x00004004ff087984 */ /* 0x000e220008000800 */
[----:B------:R-:W-:Y:S02]  /*0950*/  IMAD.IADD R17, R17, 0x1, R16 ;  /* 0x0000000111117824 */ /* 0x000fe400078e0210 */
[----:B------:R-:W-:Y:S02]  /*0960*/  SEL R9, R14, R9, !P0 ;  /* 0x000000090e097207 */ /* 0x000fe40004000000 */
[----:B------:R-:W-:Y:S01]  /*0970*/  ISETP.NE.AND P0, PT, R36, 0x8, PT ;  /* 0x000000082400780c */ /* 0x000fe20003f05270 */
[----:B------:R-:W-:-:S03]  /*0980*/  IMAD.IADD R18, R18, 0x1, R17 ;  /* 0x0000000112127824 */ /* 0x000fc600078e0211 */
[----:B------:R-:W-:Y:S02]  /*0990*/  SEL R9, R15, R9, !P0 ;  /* 0x000000090f097207 */ /* 0x000fe40004000000 */
[----:B------:R-:W-:-:S04]  /*09a0*/  ISETP.NE.AND P0, PT, R36, 0x9, PT ;  /* 0x000000092400780c */ /* 0x000fc80003f05270 */
[----:B------:R-:W-:Y:S02]  /*09b0*/  SEL R9, R16, R9, !P0 ;  /* 0x0000000910097207 */ /* 0x000fe40004000000 */
[----:B------:R-:W-:-:S04]  /*09c0*/  ISETP.NE.AND P0, PT, R36, 0xa, PT ;  /* 0x0000000a2400780c */ /* 0x000fc80003f05270 */
[----:B------:R-:W-:Y:S02]  /*09d0*/  SEL R9, R17, R9, !P0 ;  /* 0x0000000911097207 */ /* 0x000fe40004000000 */
[----:B------:R-:W-:-:S04]  /*09e0*/  ISETP.NE.AND P0, PT, R36, 0xb, PT ;  /* 0x0000000b2400780c */ /* 0x000fc80003f05270 */
[----:B------:R-:W-:Y:S01]  /*09f0*/  SEL R9, R18, R9, !P0 ;  /* 0x0000000912097207 */ /* 0x000fe20004000000 */
[----:B------:R-:W-:Y:S01]  /*0a00*/  IMAD.IADD R18, R19, 0x1, R18 ;  /* 0x0000000113127824 */ /* 0x000fe200078e0212 */
[----:B------:R-:W-:-:S04]  /*0a10*/  ISETP.GE.U32.AND P0, PT, R35, 0x20, PT ;  /* 0x000000202300780c */ /* 0x000fc80003f06070 */
[C---:B------:R-:W-:Y:S02]  /*0a20*/  SEL R9, R18.reuse, R9, !P1 ;  /* 0x0000000912097207 */ /* 0x040fe40004800000 */
[----:B------:R-:W-:Y:S02]  /*0a30*/  ISETP.NE.AND P1, PT, R35, RZ, PT ;  /* 0x000000ff2300720c */ /* 0x000fe40003f25270 */
[----:B------:R-:W-:Y:S02]  /*0a40*/  SEL R10, R9, RZ, P0 ;  /* 0x000000ff090a7207 */ /* 0x000fe40000000000 */
[--C-:B0----5:R-:W-:Y:S02]  /*0a50*/  IADD3 R9, PT, PT, R18, R8, R39.reuse ;  /* 0x0000000812097210 */ /* 0x121fe40007ffe027 */
[----:B------:R-:W-:-:S07]  /*0a60*/  IADD3 R38, PT, PT, R10, R38, R39 ;  /* 0x000000260a267210 */ /* 0x000fce0007ffe027 */
[----:B------:R-:W-:Y:S05]  /*0a70*/  @P1 BRA `(.L_x_3) ;  /* 0x0000000c00541947 */ /* 0x000fea0003800000 */
[----:B------:R-:W0:Y:S01]  /*0a80*/  LDC.64 R10, c[0x0][0x390] ;  /* 0x0000e400ff0a7b82 */ /* 0x000e220000000a00 */
[----:B------:R-:W-:-:S05]  /*0a90*/  IMAD.MOV.U32 R8, RZ, RZ, 0x65 ;  /* 0x00000065ff087424 */ /* 0x000fca00078e00ff */
[----:B0-----:R0:W-:Y:S01]  /*0aa0*/  ST.E.64.STRONG.GPU desc[UR12][R10.64+0x100], R8 ;  /* 0x000100080a007985 */ /* 0x0011e2000c10fb0c */
[----:B------:R-:W-:Y:S05]  /*0ab0*/  BRA `(.L_x_3) ;  /* 0x0000000c00447947 */ /* 0x000fea0003800000 */
.L_x_2:
        /* <DEDUP_REMOVED lines=20> */
[----:B-----5:R-:W0:Y:S02]  /*0c00*/  SHFL.UP P0, R39, R40, 0x10, RZ ;  /* 0x0600000028277989 */ /* 0x020e2400000000ff */
[----:B0-----:R-:W-:Y:S01]  /*0c10*/  @P0 IMAD.IADD R39, R40, 0x1, R39 ;  /* 0x0000000128270824 */ /* 0x001fe200078e0227 */
[----:B------:R-:W-:-:S04]  /*0c20*/  ISETP.NE.AND P0, PT, R36, 0x2, PT ;  /* 0x000000022400780c */ /* 0x000fc80003f05270 */
[----:B------:R-:W-:Y:S01]  /*0c30*/  @!P1 STS [R42+0x10], R39 ;  /* 0x000010272a009388 */ /* 0x000fe20000000800 */
[----:B------:R-:W-:Y:S01]  /*0c40*/  BAR.SYNC.DEFER_BLOCKING 0x0 ;  /* 0x0000000000007b1d */ /* 0x000fe20000010000 */
[----:B------:R-:W-:-:S05]  /*0c50*/  ISETP.NE.AND P1, PT, R36, 0xc, PT ;  /* 0x0000000c2400780c */ /* 0x000fca0003f25270 */
[----:B------:R-:W0:Y:S04]  /*0c60*/  LDS.128 R8, [UR4+0x10] ;  /* 0x00001004ff087984 */ /* 0x000e280008000c00 */
[----:B------:R-:W1:Y:S04]  /*0c70*/  LDS.128 R12, [UR4+0x20] ;  /* 0x00002004ff0c7984 */ /* 0x000e680008000c00 */
[----:B------:R-:W2:Y:S01]  /*0c80*/  LDS.128 R16, [UR4+0x30] ;  /* 0x00003004ff107984 */ /* 0x000ea20008000c00 */
[----:B0-----:R-:W-:-:S04]  /*0c90*/  IMAD.IADD R9, R8, 0x1, R9 ;  /* 0x0000000108097824 */ /* 0x001fc800078e0209 */
[----:B------:R-:W-:Y:S01]  /*0ca0*/  IMAD.IADD R10, R10, 0x1, R9 ;  /* 0x000000010a0a7824 */ /* 0x000fe200078e0209 */
[----:B------:R-:W-:Y:S02]  /*0cb0*/  SEL R8, R9, R8, !P0 ;  /* 0x0000000809087207 */ /* 0x000fe40004000000 */
[----:B------:R-:W-:Y:S01]  /*0cc0*/  ISETP.NE.AND P0, PT, R36, 0x3, PT ;  /* 0x000000032400780c */ /* 0x000fe20003f05270 */
[----:B------:R-:W-:Y:S01]  /*0cd0*/  IMAD.IADD R11, R11, 0x1, R10 ;  /* 0x000000010b0b7824 */ /* 0x000fe200078e020a */
[----:B------:R-:W0:Y:S02]  /*0ce0*/  LDS R9, [UR4+0x40] ;  /* 0x00004004ff097984 */ /* 0x000e240008000800 */
        /* <DEDUP_REMOVED lines=13> */
[----:B------:R-:W-:-:S03]  /*0dc0*/  IMAD.IADD R17, R17, 0x1, R16 ;  /* 0x0000000111117824 */ /* 0x000fc600078e0210 */
[----:B------:R-:W-:Y:S01]  /*0dd0*/  SEL R8, R14, R8, !P0 ;  /* 0x000000080e087207 */ /* 0x000fe20004000000 */
[----:B------:R-:W-:Y:S01]  /*0de0*/  IMAD.IADD R18, R18, 0x1, R17 ;  /* 0x0000000112127824 */ /* 0x000fe200078e0211 */
[----:B------:R-:W-:-:S03]  /*0df0*/  ISETP.NE.AND P0, PT, R36, 0x8, PT ;  /* 0x000000082400780c */ /* 0x000fc60003f05270 */
[----:B------:R-:W-:Y:S01]  /*0e00*/  IMAD.IADD R19, R19, 0x1, R18 ;  /* 0x0000000113137824 */ /* 0x000fe200078e0212 */
[----:B------:R-:W-:Y:S02]  /*0e10*/  SEL R8, R15, R8, !P0 ;  /* 0x000000080f087207 */ /* 0x000fe40004000000 */
[----:B------:R-:W-:-:S04]  /*0e20*/  ISETP.NE.AND P0, PT, R36, 0x9, PT ;  /* 0x000000092400780c */ /* 0x000fc80003f05270 */
[----:B------:R-:W-:Y:S02]  /*0e30*/  SEL R8, R16, R8, !P0 ;  /* 0x0000000810087207 */ /* 0x000fe40004000000 */
[----:B------:R-:W-:Y:S01]  /*0e40*/  ISETP.NE.AND P0, PT, R36, 0xa, PT ;  /* 0x0000000a2400780c */ /* 0x000fe20003f05270 */
[----:B0-----:R-:W-:-:S03]  /*0e50*/  IMAD.IADD R9, R19, 0x1, R9 ;  /* 0x0000000113097824 */ /* 0x001fc600078e0209 */
[----:B------:R-:W-:Y:S01]  /*0e60*/  SEL R8, R17, R8, !P0 ;  /* 0x0000000811087207 */ /* 0x000fe20004000000 */
[----:B------:R-:W-:Y:S01]  /*0e70*/  IMAD.IADD R17, R39, 0x1, -R38 ;  /* 0x0000000127117824 */ /* 0x000fe200078e0a26 */
[----:B------:R-:W-:-:S04]  /*0e80*/  ISETP.NE.AND P0, PT, R36, 0xb, PT ;  /* 0x0000000b2400780c */ /* 0x000fc80003f05270 */
[----:B------:R-:W-:Y:S02]  /*0e90*/  SEL R8, R18, R8, !P0 ;  /* 0x0000000812087207 */ /* 0x000fe40004000000 */
[----:B------:R-:W-:Y:S02]  /*0ea0*/  ISETP.GT.U32.AND P0, PT, R35, 0x1f, PT ;  /* 0x0000001f2300780c */ /* 0x000fe40003f04070 */
[----:B------:R-:W-:Y:S02]  /*0eb0*/  SEL R11, R17, RZ, P2 ;  /* 0x000000ff110b7207 */ /* 0x000fe40001000000 */
[----:B------:R-:W-:Y:S02]  /*0ec0*/  SEL R8, R19, R8, !P1 ;  /* 0x0000000813087207 */ /* 0x000fe40004800000 */
[----:B------:R-:W-:-:S03]  /*0ed0*/  ISETP.GE.U32.AND P1, PT, R35, 0x20, PT ;  /* 0x000000202300780c */ /* 0x000fc60003f26070 */
[----:B------:R-:W-:-:S05]  /*0ee0*/  IMAD.IADD R38, R8, 0x1, R11 ;  /* 0x0000000108267824 */ /* 0x000fca00078e020b */
[----:B------:R-:W-:Y:S01]  /*0ef0*/  SEL R17, R17, R38, !P1 ;  /* 0x0000002611117207 */ /* 0x000fe20004800000 */
[----:B------:R-:W-:Y:S06]  /*0f00*/  @P0 BRA `(.L_x_4) ;  /* 0x00000008000c0947 */ /* 0x000fec0003800000 */
[----:B------:R-:W0:Y:S01]  /*0f10*/  LDC.64 R14, c[0x0][0x390] ;  /* 0x0000e400ff0e7b82 */ /* 0x000e220000000a00 */
[----:B------:R-:W-:Y:S01]  /*0f20*/  ISETP.NE.AND P1, PT, R35, RZ, PT ;  /* 0x000000ff2300720c */ /* 0x000fe20003f25270 */
[----:B------:R-:W-:Y:S01]  /*0f30*/  IMAD.U32 R45, RZ, RZ, UR6 ;  /* 0x00000006ff2d7e24 */ /* 0x000fe2000f8e00ff */
[----:B------:R-:W-:-:S05]  /*0f40*/  LOP3.LUT R18, RZ, R35, RZ, 0x33, !PT ;  /* 0x00000023ff127212 */ /* 0x000fca00078e33ff */
[----:B------:R-:W-:-:S06]  /*0f50*/  VIADD R18, R18, UR6 ;  /* 0x0000000612127c36 */ /* 0x000fcc0008000000 */
[----:B------:R-:W-:Y:S01]  /*0f60*/  @!P1 IMAD.MOV.U32 R8, RZ, RZ, 0x64 ;  /* 0x00000064ff089424 */ /* 0x000fe200078e00ff */
[----:B------:R1:W-:Y:S01]  /*0f70*/  @!P1 STS [UR4+0xc], R9 ;  /* 0x00000c09ff009988 */ /* 0x0003e20008000804 */
[----:B0-----:R-:W-:-:S04]  /*0f80*/  IMAD.WIDE R44, R45, 0x8, R14 ;  /* 0x000000082d2c7825 */ /* 0x001fc800078e020e */
[----:B------:R-:W-:Y:S01]  /*0f90*/  IMAD.WIDE R14, R18, 0x8, R14 ;  /* 0x00000008120e7825 */ /* 0x000fe200078e020e */
[----:B------:R1:W-:Y:S01]  /*0fa0*/  @!P1 ST.E.64.STRONG.GPU desc[UR12][R44.64+0x100], R8 ;  /* 0x000100082c009985 */ /* 0x0003e2000c10fb0c */
[----:B------:R-:W-:Y:S05]  /*0fb0*/  NANOSLEEP 0x226 ;  /* 0x000002260000795d */ /* 0x000fea0003800000 */
[----:B------:R-:W2:Y:S01]  /*0fc0*/  LD.E.64.STRONG.GPU R12, desc[UR12][R14.64+0x100] ;  /* 0x0001000c0e0c7980 */ /* 0x000ea2000c10fb00 */
[----:B------:R-:W-:Y:S01]  /*0fd0*/  UMOV UR5, 0xffffffff ;  /* 0xffffffff00057882 */ /* 0x000fe20000000000 */
[----:B--2---:R-:W-:Y:S02]  /*0fe0*/  ISETP.NE.AND P0, PT, R12, 0x63, PT ;  /* 0x000000630c00780c */ /* 0x004fe40003f05270 */
[----:B-1----:R-:W-:Y:S11]  /*0ff0*/  BRA.DIV UR5, `(.L_x_5) ;  /* 0x0000002e05bc7947 */ /* 0x002ff6000b800000 */
[----:B------:R-:W-:-:S13]  /*1000*/  VOTE.ANY P0, !P0 ;  /* 0x0000000000ff7806 */ /* 0x000fda0004000100 */
.L_x_34:
[----:B------:R-:W-:Y:S05]  /*1010*/  @!P0 BRA `(.L_x_6) ;  /* 0x0000000000248947 */ /* 0x000fea0003800000 */
[----:B------:R-:W-:-:S07]  /*1020*/  IMAD.MOV.U32 R8, RZ, RZ, 0x1de ;  /* 0x000001deff087424 */ /* 0x000fce00078e00ff */
.L_x_8:
[----:B------:R-:W-:Y:S05]  /*1030*/  NANOSLEEP R8 ;  /* 0x000000080000735d */ /* 0x000fea0003800000 */
[----:B------:R-:W2:Y:S01]  /*1040*/  LD.E.64.STRONG.GPU R12, desc[UR12][R14.64+0x100] ;  /* 0x0001000c0e0c7980 */ /* 0x000ea2000c10fb00 */
[----:B------:R-:W-:Y:S01]  /*1050*/  UMOV UR5, 0xffffffff ;  /* 0xffffffff00057882 */ /* 0x000fe20000000000 */
[----:B------:R-:W-:Y:S02]  /*1060*/  SHF.R.U32.HI R8, RZ, 0x1, R8 ;  /* 0x00000001ff087819 */ /* 0x000fe40000011608 */
[----:B--2---:R-:W-:Y:S01]  /*1070*/  ISETP.NE.AND P0, PT, R12, 0x63, PT ;  /* 0x000000630c00780c */ /* 0x004fe20003f05270 */
[----:B------:R-:W-:-:S12]  /*1080*/  BRA.DIV UR5, `(.L_x_7) ;  /* 0x0000002e05b87947 */ /* 0x000fd8000b800000 */
[----:B------:R-:W-:-:S13]  /*1090*/  VOTE.ANY P0, !P0 ;  /* 0x0000000000ff7806 */ /* 0x000fda0004000100 */
.L_x_37:
[----:B------:R-:W-:Y:S05]  /*10a0*/  @P0 BRA `(.L_x_8) ;  /* 0xfffffffc00e00947 */ /* 0x000fea000383ffff */
.L_x_6:
[----:B------:R-:W-:Y:S01]  /*10b0*/  UMOV UR5, 0xffffffff ;  /* 0xffffffff00057882 */ /* 0x000fe20000000000 */
[----:B------:R-:W-:Y:S02]  /*10c0*/  ISETP.NE.AND P0, PT, R12, 0x65, PT ;  /* 0x000000650c00780c */ /* 0x000fe40003f05270 */
[----:B------:R-:W-:Y:S11]  /*10d0*/  BRA.DIV UR5, `(.L_x_9) ;  /* 0x0000002e05c47947 */ /* 0x000ff6000b800000 */
[----:B------:R-:W0:Y:S01]  /*10e0*/  S2R R8, SR_GEMASK ;  /* 0x0000000000087919 */ /* 0x000e220000003c00 */
[----:B------:R-:W-:Y:S01]  /*10f0*/  VOTE.ANY R10, PT, !P0 ;  /* 0x00000000000a7806 */ /* 0x000fe200040e0100 */
[C---:B------:R-:W-:Y:S02]  /*1100*/  VIADD R38, R37.reuse, 0x2 ;  /* 0x0000000225267836 */ /* 0x040fe40000000000 */
[----:B------:R-:W-:Y:S01]  /*1110*/  VIADD R39, R37, 0x10 ;  /* 0x0000001025277836 */ /* 0x000fe20000000000 */
[----:B0-----:R-:W-:-:S05]  /*1120*/  LOP3.LUT R10, R10, 0x80000000, R8, 0xec, !PT ;  /* 0x800000000a0a7812 */ /* 0x001fca00078eec08 */
[----:B------:R-:W-:-:S05]  /*1130*/  VIADD R11, R10, 0xffffffff ;  /* 0xffffffff0a0b7836 */ /* 0x000fca0000000000 */
[----:B------:R-:W-:-:S04]  /*1140*/  LOP3.LUT R11, R10, R11, RZ, 0xc, !PT ;  /* 0x0000000b0a0b7212 */ /* 0x000fc800078e0cff */
[----:B------:R-:W0:Y:S02]  /*1150*/  POPC R15, R11 ;  /* 0x0000000b000f7309 */ /* 0x000e240000000000 */
[----:B0-----:R-:W0:Y:S01]  /*1160*/  SHFL.DOWN PT, R16, R13, 0x1, R15 ;  /* 0x082000000d107989 */ /* 0x001e2200000e000f */
[-C--:B------:R-:W-:Y:S02]  /*1170*/  ISETP.GE.AND P0, PT, R37, R15.reuse, PT ;  /* 0x0000000f2500720c */ /* 0x080fe40003f06270 */
[-C--:B------:R-:W-:Y:S02]  /*1180*/  ISETP.GT.AND P2, PT, R39, R15.reuse, PT ;  /* 0x0000000f2700720c */ /* 0x080fe40003f44270 */
[----:B0-----:R-:W-:Y:S02]  /*1190*/  SEL R16, R16, RZ, !P0 ;  /* 0x000000ff10107207 */ /* 0x001fe40004000000 */
[----:B------:R-:W-:-:S03]  /*11a0*/  ISETP.GT.AND P0, PT, R38, R15, PT ;  /* 0x0000000f2600720c */ /* 0x000fc60003f04270 */
[----:B------:R-:W-:-:S05]  /*11b0*/  IMAD.IADD R36, R16, 0x1, R13 ;  /* 0x0000000110247824 */ /* 0x000fca00078e020d */
[----:B------:R-:W0:Y:S02]  /*11c0*/  SHFL.DOWN PT, R16, R36, 0x2, R15 ;  /* 0x0840000024107989 */ /* 0x000e2400000e000f */
[----:B0-----:R-:W-:-:S05]  /*11d0*/  SEL R19, R16, RZ, !P0 ;  /* 0x000000ff10137207 */ /* 0x001fca0004000000 */
[----:B------:R-:W-:Y:S02]  /*11e0*/  IMAD.IADD R40, R36, 0x1, R19 ;  /* 0x0000000124287824 */ /* 0x000fe400078e0213 */
[C---:B------:R-:W-:Y:S02]  /*11f0*/  VIADD R19, R37.reuse, 0x4 ;  /* 0x0000000425137836 */ /* 0x040fe40000000000 */
[----:B------:R-:W-:Y:S01]  /*1200*/  VIADD R36, R37, 0x8 ;  /* 0x0000000825247836 */ /* 0x000fe20000000000 */
[----:B------:R-:W0:Y:S02]  /*1210*/  SHFL.DOWN PT, R16, R40, 0x4, R15 ;  /* 0x0880000028107989 */ /* 0x000e2400000e000f */
[----:B------:R-:W-:-:S04]  /*1220*/  ISETP.GT.AND P0, PT, R19, R15, PT ;  /* 0x0000000f1300720c */ /* 0x000fc80003f04270 */
[----:B0-----:R-:W-:Y:S02]  /*1230*/  SEL R11, R16, RZ, !P0 ;  /* 0x000000ff100b7207 */ /* 0x001fe40004000000 */
[----:B------:R-:W-:-:S03]  /*1240*/  ISETP.GT.AND P0, PT, R36, R15, PT ;  /* 0x0000000f2400720c */ /* 0x000fc60003f04270 */
[----:B------:R-:W-:Y:S02]  /*1250*/  IMAD.IADD R42, R40, 0x1, R11 ;  /* 0x00000001282a7824 */ /* 0x000fe400078e020b */
[----:B------:R-:W0:Y:S03]  /*1260*/  LDC.64 R10, c[0x0][0x390] ;  /* 0x0000e400ff0a7b82 */ /* 0x000e260000000a00 */
[----:B------:R-:W1:Y:S02]  /*1270*/  SHFL.DOWN PT, R16, R42, 0x8, R15 ;  /* 0x090000002a107989 */ /* 0x000e6400000e000f */
[----:B-1----:R-:W-:Y:S02]  /*1280*/  SEL R41, R16, RZ, !P0 ;  /* 0x000000ff10297207 */ /* 0x002fe40004000000 */
[----:B------:R-:W-:-:S03]  /*1290*/  ISETP.NE.AND P0, PT, R12, 0x65, PT ;  /* 0x000000650c00780c */ /* 0x000fc60003f05270 */
[----:B------:R-:W-:Y:S01]  /*12a0*/  IMAD.IADD R41, R42, 0x1, R41 ;  /* 0x000000012a297824 */ /* 0x000fe200078e0229 */
[----:B0-----:R-:W-:-:S04]  /*12b0*/  IADD3 R42, P3, PT, R10, 0x100, RZ ;  /* 0x000001000a2a7810 */ /* 0x001fc80007f7e0ff */
[----:B------:R-:W0:Y:S01]  /*12c0*/  SHFL.DOWN PT, R16, R41, 0x10, R15 ;  /* 0x0a00000029107989 */ /* 0x000e2200000e000f */
[----:B------:R-:W-:-:S04]  /*12d0*/  IMAD.X R43, RZ, RZ, R11, P3 ;  /* 0x000000ffff2b7224 */ /* 0x000fc800018e060b */
[----:B------:R-:W-:Y:S02]  /*12e0*/  VOTE.ALL P0, P0 ;  /* 0x0000000000ff7806 */ /* 0x000fe40000000000 */
[----:B0-----:R-:W-:-:S05]  /*12f0*/  SEL R16, R16, RZ, !P2 ;  /* 0x000000ff10107207 */ /* 0x001fca0005000000 */
[----:B------:R-:W-:-:S07]  /*1300*/  IMAD.IADD R40, R41, 0x1, R16 ;  /* 0x0000000129287824 */ /* 0x000fce00078e0210 */
.L_x_46:
[----:B------:R-:W-:Y:S05]  /*1310*/  @!P0 BRA `(.L_x_10) ;  /* 0x0000000000cc8947 */ /* 0x000fea0003800000 */
[----:B------:R-:W-:-:S07]  /*1320*/  IMAD.MOV.U32 R11, RZ, RZ, 0x1de ;  /* 0x000001deff0b7424 */ /* 0x000fce00078e00ff */
.L_x_16:
[----:B------:R-:W-:-:S05]  /*1330*/  IMAD.WIDE R14, R18, 0x8, R42 ;  /* 0x00000008120e7825 */ /* 0x000fca00078e022a */
[----:B------:R-:W2:Y:S01]  /*1340*/  LD.E.64.STRONG.GPU R12, desc[UR12][R14.64+-0x100] ;  /* 0xffff000c0e0c7980 */ /* 0x000ea2000c10fb00 */
[----:B------:R-:W-:Y:S05]  /*1350*/  YIELD ;  /* 0x0000000000007946 */ /* 0x000fea0003800000 */
[----:B------:R-:W-:Y:S01]  /*1360*/  UMOV UR5, 0xffffffff ;  /* 0xffffffff00057882 */ /* 0x000fe20000000000 */
[----:B------:R-:W-:Y:S02]  /*1370*/  SHF.R.U32.HI R11, RZ, 0x1, R11 ;  /* 0x00000001ff0b7819 */ /* 0x000fe4000001160b */
[----:B--2---:R-:W-:Y:S01]  /*1380*/  ISETP.NE.AND P0, PT, R12, 0x63, PT ;  /* 0x000000630c00780c */ /* 0x004fe20003f05270 */
[----:B------:R-:W-:-:S12]  /*1390*/  BRA.DIV UR5, `(.L_x_11) ;  /* 0x0000003205147947 */ /* 0x000fd8000b800000 */
[----:B------:R-:W-:-:S13]  /*13a0*/  VOTE.ANY P0, !P0 ;  /* 0x0000000000ff7806 */ /* 0x000fda0004000100 */
.L_x_49:
[----:B------:R-:W-:Y:S05]  /*13b0*/  @!P0 BRA `(.L_x_12) ;  /* 0x0000000000248947 */ /* 0x000fea0003800000 */
[----:B------:R-:W-:-:S07]  /*13c0*/  IMAD.MOV.U32 R16, RZ, RZ, R11 ;  /* 0x000000ffff107224 */ /* 0x000fce00078e000b */
.L_x_14:
[----:B------:R-:W-:Y:S05]  /*13d0*/  NANOSLEEP R16 ;  /* 0x000000100000735d */ /* 0x000fea0003800000 */
[----:B------:R-:W2:Y:S01]  /*13e0*/  LD.E.64.STRONG.GPU R12, desc[UR12][R14.64+-0x100] ;  /* 0xffff000c0e0c7980 */ /* 0x000ea2000c10fb00 */
[----:B------:R-:W-:Y:S01]  /*13f0*/  UMOV UR5, 0xffffffff ;  /* 0xffffffff00057882 */ /* 0x000fe20000000000 */
[----:B------:R-:W-:Y:S02]  /*1400*/  SHF.R.U32.HI R16, RZ, 0x1, R16 ;  /* 0x00000001ff107819 */ /* 0x000fe40000011610 */
[----:B--2---:R-:W-:Y:S01]  /*1410*/  ISETP.NE.AND P0, PT, R12, 0x63, PT ;  /* 0x000000630c00780c */ /* 0x004fe20003f05270 */
[----:B------:R-:W-:-:S12]  /*1420*/  BRA.DIV UR5, `(.L_x_13) ;  /* 0x0000003205107947 */ /* 0x000fd8000b800000 */
[----:B------:R-:W-:-:S13]  /*1430*/  VOTE.ANY P0, !P0 ;  /* 0x0000000000ff7806 */ /* 0x000fda0004000100 */
.L_x_52:
[----:B------:R-:W-:Y:S05]  /*1440*/  @P0 BRA `(.L_x_14) ;  /* 0xfffffffc00e00947 */ /* 0x000fea000383ffff */
.L_x_12:
[----:B------:R-:W-:Y:S01]  /*1450*/  UMOV UR5, 0xffffffff ;  /* 0xffffffff00057882 */ /* 0x000fe20000000000 */
[----:B------:R-:W-:Y:S02]  /*1460*/  ISETP.NE.AND P0, PT, R12, 0x65, PT ;  /* 0x000000650c00780c */ /* 0x000fe40003f05270 */
[----:B------:R-:W-:Y:S11]  /*1470*/  BRA.DIV UR5, `(.L_x_15) ;  /* 0x00000032051c7947 */ /* 0x000ff6000b800000 */
[----:B------:R-:W-:Y:S01]  /*1480*/  VOTE.ANY R10, PT, !P0 ;  /* 0x00000000000a7806 */ /* 0x000fe200040e0100 */
[----:B------:R-:W-:-:S03]  /*1490*/  VIADD R18, R18, 0xffffffe0 ;  /* 0xffffffe012127836 */ /* 0x000fc60000000000 */
[----:B------:R-:W-:-:S05]  /*14a0*/  LOP3.LUT R10, R10, 0x80000000, R8, 0xec, !PT ;  /* 0x800000000a0a7812 */ /* 0x000fca00078eec08 */
[----:B------:R-:W-:-:S05]  /*14b0*/  VIADD R15, R10, 0xffffffff ;  /* 0xffffffff0a0f7836 */ /* 0x000fca0000000000 */
[----:B------:R-:W-:-:S06]  /*14c0*/  LOP3.LUT R15, R10, R15, RZ, 0xc, !PT ;  /* 0x0000000f0a0f7212 */ /* 0x000fcc00078e0cff */
        /* <DEDUP_REMOVED lines=17> */
[----:B------:R-:W-:-:S03]  /*15e0*/  ISETP.NE.AND P0, PT, R12, 0x65, PT ;  /* 0x000000650c00780c */ /* 0x000fc60003f05270 */
[----:B------:R-:W-:-:S05]  /*15f0*/  IMAD.IADD R41, R13, 0x1, R16 ;  /* 0x000000010d297824 */ /* 0x000fca00078e0210 */
[----:B------:R-:W0:Y:S05]  /*1600*/  SHFL.DOWN PT, R16, R41, 0x10, R15 ;  /* 0x0a00000029107989 */ /* 0x000e2a00000e000f */
[----:B------:R-:W-:Y:S02]  /*1610*/  VOTE.ALL P0, P0 ;  /* 0x0000000000ff7806 */ /* 0x000fe40000000000 */
[----:B0-----:R-:W-:-:S04]  /*1620*/  SEL R16, R16, RZ, !P2 ;  /* 0x000000ff10107207 */ /* 0x001fc80005000000 */
[----:B------:R-:W-:-:S07]  /*1630*/  IADD3 R40, PT, PT, R41, R16, R40 ;  /* 0x0000001029287210 */ /* 0x000fce0007ffe028 */
.L_x_61:
[----:B------:R-:W-:Y:S05]  /*1640*/  @P0 BRA `(.L_x_16) ;  /* 0xfffffffc00380947 */ /* 0x000fea000383ffff */
.L_x_10:
[----:B------:R-:W-:Y:S01]  /*1650*/  ISETP.NE.AND P0, PT, R37, RZ, PT ;  /* 0x000000ff2500720c */ /* 0x000fe20003f05270 */
[----:B------:R-:W0:Y:S01]  /*1660*/  @!P1 S2R R11, SR_CgaCtaId ;  /* 0x00000000000b9919 */ /* 0x000e220000008800 */
[----:B------:R-:W-:Y:S01]  /*1670*/  @!P1 MOV R10, 0x400 ;  /* 0x00000400000a9802 */ /* 0x000fe20000000f00 */
[----:B------:R-:W-:Y:S02]  /*1680*/  @!P1 IMAD.IADD R9, R9, 0x1, R40 ;  /* 0x0000000109099824 */ /* 0x000fe400078e0228 */
[----:B------:R-:W-:Y:S02]  /*1690*/  @!P1 IMAD.MOV.U32 R8, RZ, RZ, 0x65 ;  /* 0x00000065ff089424 */ /* 0x000fe400078e00ff */
[----:B------:R-:W-:-:S03]  /*16a0*/  IMAD.MOV.U32 R38, RZ, RZ, R17 ;  /* 0x000000ffff267224 */ /* 0x000fc600078e0011 */
[----:B------:R1:W-:Y:S03]  /*16b0*/  @!P1 ST.E.64.STRONG.GPU desc[UR12][R44.64+0x100], R8 ;  /* 0x000100082c009985 */ /* 0x0003e6000c10fb0c */
[----:B------:R-:W-:Y:S01]  /*16c0*/  @!P0 MOV R12, 0x400 ;  /* 0x00000400000c8802 */ /* 0x000fe20000000f00 */
[----:B------:R-:W2:Y:S01]  /*16d0*/  @!P0 S2R R13, SR_CgaCtaId ;  /* 0x00000000000d8919 */ /* 0x000ea20000008800 */
[----:B------:R-:W-:Y:S01]  /*16e0*/  @!P0 IMAD.MOV.U32 R38, RZ, RZ, R40 ;  /* 0x000000ffff268224 */ /* 0x000fe200078e0028 */
[----:B0-----:R-:W-:-:S05]  /*16f0*/  @!P1 LEA R10, R11, R10, 0x18 ;  /* 0x0000000a0b0a9211 */ /* 0x001fca00078ec0ff */
[----:B------:R1:W-:Y:S04]  /*1700*/  @!P1 STS [R10+0x8], R9 ;  /* 0x000008090a009388 */ /* 0x0003e80000000800 */
[----:B------:R1:W-:Y:S01]  /*1710*/  @!P1 STS [R10+0x4], R40 ;  /* 0x000004280a009388 */ /* 0x0003e20000000800 */
[----:B--2---:R-:W-:-:S05]  /*1720*/  @!P0 LEA R13, R13, R12, 0x18 ;  /* 0x0000000c0d0d8211 */ /* 0x004fca00078ec0ff */
[----:B------:R1:W-:Y:S02]  /*1730*/  @!P0 STS [R13+0x54], R40 ;  /* 0x000054280d008388 */ /* 0x0003e40000000800 */
.L_x_4:
[----:B------:R-:W-:Y:S05]  /*1740*/  WARPSYNC.ALL ;  /* 0x0000000000007948 */ /* 0x000fea0003800000 */
[----:B------:R-:W0:Y:S08]  /*1750*/  S2UR UR7, SR_CgaCtaId ;  /* 0x00000000000779c3 */ /* 0x000e300000008800 */
[----:B------:R-:W-:Y:S01]  /*1760*/  BAR.SYNC.DEFER_BLOCKING 0x0 ;  /* 0x0000000000007b1d */ /* 0x000fe20000010000 */
[----:B------:R-:W-:-:S05]  /*1770*/  ISETP.NE.AND P0, PT, R35, RZ, PT ;  /* 0x000000ff2300720c */ /* 0x000fca0003f05270 */
[----:B------:R-:W-:Y:S02]  /*1780*/  UMOV UR5, 0x400 ;  /* 0x0000040000057882 */ /* 0x000fe40000000000 */
[----:B0-----:R-:W-:-:S09]  /*1790*/  ULEA UR5, UR7, UR5, 0x18 ;  /* 0x0000000507057291 */ /* 0x001fd2000f8ec0ff */
[----:B-1----:R-:W0:Y:S02]  /*17a0*/  LDS R8, [UR5+0x54] ;  /* 0x00005405ff087984 */ /* 0x002e240008000800 */
[----:B0-----:R-:W-:-:S05]  /*17b0*/  SEL R9, R8, RZ, P0 ;  /* 0x000000ff08097207 */ /* 0x001fca0000000000 */
[----:B------:R-:W-:-:S07]  /*17c0*/  IMAD.IADD R38, R9, 0x1, R38 ;  /* 0x0000000109267824 */ /* 0x000fce00078e0226 */
.L_x_3:
[----:B------:R-:W-:Y:S05]  /*17d0*/  BSYNC.RECONVERGENT B0 ;  /* 0x0000000000007941 */ /* 0x000fea0003800200 */
.L_x_1:
[----:B------:R-:W-:Y:S01]  /*17e0*/  IMAD.IADD R32, R32, 0x1, R38 ;  /* 0x0000000120207824 */ /* 0x000fe200078e0226 */
[----:B------:R-:W-:Y:S03]  /*17f0*/  BAR.SYNC.DEFER_BLOCKING 0x0 ;  /* 0x0000000000007b1d */ /* 0x000fe60000010000 */
[----:B------:R-:W-:-:S03]  /*1800*/  IMAD.IADD R29, R29, 0x1, R32 ;  /* 0x000000011d1d7824 */ /* 0x000fc600078e0220 */
[----:B------:R-:W1:Y:S01]  /*1810*/  LDCU.64 UR8, c[0x0][0x388] ;  /* 0x00007100ff0877ac */ /* 0x000e620008000a00 */
[----:B------:R-:W-:-:S04]  /*1820*/  IMAD.IADD R28, R28, 0x1, R29 ;  /* 0x000000011c1c7824 */ /* 0x000fc800078e021d */
[----:B------:R-:W-:-:S04]  /*1830*/  IMAD.IADD R27, R27, 0x1, R28 ;  /* 0x000000011b1b7824 */ /* 0x000fc800078e021c */
[----:B------:R-:W-:-:S04]  /*1840*/  IMAD.IADD R26, R26, 0x1, R27 ;  /* 0x000000011a1a7824 */ /* 0x000fc800078e021b */
[----:B------:R-:W-:-:S04]  /*1850*/  IMAD.IADD R25, R25, 0x1, R26 ;  /* 0x0000000119197824 */ /* 0x000fc800078e021a */
[----:B------:R-:W-:Y:S01]  /*1860*/  IMAD.IADD R24, R24, 0x1, R25 ;  /* 0x0000000118187824 */ /* 0x000fe200078e0219 */
[----:B------:R-:W-:Y:S03]  /*1870*/  STS [R33], R38 ;  /* 0x0000002621007388 */ /* 0x000fe60000000800 */
[----:B------:R-:W-:Y:S01]  /*1880*/  IMAD.IADD R23, R23, 0x1, R24 ;  /* 0x0000000117177824 */ /* 0x000fe200078e0218 */
[----:B------:R-:W-:Y:S03]  /*1890*/  STS [R33+0x4], R32 ;  /* 0x0000042021007388 */ /* 0x000fe60000000800 */
        /* <DEDUP_REMOVED lines=19> */
[----:B------:R-:W-:Y:S04]  /*19d0*/  STS [R33+0x2c], R20 ;  /* 0x00002c1421007388 */ /* 0x000fe80000000800 */
[----:B------:R-:W-:Y:S04]  /*19e0*/  STS [R33+0x30], R7 ;  /* 0x0000300721007388 */ /* 0x000fe80000000800 */
[----:B------:R-:W-:Y:S04]  /*19f0*/  STS [R33+0x34], R6 ;  /* 0x0000340621007388 */ /* 0x000fe80000000800 */
[----:B------:R-:W-:Y:S04]  /*1a00*/  STS [R33+0x38], R5 ;  /* 0x0000380521007388 */ /* 0x000fe80000000800 */
[----:B------:R-:W-:Y:S04]  /*1a10*/  STS [R33+0x3c], R4 ;  /* 0x00003c0421007388 */ /* 0x000fe80000000800 */
[----:B------:R-:W-:Y:S04]  /*1a20*/  STS [R33+0x40], R3 ;  /* 0x0000400321007388 */ /* 0x000fe80000000800 */
[----:B------:R1:W-:Y:S04]  /*1a30*/  STS [R33+0x44], R2 ;  /* 0x0000440221007388 */ /* 0x0003e80000000800 */
[----:B------:R-:W-:Y:S01]  /*1a40*/  STS [R33+0x48], R0 ;  /* 0x0000480021007388 */ /* 0x000fe20000000800 */
[----:B------:R-:W-:-:S03]  /*1a50*/  NOP ;  /* 0x0000000000007918 */ /* 0x000fc60000000000 */
[----:B0-----:R-:W0:Y:S01]  /*1a60*/  LDS R9, [R34] ;  /* 0x0000000022097984 */ /* 0x001e220000000800 */
[----:B-1----:R-:W-:-:S03]  /*1a70*/  IADD3 R2, P0, PT, R31, UR8, RZ ;  /* 0x000000081f027c10 */ /* 0x002fc6000ff1e0ff */
[----:B------:R-:W1:Y:S01]  /*1a80*/  LDS R7, [R34+0x80] ;  /* 0x0000800022077984 */ /* 0x000e620000000800 */
[----:B------:R-:W-:-:S03]  /*1a90*/  IADD3.X R3, PT, PT, R30, UR9, RZ, P0, !PT ;  /* 0x000000091e037c10 */ /* 0x000fc600087fe4ff */
[----:B------:R-:W2:Y:S04]  /*1aa0*/  LDS R11, [R34+0x100] ;  /* 0x00010000220b7984 */ /* 0x000ea80000000800 */
[----:B------:R-:W3:Y:S04]  /*1ab0*/  LDS R13, [R34+0x180] ;  /* 0x00018000220d7984 */ /* 0x000ee80000000800 */
[----:B------:R-:W4:Y:S04]  /*1ac0*/  LDS R5, [R34+0x200] ;  /* 0x0002000022057984 */ /* 0x000f280000000800 */
[----:B------:R-:W5:Y:S04]  /*1ad0*/  LDS R15, [R34+0x280] ;  /* 0x00028000220f7984 */ /* 0x000f680000000800 */
        /* <DEDUP_REMOVED lines=13> */
[----:B0-----:R-:W-:Y:S04]  /*1bb0*/  STG.E desc[UR12][R2.64], R9 ;  /* 0x0000000902007986 */ /* 0x001fe8000c10190c */
[----:B-1----:R-:W-:Y:S04]  /*1bc0*/  STG.E desc[UR12][R2.64+0x80], R7 ;  /* 0x0000800702007986 */ /* 0x002fe8000c10190c */
[----:B--2---:R-:W-:Y:S04]  /*1bd0*/  STG.E desc[UR12][R2.64+0x100], R11 ;  /* 0x0001000b02007986 */ /* 0x004fe8000c10190c */
[----:B---3--:R-:W-:Y:S04]  /*1be0*/  STG.E desc[UR12][R2.64+0x180], R13 ;  /* 0x0001800d02007986 */ /* 0x008fe8000c10190c */
[----:B----4-:R-:W-:Y:S04]  /*1bf0*/  STG.E desc[UR12][R2.64+0x200], R5 ;  /* 0x0002000502007986 */ /* 0x010fe8000c10190c */
[----:B-----5:R-:W-:Y:S04]  /*1c00*/  STG.E desc[UR12][R2.64+0x280], R15 ;  /* 0x0002800f02007986 */ /* 0x020fe8000c10190c */
[----:B------:R-:W-:Y:S04]  /*1c10*/  STG.E desc[UR12][R2.64+0x300], R17 ;  /* 0x0003001102007986 */ /* 0x000fe8000c10190c */
        /* <DEDUP_REMOVED lines=11> */
[----:B------:R-:W-:Y:S01]  /*1cd0*/  STG.E desc[UR12][R2.64+0x900], R43 ;  /* 0x0009002b02007986 */ /* 0x000fe2000c10190c */
[----:B------:R-:W-:Y:S05]  /*1ce0*/  EXIT ;  /* 0x000000000000794d */ /* 0x000fea0003800000 */
.L_x_0:
[----:B------:R-:W-:-:S04]  /*1cf0*/  ISETP.NE.U32.AND P0, PT, RZ, UR7, PT ;  /* 0x00000007ff007c0c */ /* 0x000fc8000bf05070 */
[----:B------:R-:W-:-:S13]  /*1d00*/  ISETP.NE.AND.EX P0, PT, RZ, UR4, PT, P0 ;  /* 0x00000004ff007c0c */ /* 0x000fda000bf05300 */
[----:B------:R-:W-:Y:S05]  /*1d10*/  @!P0 EXIT ;  /* 0x000000000000894d */ /* 0x000fea0003800000 */
[----:B------:R-:W0:Y:S02]  /*1d20*/  LDCU.64 UR4, c[0x0][0x380] ;  /* 0x00007000ff0477ac */ /* 0x000e240008000a00 */
[----:B0-----:R-:W-:-:S06]  /*1d30*/  UIMAD.WIDE UR4, UR6, 0x7b80, UR4 ;  /* 0x00007b80060478a5 */ /* 0x001fcc000f8e0204 */
[----:B------:R-:W-:Y:S02]  /*1d40*/  IMAD.U32 R2, RZ, RZ, UR4 ;  /* 0x00000004ff027e24 */ /* 0x000fe4000f8e00ff */
[----:B------:R-:W-:-:S05]  /*1d50*/  IMAD.U32 R3, RZ, RZ, UR5 ;  /* 0x00000005ff037e24 */ /* 0x000fca000f8e00ff */
[----:B------:R0:W2:Y:S01]  /*1d60*/  LDG.E R0, desc[UR12][R2.64] ;  /* 0x0000000c02007981 */ /* 0x0000a2000c1e1900 */
[----:B------:R-:W3:Y:S02]  /*1d70*/  S2R R31, SR_TID.X ;  /* 0x00000000001f7919 */ /* 0x000ee40000002100 */
[C---:B---3--:R-:W-:Y:S02]  /*1d80*/  LOP3.LUT R30, R31.reuse, 0x1f, RZ, 0xc0, !PT ;  /* 0x0000001f1f1e7812 */ /* 0x048fe400078ec0ff */
[----:B------:R-:W-:-:S05]  /*1d90*/  LOP3.LUT R5, R31, 0x3e0, RZ, 0xc0, !PT ;  /* 0x000003e01f057812 */ /* 0x000fca00078ec0ff */
[----:B------:R-:W-:-:S04]  /*1da0*/  IMAD R30, R5, 0x13, R30 ;  /* 0x00000013051e7824 */ /* 0x000fc800078e021e */
[C---:B------:R-:W-:Y:S01]  /*1db0*/  VIADD R4, R30.reuse, 0x20 ;  /* 0x000000201e047836 */ /* 0x040fe20000000000 */
[C---:B------:R-:W-:Y:S01]  /*1dc0*/  ISETP.GE.U32.AND P1, PT, R30.reuse, UR7, PT ;  /* 0x000000071e007c0c */ /* 0x040fe2000bf26070 */
[C---:B------:R-:W-:Y:S01]  /*1dd0*/  VIADD R5, R30.reuse, 0x40 ;  /* 0x000000401e057836 */ /* 0x040fe20000000000 */
[C---:B0-----:R-:W-:Y:S01]  /*1de0*/  LEA R2, P0, R30.reuse, UR4, 0x2 ;  /* 0x000000041e027c11 */ /* 0x041fe2000f8010ff */
[----:B------:R-:W-:Y:S01]  /*1df0*/  VIADD R3, R30, 0x80 ;  /* 0x000000801e037836 */ /* 0x000fe20000000000 */
[----:B------:R-:W-:Y:S01]  /*1e00*/  ISETP.GE.U32.AND P2, PT, R4, UR7, PT ;  /* 0x0000000704007c0c */ /* 0x000fe2000bf46070 */
[C---:B------:R-:W-:Y:S01]  /*1e10*/  VIADD R4, R30.reuse, 0xa0 ;  /* 0x000000a01e047836 */ /* 0x040fe20000000000 */
[----:B------:R-:W-:Y:S01]  /*1e20*/  ISETP.GE.U32.AND P3, PT, R5, UR7, PT ;  /* 0x0000000705007c0c */ /* 0x000fe2000bf66070 */
[----:B------:R-:W-:Y:S01]  /*1e30*/  VIADD R5, R30, 0xc0 ;  /* 0x000000c01e057836 */ /* 0x000fe20000000000 */
[----:B------:R-:W-:Y:S01]  /*1e40*/  ISETP.GE.U32.AND P5, PT, R3, UR7, PT ;  /* 0x0000000703007c0c */ /* 0x000fe2000bfa6070 */
[----:B------:R-:W-:Y:S01]  /*1e50*/  IMAD.X R3, RZ, RZ, UR5, P0 ;  /* 0x00000005ff037e24 */ /* 0x000fe200080e06ff */
[----:B------:R-:W-:Y:S01]  /*1e60*/  ISETP.GE.U32.AND P6, PT, R4, UR7, PT ;  /* 0x0000000704007c0c */ /* 0x000fe2000bfc6070 */
[C---:B------:R-:W-:Y:S01]  /*1e70*/  VIADD R6, R30.reuse, 0x60 ;  /* 0x000000601e067836 */ /* 0x040fe20000000000 */
[----:B------:R-:W-:Y:S01]  /*1e80*/  ISETP.GE.U32.AND P0, PT, R5, UR7, PT ;  /* 0x0000000705007c0c */ /* 0x000fe2000bf06070 */
[----:B------:R-:W-:-:S02]  /*1e90*/  VIADD R5, R30, 0xe0 ;  /* 0x000000e01e057836 */ /* 0x000fc40000000000 */
[----:B------:R-:W-:Y:S01]  /*1ea0*/  VIADD R37, R30, 0x100 ;  /* 0x000001001e257836 */ /* 0x000fe20000000000 */
[----:B------:R-:W-:Y:S01]  /*1eb0*/  ISETP.GE.U32.AND P4, PT, R6, UR7, PT ;  /* 0x0000000706007c0c */ /* 0x000fe2000bf86070 */
[C---:B------:R-:W-:Y:S02]  /*1ec0*/  VIADD R7, R30.reuse, 0x140 ;  /* 0x000001401e077836 */ /* 0x040fe40000000000 */
[C---:B------:R-:W-:Y:S02]  /*1ed0*/  VIADD R36, R30.reuse, 0x120 ;  /* 0x000001201e247836 */ /* 0x040fe40000000000 */
[C---:B------:R-:W-:Y:S02]  /*1ee0*/  VIADD R35, R30.reuse, 0x220 ;  /* 0x000002201e237836 */ /* 0x040fe40000000000 */
[----:B------:R-:W-:Y:S02]  /*1ef0*/  VIADD R34, R30, 0x240 ;  /* 0x000002401e227836 */ /* 0x000fe40000000000 */
[----:B--2---:R-:W-:-:S02]  /*1f00*/  IMAD.MOV.U32 R4, RZ, RZ, R0 ;  /* 0x000000ffff047224 */ /* 0x004fc400078e0000 */
[----:B------:R-:W2:Y:S02]  /*1f10*/  @!P1 LDG.E R0, desc[UR12][R2.64] ;  /* 0x0000000c02009981 */ /* 0x000ea4000c1e1900 */
[--C-:B------:R-:W-:Y:S01]  /*1f20*/  IMAD.MOV.U32 R12, RZ, RZ, R4.reuse ;  /* 0x000000ffff0c7224 */ /* 0x100fe200078e0004 */
[----:B------:R-:W-:Y:S01]  /*1f30*/  ISETP.GE.U32.AND P1, PT, R5, UR7, PT ;  /* 0x0000000705007c0c */ /* 0x000fe2000bf26070 */
[--C-:B------:R-:W-:Y:S02]  /*1f40*/  IMAD.MOV.U32 R8, RZ, RZ, R4.reuse ;  /* 0x000000ffff087224 */ /* 0x100fe400078e0004 */
[C---:B------:R-:W-:Y:S02]  /*1f50*/  VIADD R5, R30.reuse, 0x160 ;  /* 0x000001601e057836 */ /* 0x040fe40000000000 */
[--C-:B------:R-:W-:Y:S01]  /*1f60*/  IMAD.MOV.U32 R6, RZ, RZ, R4.reuse ;  /* 0x000000ffff067224 */ /* 0x100fe200078e0004 */
[----:B------:R-:W3:Y:S01]  /*1f70*/  @!P5 LDG.E R12, desc[UR12][R2.64+0x200] ;  /* 0x0002000c020cd981 */ /* 0x000ee2000c1e1900 */
[--C-:B------:R-:W-:Y:S01]  /*1f80*/  IMAD.MOV.U32 R14, RZ, RZ, R4.reuse ;  /* 0x000000ffff0e7224 */ /* 0x100fe200078e0004 */
[----:B------:R-:W-:Y:S01]  /*1f90*/  ISETP.GE.U32.AND P5, PT, R37, UR7, PT ;  /* 0x0000000725007c0c */ /* 0x000fe2000bfa6070 */
[----:B------:R-:W-:Y:S01]  /*1fa0*/  IMAD.MOV.U32 R16, RZ, RZ, R4 ;  /* 0x000000ffff107224 */ /* 0x000fe200078e0004 */
[----:B------:R-:W4:Y:S01]  /*1fb0*/  @!P3 LDG.E R8, desc[UR12][R2.64+0x100] ;  /* 0x0001000c0208b981 */ /* 0x000f22000c1e1900 */
[----:B------:R-:W-:Y:S01]  /*1fc0*/  ISETP.GE.U32.AND P3, PT, R5, UR7, PT ;  /* 0x0000000705007c0c */ /* 0x000fe2000bf66070 */
[----:B------:R-:W-:-:S02]  /*1fd0*/  VIADD R5, R30, 0x1a0 ;  /* 0x000001a01e057836 */ /* 0x000fc40000000000 */
[----:B------:R-:W4:Y:S01]  /*1fe0*/  @!P2 LDG.E R6, desc[UR12][R2.64+0x80] ;  /* 0x0000800c0206a981 */ /* 0x000f22000c1e1900 */
[----:B------:R-:W-:Y:S01]  /*1ff0*/  ISETP.GE.U32.AND P2, PT, R7, UR7, PT ;  /* 0x0000000707007c0c */ /* 0x000fe2000bf46070 */
[--C-:B------:R-:W-:Y:S02]  /*2000*/  IMAD.MOV.U32 R10, RZ, RZ, R4.reuse ;  /* 0x000000ffff0a7224 */ /* 0x100fe400078e0004 */
[----:B------:R-:W4:Y:S01]  /*2010*/  @!P6 LDG.E R14, desc[UR12][R2.64+0x280] ;  /* 0x0002800c020ee981 */ /* 0x000f22000c1e1900 */
[----:B------:R-:W-:Y:S01]  /*2020*/  ISETP.GE.U32.AND P6, PT, R36, UR7, PT ;  /* 0x0000000724007c0c */ /* 0x000fe2000bfc6070 */
[----:B------:R-:W-:Y:S02]  /*2030*/  IMAD.MOV.U32 R20, RZ, RZ, R4 ;  /* 0x000000ffff147224 */ /* 0x000fe400078e0004 */
[----:B------:R-:W4:Y:S01]  /*2040*/  @!P0 LDG.E R16, desc[UR12][R2.64+0x300] ;  /* 0x0003000c02108981 */ /* 0x000f22000c1e1900 */
[----:B------:R-:W-:Y:S01]  /*2050*/  ISETP.GE.U32.AND P0, PT, R5, UR7, PT ;  /* 0x0000000705007c0c */ /* 0x000fe2000bf06070 */
[----:B------:R-:W-:-:S02]  /*2060*/  VIADD R7, R30, 0x180 ;  /* 0x000001801e077836 */ /* 0x000fc40000000000 */
[C---:B------:R-:W-:Y:S01]  /*2070*/  VIADD R5, R30.reuse, 0x1e0 ;  /* 0x000001e01e057836 */ /* 0x040fe20000000000 */
[----:B------:R-:W4:Y:S01]  /*2080*/  @!P4 LDG.E R10, desc[UR12][R2.64+0x180] ;  /* 0x0001800c020ac981 */ /* 0x000f22000c1e1900 */
[--C-:B------:R-:W-:Y:S01]  /*2090*/  IMAD.MOV.U32 R18, RZ, RZ, R4.reuse ;  /* 0x000000ffff127224 */ /* 0x100fe200078e0004 */
[----:B------:R-:W-:Y:S01]  /*20a0*/  ISETP.GE.U32.AND P4, PT, R7, UR7, PT ;  /* 0x0000000707007c0c */ /* 0x000fe2000bf86070 */
[--C-:B------:R-:W-:Y:S01]  /*20b0*/  IMAD.MOV.U32 R22, RZ, RZ, R4.reuse ;  /* 0x000000ffff167224 */ /* 0x100fe200078e0004 */
[----:B------:R-:W4:Y:S01]  /*20c0*/  @!P5 LDG.E R20, desc[UR12][R2.64+0x400] ;  /* 0x0004000c0214d981 */ /* 0x000f22000c1e1900 */
[--C-:B------:R-:W-:Y:S01]  /*20d0*/  IMAD.MOV.U32 R24, RZ, RZ, R4.reuse ;  /* 0x000000ffff187224 */ /* 0x100fe200078e0004 */
[----:B------:R-:W-:Y:S01]  /*20e0*/  ISETP.GE.U32.AND P5, PT, R5, UR7, PT ;  /* 0x0000000705007c0c */ /* 0x000fe2000bfa6070 */
[----:B------:R-:W-:Y:S01]  /*20f0*/  IMAD.MOV.U32 R26, RZ, RZ, R4 ;  /* 0x000000ffff1a7224 */ /* 0x000fe200078e0004 */
[----:B------:R-:W4:Y:S01]  /*2100*/  @!P1 LDG.E R18, desc[UR12][R2.64+0x380] ;  /* 0x0003800c02129981 */ /* 0x000f22000c1e1900 */
[----:B------:R-:W-:-:S02]  /*2110*/  VIADD R7, R30, 0x1c0 ;  /* 0x000001c01e077836 */ /* 0x000fc40000000000 */
[----:B------:R-:W-:Y:S01]  /*2120*/  VIADD R5, R30, 0x200 ;  /* 0x000002001e057836 */ /* 0x000fe20000000000 */
[----:B------:R-:W4:Y:S02]  /*2130*/  @!P6 LDG.E R22, desc[UR12][R2.64+0x480] ;  /* 0x0004800c0216e981 */ /* 0x000f24000c1e1900 */
[----:B------:R-:W-:Y:S02]  /*2140*/  ISETP.GE.U32.AND P1, PT, R7, UR7, PT ;  /* 0x0000000707007c0c */ /* 0x000fe4000bf26070 */
[----:B------:R-:W4:Y:S01]  /*2150*/  @!P2 LDG.E R24, desc[UR12][R2.64+0x500] ;  /* 0x0005000c0218a981 */ /* 0x000f22000c1e1900 */
[----:B------:R-:W-:Y:S02]  /*2160*/  ISETP.GE.U32.AND P6, PT, R5, UR7, PT ;  /* 0x0000000705007c0c */ /* 0x000fe4000bfc6070 */
[----:B------:R-:W-:Y:S01]  /*2170*/  ISETP.GE.U32.AND P2, PT, R35, UR7, PT ;  /* 0x0000000723007c0c */ /* 0x000fe2000bf46070 */
[----:B------:R-:W4:Y:S01]  /*2180*/  @!P3 LDG.E R26, desc[UR12][R2.64+0x580] ;  /* 0x0005800c021ab981 */ /* 0x000f22000c1e1900 */
[----:B------:R-:W-:Y:S01]  /*2190*/  ISETP.GE.U32.AND P3, PT, R34, UR7, PT ;  /* 0x0000000722007c0c */ /* 0x000fe2000bf66070 */
[----:B------:R-:W-:-:S02]  /*21a0*/  IMAD.MOV.U32 R28, RZ, RZ, R4 ;  /* 0x000000ffff1c7224 */ /* 0x000fc400078e0004 */
[--C-:B------:R-:W-:Y:S02]  /*21b0*/  IMAD.MOV.U32 R40, RZ, RZ, R4.reuse ;  /* 0x000000ffff287224 */ /* 0x100fe400078e0004 */
[--C-:B------:R-:W-:Y:S02]  /*21c0*/  IMAD.MOV.U32 R42, RZ, RZ, R4.reuse ;  /* 0x000000ffff2a7224 */ /* 0x100fe400078e0004 */
[--C-:B------:R-:W-:Y:S01]  /*21d0*/  IMAD.MOV.U32 R44, RZ, RZ, R4.reuse ;  /* 0x000000ffff2c7224 */ /* 0x100fe200078e0004 */
[----:B------:R-:W4:Y:S01]  /*21e0*/  @!P4 LDG.E R28, desc[UR12][R2.64+0x600] ;  /* 0x0006000c021cc981 */ /* 0x000f22000c1e1900 */
[--C-:B------:R-:W-:Y:S02]  /*21f0*/  IMAD.MOV.U32 R5, RZ, RZ, R4.reuse ;  /* 0x000000ffff057224 */ /* 0x100fe400078e0004 */
[----:B------:R-:W-:Y:S01]  /*2200*/  IMAD.MOV.U32 R7, RZ, RZ, R4 ;  /* 0x000000ffff077224 */ /* 0x000fe200078e0004 */
[----:B------:R-:W4:Y:S04]  /*2210*/  @!P0 LDG.E R40, desc[UR12][R2.64+0x680] ;  /* 0x0006800c02288981 */ /* 0x000f28000c1e1900 */
[----:B------:R-:W4:Y:S04]  /*2220*/  @!P1 LDG.E R42, desc[UR12][R2.64+0x700] ;  /* 0x0007000c022a9981 */ /* 0x000f28000c1e1900 */
[----:B------:R-:W4:Y:S04]  /*2230*/  @!P5 LDG.E R44, desc[UR12][R2.64+0x780] ;  /* 0x0007800c022cd981 */ /* 0x000f28000c1e1900 */
[----:B------:R-:W4:Y:S04]  /*2240*/  @!P6 LDG.E R5, desc[UR12][R2.64+0x800] ;  /* 0x0008000c0205e981 */ /* 0x000f28000c1e1900 */
[----:B------:R-:W4:Y:S04]  /*2250*/  @!P2 LDG.E R7, desc[UR12][R2.64+0x880] ;  /* 0x0008800c0207a981 */ /* 0x000f28000c1e1900 */
[----:B------:R-:W4:Y:S01]  /*2260*/  @!P3 LDG.E R4, desc[UR12][R2.64+0x900] ;  /* 0x0009000c0204b981 */ /* 0x000f22000c1e1900 */
[----:B------:R-:W0:Y:S01]  /*2270*/  S2R R38, SR_LANEID ;  /* 0x0000000000267919 */ /* 0x000e220000000000 */
[----:B------:R-:W1:Y:S01]  /*2280*/  S2UR UR5, SR_CgaCtaId ;  /* 0x00000000000579c3 */ /* 0x000e620000008800 */
[----:B------:R-:W-:Y:S01]  /*2290*/  SHF.R.U32.HI R41, RZ, 0x5, R31 ;  /* 0x00000005ff297819 */ /* 0x000fe2000001161f */
[----:B------:R-:W-:-:S02]  /*22a0*/  UMOV UR4, 0x400 ;  /* 0x0000040000047882 */ /* 0x000fc40000000000 */
[----:B-1----:R-:W-:Y:S02]  /*22b0*/  ULEA UR4, UR5, UR4, 0x18 ;  /* 0x0000000405047291 */ /* 0x002fe4000f8ec0ff */
[----:B0-----:R-:W-:-:S05]  /*22c0*/  IMAD R29, R41, 0x260, R38 ;  /* 0x00000260291d7824 */ /* 0x001fca00078e0226 */
[----:B------:R-:W-:Y:S01]  /*22d0*/  LEA R29, R29, UR4, 0x2 ;  /* 0x000000041d1d7c11 */ /* 0x000fe2000f8e10ff */
[----:B------:R-:W-:-:S04]  /*22e0*/  UISETP.NE.AND UP0, UPT, UR6, URZ, UPT ;  /* 0x000000ff0600728c */ /* 0x000fc8000bf05270 */
[----:B--2---:R-:W-:Y:S04]  /*22f0*/  STS [R29], R0 ;  /* 0x000000001d007388 */ /* 0x004fe80000000800 */
[----:B---3--:R-:W-:Y:S04]  /*2300*/  STS [R29+0x200], R12 ;  /* 0x0002000c1d007388 */ /* 0x008fe80000000800 */
[----:B----4-:R0:W-:Y:S04]  /*2310*/  STS [R29+0x100], R8 ;  /* 0x000100081d007388 */ /* 0x0101e80000000800 */
[----:B------:R1:W-:Y:S01]  /*2320*/  STS [R29+0x80], R6 ;  /* 0x000080061d007388 */ /* 0x0003e20000000800 */
[----:B0-----:R-:W-:-:S03]  /*2330*/  IMAD R8, R38, 0x48, R29 ;  /* 0x0000004826087824 */ /* 0x001fc600078e021d */
        /* <DEDUP_REMOVED lines=16> */
[----:B------:R1:W0:Y:S04]  /*2440*/  LDS R32, [R8] ;  /* 0x0000000008207984 */ /* 0x0002280000000800 */
        /* <DEDUP_REMOVED lines=19> */
[----:B--234-:R-:W-:Y:S05]  /*2580*/  BRA.U UP0, `(.L_x_17) ;  /* 0x0000000500047547 */ /* 0x01cfea000b800000 */
[----:B01----:R-:W-:Y:S02]  /*2590*/  IADD3 R8, PT, PT, R28, R33, R32 ;  /* 0x000000211c087210 */ /* 0x003fe40007ffe020 */
[----:B------:R-:W-:Y:S02]  /*25a0*/  ISETP.NE.AND P1, PT, R38, 0x1f, PT ;  /* 0x0000001f2600780c */ /* 0x000fe40003f25270 */
[----:B------:R-:W-:Y:S02]  /*25b0*/  IADD3 R8, PT, PT, R26, R27, R8 ;  /* 0x0000001b1a087210 */ /* 0x000fe40007ffe008 */
[----:B------:R-:W-:Y:S02]  /*25c0*/  ISETP.NE.AND P2, PT, R41, 0xc, PT ;  /* 0x0000000c2900780c */ /* 0x000fe40003f45270 */
        /* <DEDUP_REMOVED lines=47> */
[----:B------:R-:W-:-:S04]  /*28c0*/  ISETP.NE.AND P0, PT, R41, 0x8, PT ;  /* 0x000000082900780c */ /* 0x000fc80003f05270 */
[----:B------:R-:W-:Y:S02]  /*28d0*/  SEL R8, R15, R8, !P0 ;  /* 0x000000080f087207 */ /* 0x000fe40004000000 */
[C---:B------:R-:W-:Y:S02]  /*28e0*/  ISETP.NE.AND P0, PT, R41.reuse, 0xa, PT ;  /* 0x0000000a2900780c */ /* 0x040fe40003f05270 */
[----:B------:R-:W-:Y:S02]  /*28f0*/  SEL R8, R16, R8, !P1 ;  /* 0x0000000810087207 */ /* 0x000fe40004800000 */
[----:B------:R-:W-:Y:S02]  /*2900*/  ISETP.NE.AND P1, PT, R41, 0xb, PT ;  /* 0x0000000b2900780c */ /* 0x000fe40003f25270 */
[----:B------:R-:W-:Y:S02]  /*2910*/  SEL R8, R17, R8, !P0 ;  /* 0x0000000811087207 */ /* 0x000fe40004000000 */
[----:B------:R-:W-:-:S02]  /*2920*/  ISETP.GE.U32.AND P0, PT, R31, 0x20, PT ;  /* 0x000000201f00780c */ /* 0x000fc40003f06070 */
[----:B------:R-:W-:Y:S01]  /*2930*/  SEL R8, R18, R8, !P1 ;  /* 0x0000000812087207 */ /* 0x000fe20004800000 */
[----:B------:R-:W-:Y:S01]  /*2940*/  @!P2 IMAD.IADD R8, R19, 0x1, R18 ;  /* 0x000000011308a824 */ /* 0x000fe200078e0212 */
[----:B------:R-:W-:-:S04]  /*2950*/  ISETP.NE.AND P1, PT, R38, RZ, PT ;  /* 0x000000ff2600720c */ /* 0x000fc80003f25270 */
[----:B------:R-:W-:Y:S02]  /*2960*/  SEL R40, R40, RZ, P1 ;  /* 0x000000ff28287207 */ /* 0x000fe40000800000 */
[----:B------:R-:W-:-:S04]  /*2970*/  SEL R8, R8, RZ, P0 ;  /* 0x000000ff08087207 */ /* 0x000fc80000000000 */
[----:B-----5:R-:W-:Y:S01]  /*2980*/  IADD3 R39, PT, PT, R8, R40, R39 ;  /* 0x0000002808277210 */ /* 0x020fe20007ffe027 */
[----:B------:R-:W-:Y:S06]  /*2990*/  BRA `(.L_x_18) ;  /* 0x0000000c00547947 */ /* 0x000fec0003800000 */
.L_x_17:
[----:B01----:R-:W-:Y:S02]  /*29a0*/  IADD3 R8, PT, PT, R28, R33, R32 ;  /* 0x000000211c087210 */ /* 0x003fe40007ffe020 */
[----:B------:R-:W-:Y:S02]  /*29b0*/  ISETP.NE.AND P1, PT, R38, 0x1f, PT ;  /* 0x0000001f2600780c */ /* 0x000fe40003f25270 */
        /* <DEDUP_REMOVED lines=9> */
[----:B-----5:R-:W-:-:S05]  /*2a50*/  IADD3 R39, PT, PT, R9, R0, R8 ;  /* 0x0000000009277210 */ /* 0x020fca0007ffe008 */
        /* <DEDUP_REMOVED lines=28> */
[----:B------:R-:W-:Y:S01]  /*2c20*/  IMAD.IADD R14, R14, 0x1, R13 ;  /* 0x000000010e0e7824 */ /* 0x000fe200078e020d */
[----:B------:R-:W0:Y:S02]  /*2c30*/  LDS R11, [UR4+0x40] ;  /* 0x00004004ff0b7984 */ /* 0x000e240008000800 */
        /* <DEDUP_REMOVED lines=14> */
[----:B------:R-:W-:-:S04]  /*2d20*/  ISETP.NE.AND P0, PT, R41, 0xa, PT ;  /* 0x0000000a2900780c */ /* 0x000fc80003f05270 */
[----:B------:R-:W-:Y:S01]  /*2d30*/  SEL R8, R17, R8, !P0 ;  /* 0x0000000811087207 */ /* 0x000fe20004000000 */
[----:B------:R-:W-:Y:S01]  /*2d40*/  IMAD.IADD R17, R40, 0x1, -R39 ;  /* 0x0000000128117824 */ /* 0x000fe200078e0a27 */
[----:B------:R-:W-:-:S04]  /*2d50*/  ISETP.NE.AND P0, PT, R41, 0xb, PT ;  /* 0x0000000b2900780c */ /* 0x000fc80003f05270 */
[----:B------:R-:W-:Y:S02]  /*2d60*/  SEL R8, R18, R8, !P0 ;  /* 0x0000000812087207 */ /* 0x000fe40004000000 */
[----:B------:R-:W-:Y:S01]  /*2d70*/  ISETP.GT.U32.AND P0, PT, R31, 0x1f, PT ;  /* 0x0000001f1f00780c */ /* 0x000fe20003f04070 */
[----:B0-----:R-:W-:Y:S01]  /*2d80*/  IMAD.IADD R11, R19, 0x1, R11 ;  /* 0x00000001130b7824 */ /* 0x001fe200078e020b */
        /* <DEDUP_REMOVED lines=22> */
.L_x_64:
[----:B------:R-:W-:Y:S05]  /*2ef0*/  @!P0 BRA `(.L_x_21) ;  /* 0x0000000000248947 */ /* 0x000fea0003800000 */
[----:B------:R-:W-:-:S07]  /*2f00*/  IMAD.MOV.U32 R14, RZ, RZ, 0x1de ;  /* 0x000001deff0e7424 */ /* 0x000fce00078e00ff */
.L_x_23:
[----:B------:R-:W-:Y:S05]  /*2f10*/  NANOSLEEP R14 ;  /* 0x0000000e0000735d */ /* 0x000fea0003800000 */
[----:B------:R-:W2:Y:S01]  /*2f20*/  LD.E.64.STRONG.GPU R8, desc[UR12][R12.64+0x100] ;  /* 0x0001000c0c087980 */ /* 0x000ea2000c10fb00 */
[----:B------:R-:W-:Y:S01]  /*2f30*/  UMOV UR5, 0xffffffff ;  /* 0xffffffff00057882 */ /* 0x000fe20000000000 */
[----:B------:R-:W-:Y:S02]  /*2f40*/  SHF.R.U32.HI R14, RZ, 0x1, R14 ;  /* 0x00000001ff0e7819 */ /* 0x000fe4000001160e */
[----:B--2---:R-:W-:Y:S01]  /*2f50*/  ISETP.NE.AND P0, PT, R8, 0x63, PT ;  /* 0x000000630800780c */ /* 0x004fe20003f05270 */
[----:B------:R-:W-:-:S12]  /*2f60*/  BRA.DIV UR5, `(.L_x_22) ;  /* 0x0000001a05607947 */ /* 0x000fd8000b800000 */
[----:B------:R-:W-:-:S13]  /*2f70*/  VOTE.ANY P0, !P0 ;  /* 0x0000000000ff7806 */ /* 0x000fda0004000100 */
.L_x_67:
[----:B------:R-:W-:Y:S05]  /*2f80*/  @P0 BRA `(.L_x_23) ;  /* 0xfffffffc00e00947 */ /* 0x000fea000383ffff */
.L_x_21:
[----:B------:R-:W-:Y:S01]  /*2f90*/  UMOV UR5, 0xffffffff ;  /* 0xffffffff00057882 */ /* 0x000fe20000000000 */
[----:B------:R-:W-:Y:S02]  /*2fa0*/  ISETP.NE.AND P2, PT, R8, 0x65, PT ;  /* 0x000000650800780c */ /* 0x000fe40003f45270 */
[----:B------:R-:W-:Y:S11]  /*2fb0*/  BRA.DIV UR5, `(.L_x_24) ;  /* 0x0000001a056c7947 */ /* 0x000ff6000b800000 */
[----:B------:R-:W0:Y:S01]  /*2fc0*/  S2R R19, SR_GEMASK ;  /* 0x0000000000137919 */ /* 0x000e220000003c00 */
[----:B------:R-:W-:-:S04]  /*2fd0*/  VOTE.ANY R10, PT, !P2 ;  /* 0x00000000000a7806 */ /* 0x000fc800050e0100 */
[----:B0-----:R-:W-:-:S05]  /*2fe0*/  LOP3.LUT R10, R10, 0x80000000, R19, 0xec, !PT ;  /* 0x800000000a0a7812 */ /* 0x001fca00078eec13 */
[----:B------:R-:W-:-:S05]  /*2ff0*/  VIADD R13, R10, 0xffffffff ;  /* 0xffffffff0a0d7836 */ /* 0x000fca0000000000 */
[----:B------:R-:W-:Y:S01]  /*3000*/  LOP3.LUT R13, R10, R13, RZ, 0xc, !PT ;  /* 0x0000000d0a0d7212 */ /* 0x000fe200078e0cff */
[----:B------:R-:W-:-:S03]  /*3010*/  VIADD R10, R38, 0x2 ;  /* 0x00000002260a7836 */ /* 0x000fc60000000000 */
[----:B------:R-:W0:Y:S02]  /*3020*/  POPC R15, R13 ;  /* 0x0000000d000f7309 */ /* 0x000e240000000000 */
[----:B0-----:R-:W0:Y:S01]  /*3030*/  SHFL.DOWN PT, R16, R9, 0x1, R15 ;  /* 0x0820000009107989 */ /* 0x001e2200000e000f */
[----:B------:R-:W-:-:S04]  /*3040*/  ISETP.GE.AND P0, PT, R38, R15, PT ;  /* 0x0000000f2600720c */ /* 0x000fc80003f06270 */
[----:B0-----:R-:W-:Y:S02]  /*3050*/  SEL R16, R16, RZ, !P0 ;  /* 0x000000ff10107207 */ /* 0x001fe40004000000 */
[----:B------:R-:W-:Y:S01]  /*3060*/  ISETP.GT.AND P0, PT, R10, R15, PT ;  /* 0x0000000f0a00720c */ /* 0x000fe20003f04270 */
[----:B------:R-:W-:Y:S02]  /*3070*/  VIADD R10, R38, 0x4 ;  /* 0x00000004260a7836 */ /* 0x000fe40000000000 */
[----:B------:R-:W-:-:S05]  /*3080*/  IMAD.IADD R12, R16, 0x1, R9 ;  /* 0x00000001100c7824 */ /* 0x000fca00078e0209 */
[----:B------:R-:W0:Y:S02]  /*3090*/  SHFL.DOWN PT, R16, R12, 0x2, R15 ;  /* 0x084000000c107989 */ /* 0x000e2400000e000f */
[----:B0-----:R-:W-:Y:S02]  /*30a0*/  SEL R39, R16, RZ, !P0 ;  /* 0x000000ff10277207 */ /* 0x001fe40004000000 */
[----:B------:R-:W-:Y:S01]  /*30b0*/  ISETP.GT.AND P0, PT, R10, R15, PT ;  /* 0x0000000f0a00720c */ /* 0x000fe20003f04270 */
[----:B------:R-:W-:Y:S02]  /*30c0*/  VIADD R10, R38, 0x8 ;  /* 0x00000008260a7836 */ /* 0x000fe40000000000 */
[----:B------:R-:W-:Y:S02]  /*30d0*/  IMAD.IADD R40, R12, 0x1, R39 ;  /* 0x000000010c287824 */ /* 0x000fe400078e0227 */
[----:B------:R-:W0:Y:S03]  /*30e0*/  LDC.64 R12, c[0x0][0x390] ;  /* 0x0000e400ff0c7b82 */ /* 0x000e260000000a00 */
[----:B------:R-:W1:Y:S02]  /*30f0*/  SHFL.DOWN PT, R16, R40, 0x4, R15 ;  /* 0x0880000028107989 */ /* 0x000e6400000e000f */
[----:B-1----:R-:W-:-:S02]  /*3100*/  SEL R9, R16, RZ, !P0 ;  /* 0x000000ff10097207 */ /* 0x002fc40004000000 */
[----:B------:R-:W-:-:S03]  /*3110*/  ISETP.GT.AND P0, PT, R10, R15, PT ;  /* 0x0000000f0a00720c */ /* 0x000fc60003f04270 */
[----:B------:R-:W-:Y:S01]  /*3120*/  IMAD.IADD R9, R40, 0x1, R9 ;  /* 0x0000000128097824 */ /* 0x000fe200078e0209 */
[----:B0-----:R-:W-:-:S04]  /*3130*/  IADD3 R40, P3, PT, R12, 0x100, RZ ;  /* 0x000001000c287810 */ /* 0x001fc80007f7e0ff */
[----:B------:R-:W0:Y:S01]  /*3140*/  SHFL.DOWN PT, R16, R9, 0x8, R15 ;  /* 0x0900000009107989 */ /* 0x000e2200000e000f */
[----:B------:R-:W-:Y:S01]  /*3150*/  IMAD.X R41, RZ, RZ, R13, P3 ;  /* 0x000000ffff297224 */ /* 0x000fe200018e060d */
[----:B0-----:R-:W-:Y:S02]  /*3160*/  SEL R16, R16, RZ, !P0 ;  /* 0x000000ff10107207 */ /* 0x001fe40004000000 */
[----:B------:R-:W-:Y:S01]  /*3170*/  ISETP.NE.AND P0, PT, R8, 0x65, PT ;  /* 0x000000650800780c */ /* 0x000fe20003f05270 */
[----:B------:R-:W-:Y:S02]  /*3180*/  VIADD R8, R38, 0x10 ;  /* 0x0000001026087836 */ /* 0x000fe40000000000 */
[----:B------:R-:W-:-:S03]  /*3190*/  IMAD.IADD R44, R9, 0x1, R16 ;  /* 0x00000001092c7824 */ /* 0x000fc600078e0210 */
[----:B------:R-:W-:Y:S02]  /*31a0*/  ISETP.GT.AND P2, PT, R8, R15, PT ;  /* 0x0000000f0800720c */ /* 0x000fe40003f44270 */
[----:B------:R-:W0:Y:S05]  /*31b0*/  SHFL.DOWN PT, R16, R44, 0x10, R15 ;  /* 0x0a0000002c107989 */ /* 0x000e2a00000e000f */
[----:B------:R-:W-:Y:S02]  /*31c0*/  VOTE.ALL P0, P0 ;  /* 0x0000000000ff7806 */ /* 0x000fe40000000000 */
[----:B0-----:R-:W-:-:S05]  /*31d0*/  SEL R9, R16, RZ, !P2 ;  /* 0x000000ff10097207 */ /* 0x001fca0005000000 */
[----:B------:R-:W-:-:S07]  /*31e0*/  IMAD.IADD R12, R44, 0x1, R9 ;  /* 0x000000012c0c7824 */ /* 0x000fce00078e0209 */
.L_x_76:
[----:B------:R-:W-:Y:S05]  /*31f0*/  @!P0 BRA `(.L_x_25) ;  /* 0x0000000000dc8947 */ /* 0x000fea0003800000 */
[----:B------:R-:W-:-:S07]  /*3200*/  IMAD.MOV.U32 R39, RZ, RZ, 0x1de ;  /* 0x000001deff277424 */ /* 0x000fce00078e00ff */
.L_x_31:
        /* <DEDUP_REMOVED lines=8> */
.L_x_79:
[----:B------:R-:W-:Y:S05]  /*3290*/  @!P0 BRA `(.L_x_27) ;  /* 0x0000000000248947 */ /* 0x000fea0003800000 */
[----:B------:R-:W-:-:S07]  /*32a0*/  IMAD.MOV.U32 R13, RZ, RZ, R39 ;  /* 0x000000ffff0d7224 */ /* 0x000fce00078e0027 */
.L_x_29:
[----:B------:R-:W-:Y:S05]  /*32b0*/  NANOSLEEP R13 ;  /* 0x0000000d0000735d */ /* 0x000fea0003800000 */
[----:B------:R-:W2:Y:S01]  /*32c0*/  LD.E.64.STRONG.GPU R8, desc[UR12][R14.64+-0x100] ;  /* 0xffff000c0e087980 */ /* 0x000ea2000c10fb00 */
[----:B------:R-:W-:Y:S01]  /*32d0*/  UMOV UR5, 0xffffffff ;  /* 0xffffffff00057882 */ /* 0x000fe20000000000 */
[----:B------:R-:W-:Y:S02]  /*32e0*/  SHF.R.U32.HI R13, RZ, 0x1, R13 ;  /* 0x00000001ff0d7819 */ /* 0x000fe4000001160d */
[----:B--2---:R-:W-:Y:S01]  /*32f0*/  ISETP.NE.AND P0, PT, R8, 0x63, PT ;  /* 0x000000630800780c */ /* 0x004fe20003f05270 */
[----:B------:R-:W-:-:S12]  /*3300*/  BRA.DIV UR5, `(.L_x_28) ;  /* 0x0000001a05bc7947 */ /* 0x000fd8000b800000 */
[----:B------:R-:W-:-:S13]  /*3310*/  VOTE.ANY P0, !P0 ;  /* 0x0000000000ff7806 */ /* 0x000fda0004000100 */
.L_x_82:
[----:B------:R-:W-:Y:S05]  /*3320*/  @P0 BRA `(.L_x_29) ;  /* 0xfffffffc00e00947 */ /* 0x000fea000383ffff */
.L_x_27:
[----:B------:R-:W-:Y:S01]  /*3330*/  UMOV UR5, 0xffffffff ;  /* 0xffffffff00057882 */ /* 0x000fe20000000000 */
[----:B------:R-:W-:Y:S02]  /*3340*/  ISETP.NE.AND P0, PT, R8, 0x65, PT ;  /* 0x000000650800780c */ /* 0x000fe40003f05270 */
[----:B------:R-:W-:Y:S11]  /*3350*/  BRA.DIV UR5, `(.L_x_30) ;  /* 0x0000001a05c87947 */ /* 0x000ff6000b800000 */
[----:B------:R-:W-:Y:S01]  /*3360*/  VOTE.ANY R10, PT, !P0 ;  /* 0x00000000000a7806 */ /* 0x000fe200040e0100 */
[----:B------:R-:W-:-:S03]  /*3370*/  VIADD R18, R18, 0xffffffe0 ;  /* 0xffffffe012127836 */ /* 0x000fc60000000000 */
[----:B------:R-:W-:-:S05]  /*3380*/  LOP3.LUT R10, R10, 0x80000000, R19, 0xec, !PT ;  /* 0x800000000a0a7812 */ /* 0x000fca00078eec13 */
        /* <DEDUP_REMOVED lines=14> */
[----:B------:R-:W-:-:S05]  /*3470*/  IMAD.IADD R45, R44, 0x1, R45 ;  /* 0x000000012c2d7824 */ /* 0x000fca00078e022d */
[----:B------:R-:W0:Y:S02]  /*3480*/  SHFL.DOWN PT, R16, R45, 0x4, R15 ;  /* 0x088000002d107989 */ /* 0x000e2400000e000f */
[----:B0-----:R-:W-:Y:S02]  /*3490*/  SEL R16, R16, RZ, !P0 ;  /* 0x000000ff10107207 */ /* 0x001fe40004000000 */
[----:B------:R-:W-:-:S03]  /*34a0*/  ISETP.GT.AND P0, PT, R10, R15, PT ;  /* 0x0000000f0a00720c */ /* 0x000fc60003f04270 */
[----:B------:R-:W-:-:S05]  /*34b0*/  IMAD.IADD R9, R45, 0x1, R16 ;  /* 0x000000012d097824 */ /* 0x000fca00078e0210 */
[----:B------:R-:W0:Y:S02]  /*34c0*/  SHFL.DOWN PT, R16, R9, 0x8, R15 ;  /* 0x0900000009107989 */ /* 0x000e2400000e000f */
[----:B0-----:R-:W-:Y:S02]  /*34d0*/  SEL R16, R16, RZ, !P0 ;  /* 0x000000ff10107207 */ /* 0x001fe40004000000 */
[----:B------:R-:W-:Y:S01]  /*34e0*/  ISETP.NE.AND P0, PT, R8, 0x65, PT ;  /* 0x000000650800780c */ /* 0x000fe20003f05270 */
[----:B------:R-:W-:Y:S02]  /*34f0*/  VIADD R8, R38, 0x10 ;  /* 0x0000001026087836 */ /* 0x000fe40000000000 */
[----:B------:R-:W-:-:S03]  /*3500*/  IMAD.IADD R44, R9, 0x1, R16 ;  /* 0x00000001092c7824 */ /* 0x000fc600078e0210 */
[----:B------:R-:W-:Y:S02]  /*3510*/  ISETP.GT.AND P2, PT, R8, R15, PT ;  /* 0x0000000f0800720c */ /* 0x000fe40003f44270 */
[----:B------:R-:W0:Y:S05]  /*3520*/  SHFL.DOWN PT, R16, R44, 0x10, R15 ;  /* 0x0a0000002c107989 */ /* 0x000e2a00000e000f */
[----:B------:R-:W-:Y:S02]  /*3530*/  VOTE.ALL P0, P0 ;  /* 0x0000000000ff7806 */ /* 0x000fe40000000000 */
[----:B0-----:R-:W-:-:S04]  /*3540*/  SEL R13, R16, RZ, !P2 ;  /* 0x000000ff100d7207 */ /* 0x001fc80005000000 */
[----:B------:R-:W-:-:S07]  /*3550*/  IADD3 R12, PT, PT, R44, R13, R12 ;  /* 0x0000000d2c0c7210 */ /* 0x000fce0007ffe00c */
.L_x_91:
[----:B------:R-:W-:Y:S05]  /*3560*/  @P0 BRA `(.L_x_31) ;  /* 0xfffffffc00280947 */ /* 0x000fea000383ffff */
.L_x_25:
[----:B------:R-:W-:Y:S01]  /*3570*/  ISETP.NE.AND P0, PT, R38, RZ, PT ;  /* 0x000000ff2600720c */ /* 0x000fe20003f05270 */
[----:B------:R-:W0:Y:S01]  /*3580*/  @!P1 S2R R9, SR_CgaCtaId ;  /* 0x0000000000099919 */ /* 0x000e220000008800 */
[----:B------:R-:W-:Y:S01]  /*3590*/  @!P1 MOV R8, 0x400 ;  /* 0x0000040000089802 */ /* 0x000fe20000000f00 */
[----:B------:R-:W-:Y:S02]  /*35a0*/  @!P1 IMAD.IADD R11, R11, 0x1, R12 ;  /* 0x000000010b0b9824 */ /* 0x000fe400078e020c */
[----:B------:R-:W-:-:S05]  /*35b0*/  @!P1 IMAD.MOV.U32 R10, RZ, RZ, 0x65 ;  /* 0x00000065ff0a9424 */ /* 0x000fca00078e00ff */
[----:B------:R1:W-:Y:S03]  /*35c0*/  @!P1 ST.E.64.STRONG.GPU desc[UR12][R42.64+0x100], R10 ;  /* 0x0001000a2a009985 */ /* 0x0003e6000c10fb0c */
[----:B------:R-:W-:Y:S01]  /*35d0*/  @!P0 MOV R13, 0x400 ;  /* 0x00000400000d8802 */ /* 0x000fe20000000f00 */
[----:B------:R-:W2:Y:S01]  /*35e0*/  @!P0 S2R R14, SR_CgaCtaId ;  /* 0x00000000000e8919 */ /* 0x000ea20000008800 */
[----:B0-----:R-:W-:Y:S01]  /*35f0*/  @!P1 LEA R9, R9, R8, 0x18 ;  /* 0x0000000809099211 */ /* 0x001fe200078ec0ff */
[----:B------:R-:W-:Y:S02]  /*3600*/  IMAD.MOV.U32 R8, RZ, RZ, R17 ;  /* 0x000000ffff087224 */ /* 0x000fe400078e0011 */
[----:B------:R-:W-:Y:S02]  /*3610*/  @!P0 IMAD.MOV.U32 R8, RZ, RZ, R12 ;  /* 0x000000ffff088224 */ /* 0x000fe400078e000c */
[----:B------:R1:W-:Y:S04]  /*3620*/  @!P1 STS [R9+0x8], R11 ;  /* 0x0000080b09009388 */ /* 0x0003e80000000800 */
[----:B------:R1:W-:Y:S01]  /*3630*/  @!P1 STS [R9+0x4], R12 ;  /* 0x0000040c09009388 */ /* 0x0003e20000000800 */
[----:B--2---:R-:W-:-:S05]  /*3640*/  @!P0 LEA R13, R14, R13, 0x18 ;  /* 0x0000000d0e0d8211 */ /* 0x004fca00078ec0ff */
[----:B------:R1:W-:Y:S02]  /*3650*/  @!P0 STS [R13+0x54], R12 ;  /* 0x0000540c0d008388 */ /* 0x0003e40000000800 */
.L_x_19:
        /* <DEDUP_REMOVED lines=9> */
.L_x_18:
[----:B------:R-:W-:Y:S01]  /*36f0*/  IMAD.IADD R32, R32, 0x1, R39 ;  /* 0x0000000120207824 */ /* 0x000fe200078e0227 */
[----:B------:R-:W0:Y:S01]  /*3700*/  S2R R8, SR_LANEID ;  /* 0x0000000000087919 */ /* 0x000e220000000000 */
[----:B------:R-:W-:Y:S02]  /*3710*/  BAR.SYNC.DEFER_BLOCKING 0x0 ;  /* 0x0000000000007b1d */ /* 0x000fe40000010000 */
[----:B------:R-:W-:Y:S01]  /*3720*/  IMAD.IADD R33, R33, 0x1, R32 ;  /* 0x0000000121217824 */ /* 0x000fe200078e0220 */
[----:B------:R-:W-:Y:S01]  /*3730*/  ISETP.NE.AND P0, PT, R31, RZ, PT ;  /* 0x000000ff1f00720c */ /* 0x000fe20003f05270 */
[----:B------:R-:W-:Y:S02]  /*3740*/  IMAD.U32 R12, RZ, RZ, UR7 ;  /* 0x00000007ff0c7e24 */ /* 0x000fe4000f8e00ff */
[----:B------:R-:W-:Y:S01]  /*3750*/  IMAD.IADD R28, R28, 0x1, R33 ;  /* 0x000000011c1c7824 */ /* 0x000fe200078e0221 */
[----:B------:R-:W1:Y:S03]  /*3760*/  LDCU.64 UR8, c[0x0][0x388] ;  /* 0x00007100ff0877ac */ /* 0x000e660008000a00 */
[----:B------:R-:W-:-:S04]  /*3770*/  IMAD.IADD R27, R27, 0x1, R28 ;  /* 0x000000011b1b7824 */ /* 0x000fc800078e021c */
[----:B------:R-:W-:-:S04]  /*3780*/  IMAD.IADD R26, R26, 0x1, R27 ;  /* 0x000000011a1a7824 */ /* 0x000fc800078e021b */
[----:B------:R-:W-:-:S04]  /*3790*/  IMAD.IADD R25, R25, 0x1, R26 ;  /* 0x0000000119197824 */ /* 0x000fc800078e021a */
[----:B------:R-:W-:-:S04]  /*37a0*/  IMAD.IADD R24, R24, 0x1, R25 ;  /* 0x0000000118187824 */ /* 0x000fc800078e0219 */
[----:B------:R-:W-:Y:S02]  /*37b0*/  IMAD.IADD R23, R23, 0x1, R24 ;  /* 0x0000000117177824 */ /* 0x000fe400078e0218 */
[----:B0-----:R-:W-:Y:S02]  /*37c0*/  IMAD R8, R8, 0x48, R29 ;  /* 0x0000004808087824 */ /* 0x001fe400078e021d */
[----:B------:R-:W-:-:S03]  /*37d0*/  IMAD.IADD R22, R22, 0x1, R23 ;  /* 0x0000000116167824 */ /* 0x000fc600078e0217 */
[----:B------:R-:W-:Y:S01]  /*37e0*/  STS [R8], R39 ;  /* 0x0000002708007388 */ /* 0x000fe20000000800 */
[----:B------:R-:W-:-:S03]  /*37f0*/  IMAD.IADD R21, R21, 0x1, R22 ;  /* 0x0000000115157824 */ /* 0x000fc600078e0216 */
[----:B------:R-:W-:Y:S01]  /*3800*/  STS [R8+0x4], R32 ;  /* 0x0000042008007388 */ /* 0x000fe20000000800 */
        /* <DEDUP_REMOVED lines=15> */
[----:B------:R-:W-:Y:S04]  /*3900*/  STS [R8+0x24], R22 ;  /* 0x0000241608007388 */ /* 0x000fe80000000800 */
        /* <DEDUP_REMOVED lines=8> */
[----:B------:R0:W-:Y:S01]  /*3990*/  STS [R8+0x48], R0 ;  /* 0x0000480008007388 */ /* 0x0001e20000000800 */
[----:B------:R-:W-:-:S03]  /*39a0*/  NOP ;  /* 0x0000000000007918 */ /* 0x000fc60000000000 */
[----:B------:R-:W-:Y:S04]  /*39b0*/  LDS R39, [R29] ;  /* 0x000000001d277984 */ /* 0x000fe80000000800 */
[----:B------:R-:W-:Y:S04]  /*39c0*/  LDS R41, [R29+0x80] ;  /* 0x000080001d297984 */ /* 0x000fe80000000800 */
        /* <DEDUP_REMOVED lines=17> */
[----:B------:R2:W-:Y:S01]  /*3ae0*/  @!P0 STS [UR4+0x7b80], R12 ;  /* 0x007b800cff008988 */ /* 0x0005e20008000804 */
[----:B------:R-:W-:Y:S01]  /*3af0*/  BAR.SYNC.DEFER_BLOCKING 0x0 ;  /* 0x0000000000007b1d */ /* 0x000fe20000010000 */
[----:B0-----:R-:W-:-:S05]  /*3b00*/  IADD3 R0, P0, PT, R30, UR10, RZ ;  /* 0x0000000a1e007c10 */ /* 0x001fca000ff1e0ff */
[----:B------:R-:W0:Y:S01]  /*3b10*/  S2R R2, SR_TID.X ;  /* 0x0000000000027919 */ /* 0x000e220000002100 */
[----:B------:R-:W3:Y:S01]  /*3b20*/  LDS R31, [UR4+0x7b80] ;  /* 0x007b8004ff1f7984 */ /* 0x000ee20008000800 */
[C---:B0-----:R-:W-:Y:S02]  /*3b30*/  LOP3.LUT R3, R2.reuse, 0x3e0, RZ, 0xc0, !PT ;  /* 0x000003e002037812 */ /* 0x041fe400078ec0ff */
[----:B------:R-:W-:-:S05]  /*3b40*/  LOP3.LUT R2, R2, 0x1f, RZ, 0xc0, !PT ;  /* 0x0000001f02027812 */ /* 0x000fca00078ec0ff */
[----:B------:R-:W-:Y:S02]  /*3b50*/  IMAD R8, R3, 0x13, R2 ;  /* 0x0000001303087824 */ /* 0x000fe400078e0202 */
[----:B------:R-:W-:Y:S01]  /*3b60*/  IMAD.X R3, RZ, RZ, UR11, P0 ;  /* 0x0000000bff037e24 */ /* 0x000fe200080e06ff */
[----:B-1----:R-:W-:Y:S01]  /*3b70*/  LEA R2, P0, R0, UR8, 0x2 ;  /* 0x0000000800027c11 */ /* 0x002fe2000f8010ff */
[C---:B------:R-:W-:Y:S02]  /*3b80*/  VIADD R10, R8.reuse, 0x20 ;  /* 0x00000020080a7836 */ /* 0x040fe40000000000 */
[----:B--2---:R-:W-:Y:S01]  /*3b90*/  VIADD R12, R8, 0xa0 ;  /* 0x000000a0080c7836 */ /* 0x004fe20000000000 */
[----:B------:R-:W-:Y:S01]  /*3ba0*/  LEA.HI.X R3, R0, UR9, R3, 0x2, P0 ;  /* 0x0000000900037c11 */ /* 0x000fe200080f1403 */
[----:B------:R-:W-:Y:S01]  /*3bb0*/  VIADD R0, R8, 0x40 ;  /* 0x0000004008007836 */ /* 0x000fe20000000000 */
[-C--:B---3--:R-:W-:Y:S02]  /*3bc0*/  ISETP.GE.AND P1, PT, R30, R31.reuse, PT ;  /* 0x0000001f1e00720c */ /* 0x088fe40003f26270 */
[-C--:B------:R-:W-:Y:S01]  /*3bd0*/  ISETP.GE.AND P2, PT, R10, R31.reuse, PT ;  /* 0x0000001f0a00720c */ /* 0x080fe20003f46270 */
[----:B------:R-:W-:Y:S01]  /*3be0*/  VIADD R10, R8, 0x60 ;  /* 0x00000060080a7836 */ /* 0x000fe20000000000 */
[-C--:B------:R-:W-:Y:S01]  /*3bf0*/  ISETP.GE.AND P3, PT, R0, R31.reuse, PT ;  /* 0x0000001f0000720c */ /* 0x080fe20003f66270 */
[----:B------:R-:W-:Y:S01]  /*3c00*/  VIADD R0, R8, 0x80 ;  /* 0x0000008008007836 */ /* 0x000fe20000000000 */
[----:B------:R-:W-:-:S02]  /*3c10*/  ISETP.GE.AND P6, PT, R12, R31, PT ;  /* 0x0000001f0c00720c */ /* 0x000fc40003fc6270 */
[-C--:B------:R-:W-:Y:S01]  /*3c20*/  ISETP.GE.AND P4, PT, R10, R31.reuse, PT ;  /* 0x0000001f0a00720c */ /* 0x080fe20003f86270 */
[----:B------:R-:W-:Y:S01]  /*3c30*/  VIADD R10, R8, 0xc0 ;  /* 0x000000c0080a7836 */ /* 0x000fe20000000000 */
[-C--:B------:R-:W-:Y:S01]  /*3c40*/  ISETP.GE.AND P5, PT, R0, R31.reuse, PT ;  /* 0x0000001f0000720c */ /* 0x080fe20003fa6270 */
[----:B------:R-:W-:Y:S02]  /*3c50*/  VIADD R0, R8, 0xe0 ;  /* 0x000000e008007836 */ /* 0x000fe40000000000 */
[----:B------:R0:W-:Y:S01]  /*3c60*/  @!P1 STG.E desc[UR12][R2.64], R39 ;  /* 0x0000002702009986 */ /* 0x0001e2000c10190c */
[-C--:B------:R-:W-:Y:S01]  /*3c70*/  ISETP.GE.AND P0, PT, R10, R31.reuse, PT ;  /* 0x0000001f0a00720c */ /* 0x080fe20003f06270 */
[----:B------:R-:W-:Y:S01]  /*3c80*/  VIADD R10, R8, 0x160 ;  /* 0x00000160080a7836 */ /* 0x000fe20000000000 */
[-C--:B------:R-:W-:Y:S01]  /*3c90*/  ISETP.GE.AND P1, PT, R0, R31.reuse, PT ;  /* 0x0000001f0000720c */ /* 0x080fe20003f26270 */
[----:B------:R-:W-:Y:S01]  /*3ca0*/  VIADD R0, R8, 0x140 ;  /* 0x0000014008007836 */ /* 0x000fe20000000000 */
[----:B------:R0:W-:Y:S01]  /*3cb0*/  @!P2 STG.E desc[UR12][R2.64+0x80], R41 ;  /* 0x000080290200a986 */ /* 0x0001e2000c10190c */
[----:B------:R-:W-:-:S03]  /*3cc0*/  ISETP.GE.AND P2, PT, R37, R31, PT ;  /* 0x0000001f2500720c */ /* 0x000fc60003f46270 */
[----:B------:R0:W-:Y:S01]  /*3cd0*/  @!P3 STG.E desc[UR12][R2.64+0x100], R43 ;  /* 0x0001002b0200b986 */ /* 0x0001e2000c10190c */
[----:B------:R-:W-:-:S03]  /*3ce0*/  ISETP.GE.AND P3, PT, R36, R31, PT ;  /* 0x0000001f2400720c */ /* 0x000fc60003f66270 */
[----:B------:R0:W-:Y:S01]  /*3cf0*/  @!P4 STG.E desc[UR12][R2.64+0x180], R45 ;  /* 0x0001802d0200c986 */ /* 0x0001e2000c10190c */
[-C--:B------:R-:W-:Y:S01]  /*3d00*/  ISETP.GE.AND P4, PT, R0, R31.reuse, PT ;  /* 0x0000001f0000720c */ /* 0x080fe20003f86270 */
[----:B------:R-:W-:Y:S02]  /*3d10*/  VIADD R0, R8, 0x180 ;  /* 0x0000018008007836 */ /* 0x000fe40000000000 */
[----:B------:R0:W-:Y:S01]  /*3d20*/  @!P5 STG.E desc[UR12][R2.64+0x200], R4 ;  /* 0x000200040200d986 */ /* 0x0001e2000c10190c */
[-C--:B------:R-:W-:Y:S01]  /*3d30*/  ISETP.GE.AND P5, PT, R10, R31.reuse, PT ;  /* 0x0000001f0a00720c */ /* 0x080fe20003fa6270 */
[----:B------:R-:W-:Y:S02]  /*3d40*/  VIADD R10, R8, 0x1a0 ;  /* 0x000001a0080a7836 */ /* 0x000fe40000000000 */
[----:B------:R0:W-:Y:S01]  /*3d50*/  @!P6 STG.E desc[UR12][R2.64+0x280], R6 ;  /* 0x000280060200e986 */ /* 0x0001e2000c10190c */
[----:B------:R-:W-:Y:S01]  /*3d60*/  ISETP.GE.AND P6, PT, R0, R31, PT ;  /* 0x0000001f0000720c */ /* 0x000fe20003fc6270 */
[----:B------:R-:W-:-:S02]  /*3d70*/  VIADD R0, R8, 0x1c0 ;  /* 0x000001c008007836 */ /* 0x000fc40000000000 */
[----:B------:R0:W-:Y:S01]  /*3d80*/  @!P0 STG.E desc[UR12][R2.64+0x300], R33 ;  /* 0x0003002102008986 */ /* 0x0001e2000c10190c */
[-C--:B------:R-:W-:Y:S01]  /*3d90*/  ISETP.GE.AND P0, PT, R10, R31.reuse, PT ;  /* 0x0000001f0a00720c */ /* 0x080fe20003f06270 */
[C---:B------:R-:W-:Y:S02]  /*3da0*/  VIADD R10, R8.reuse, 0x1e0 ;  /* 0x000001e0080a7836 */ /* 0x040fe40000000000 */
[----:B------:R-:W-:Y:S01]  /*3db0*/  VIADD R8, R8, 0x200 ;  /* 0x0000020008087836 */ /* 0x000fe20000000000 */
[----:B------:R0:W-:Y:S01]  /*3dc0*/  @!P1 STG.E desc[UR12][R2.64+0x380], R25 ;  /* 0x0003801902009986 */ /* 0x0001e2000c10190c */
[----:B------:R-:W-:-:S03]  /*3dd0*/  ISETP.GE.AND P1, PT, R0, R31, PT ;  /* 0x0000001f0000720c */ /* 0x000fc60003f26270 */
        /* <DEDUP_REMOVED lines=8> */
[----:B------:R0:W-:Y:S04]  /*3e60*/  @!P6 STG.E desc[UR12][R2.64+0x600], R15 ;  /* 0x0006000f0200e986 */ /* 0x0001e8000c10190c */
[----:B------:R0:W-:Y:S04]  /*3e70*/  @!P0 STG.E desc[UR12][R2.64+0x680], R13 ;  /* 0x0006800d02008986 */ /* 0x0001e8000c10190c */
[----:B------:R0:W-:Y:S04]  /*3e80*/  @!P1 STG.E desc[UR12][R2.64+0x700], R11 ;  /* 0x0007000b02009986 */ /* 0x0001e8000c10190c */
[----:B------:R0:W-:Y:S04]  /*3e90*/  @!P2 STG.E desc[UR12][R2.64+0x780], R9 ;  /* 0x000780090200a986 */ /* 0x0001e8000c10190c */
[----:B------:R0:W-:Y:S04]  /*3ea0*/  @!P3 STG.E desc[UR12][R2.64+0x800], R7 ;  /* 0x000800070200b986 */ /* 0x0001e8000c10190c */
[----:B------:R0:W-:Y:S01]  /*3eb0*/  @!P4 STG.E desc[UR12][R2.64+0x880], R5 ;  /* 0x000880050200c986 */ /* 0x0001e2000c10190c */
[----:B------:R-:W-:Y:S05]  /*3ec0*/  @P5 EXIT ;  /* 0x000000000000594d */ /* 0x000fea0003800000 */
[----:B------:R-:W-:Y:S01]  /*3ed0*/  STG.E desc[UR12][R2.64+0x900], R27 ;  /* 0x0009001b02007986 */ /* 0x000fe2000c10190c */
[----:B------:R-:W-:Y:S05]  /*3ee0*/  EXIT ;  /* 0x000000000000794d */ /* 0x000fea0003800000 */
.L_x_5:
[----:B------:R-:W-:Y:S01]  /*3ef0*/  BSSY B1, `(.L_x_32) ;  /* 0x0000006000017945 */ /* 0x000fe20003800000 */
[----:B------:R-:W-:Y:S01]  /*3f00*/  PLOP3.LUT P0, PT, P0, PT, PT, 0x8, 0x80 ;  /* 0x000000000080781c */ /* 0x000fe2000070e170 */
[----:B------:R-:W-:-:S12]  /*3f10*/  IMAD.MOV.U32 R10, RZ, RZ, -0x1 ;  /* 0xffffffffff0a7424 */ /* 0x000fd800078e00ff */
[----:B------:R-:W-:Y:S05]  /*3f20*/  WARPSYNC.COLLECTIVE R10, `(.L_x_33) ;  /* 0x000000000a087348 */ /* 0x000fea0003c00000 */
[----:B------:R-:W-:Y:S01]  /*3f30*/  VOTE.ANY P0, P0 ;  /* 0x0000000000ff7806 */ /* 0x000fe20000000100 */
[----:B------:R-:W-:-:S12]  /*3f40*/  ENDCOLLECTIVE ;  /* 0x000000000000791b */ /* 0x000fd80003800000 */
.L_x_33:
[----:B------:R-:W-:Y:S05]  /*3f50*/  BSYNC B1 ;  /* 0x0000000000017941 */ /* 0x000fea0003800000 */
.L_x_32:
[----:B------:R-:W-:Y:S05]  /*3f60*/  BRA `(.L_x_34) ;  /* 0xffffffd000287947 */ /* 0x000fea000383ffff */
.L_x_7:
[----:B------:R-:W-:Y:S01]  /*3f70*/  BSSY B1, `(.L_x_35) ;  /* 0x0000006000017945 */ /* 0x000fe20003800000 */
[----:B------:R-:W-:Y:S01]  /*3f80*/  PLOP3.LUT P0, PT, P0, PT, PT, 0x8, 0x80 ;  /* 0x000000000080781c */ /* 0x000fe2000070e170 */
[----:B------:R-:W-:-:S12]  /*3f90*/  IMAD.MOV.U32 R10, RZ, RZ, -0x1 ;  /* 0xffffffffff0a7424 */ /* 0x000fd800078e00ff */
[----:B------:R-:W-:Y:S05]  /*3fa0*/  WARPSYNC.COLLECTIVE R10, `(.L_x_36) ;  /* 0x000000000a087348 */ /* 0x000fea0003c00000 */
[----:B------:R-:W-:Y:S01]  /*3fb0*/  VOTE.ANY P0, P0 ;  /* 0x0000000000ff7806 */ /* 0x000fe20000000100 */
[----:B------:R-:W-:-:S12]  /*3fc0*/  ENDCOLLECTIVE ;  /* 0x000000000000791b */ /* 0x000fd80003800000 */
.L_x_36:
[----:B------:R-:W-:Y:S05]  /*3fd0*/  BSYNC B1 ;  /* 0x0000000000017941 */ /* 0x000fea0003800000 */
.L_x_35:
[----:B------:R-:W-:Y:S05]  /*3fe0*/  BRA `(.L_x_37) ;  /* 0xffffffd0002c7947 */ /* 0x000fea000383ffff */
.L_x_9:
[----:B------:R-:W0:Y:S01]  /*3ff0*/  S2R R8, SR_GEMASK ;  /* 0x0000000000087919 */ /* 0x000e220000003c00 */
[----:B------:R-:W-:Y:S01]  /*4000*/  BSSY B1, `(.L_x_38) ;  /* 0x0000006000017945 */ /* 0x000fe20003800000 */
[----:B------:R-:W-:Y:S01]  /*4010*/  PLOP3.LUT P2, PT, P0, PT, PT, 0x8, 0x80 ;  /* 0x000000000080781c */ /* 0x000fe2000074e170 */
[----:B------:R-:W-:-:S12]  /*4020*/  IMAD.MOV.U32 R10, RZ, RZ, -0x1 ;  /* 0xffffffffff0a7424 */ /* 0x000fd800078e00ff */
[----:B0-----:R-:W-:Y:S05]  /*4030*/  WARPSYNC.COLLECTIVE R10, `(.L_x_39) ;  /* 0x000000000a087348 */ /* 0x001fea0003c00000 */
[----:B------:R-:W-:Y:S01]  /*4040*/  VOTE.ANY R10, PT, P2 ;  /* 0x00000000000a7806 */ /* 0x000fe200010e0100 */
[----:B0-----:R-:W-:Y:S06]  /*4050*/  ENDCOLLECTIVE ;  /* 0x000000000000791b */ /* 0x001fec0003800000 */
.L_x_39:
[----:B------:R-:W-:Y:S05]  /*4060*/  BSYNC B1 ;  /* 0x0000000000017941 */ /* 0x000fea0003800000 */
.L_x_38:
[----:B------:R-:W-:Y:S01]  /*4070*/  LOP3.LUT R10, R10, 0x80000000, R8, 0xec, !PT ;  /* 0x800000000a0a7812 */ /* 0x000fe200078eec08 */
[----:B------:R-:W-:Y:S01]  /*4080*/  IMAD.MOV.U32 R14, RZ, RZ, 0x1 ;  /* 0x00000001ff0e7424 */ /* 0x000fe200078e00ff */
[----:B------:R-:W-:Y:S01]  /*4090*/  ISETP.NE.AND P0, PT, R12, 0x65, PT ;  /* 0x000000650c00780c */ /* 0x000fe20003f05270 */
[C---:B------:R-:W-:Y:S02]  /*40a0*/  VIADD R38, R37.reuse, 0x2 ;  /* 0x0000000225267836 */ /* 0x040fe40000000000 */
[C---:B------:R-:W-:Y:S02]  /*40b0*/  VIADD R11, R10.reuse, 0xffffffff ;  /* 0xffffffff0a0b7836 */ /* 0x040fe40000000000 */
[C---:B------:R-:W-:Y:S02]  /*40c0*/  VIADD R19, R37.reuse, 0x4 ;  /* 0x0000000425137836 */ /* 0x040fe40000000000 */
[----:B------:R-:W-:Y:S01]  /*40d0*/  VIADD R39, R37, 0x10 ;  /* 0x0000001025277836 */ /* 0x000fe20000000000 */
[----:B------:R-:W-:Y:S01]  /*40e0*/  LOP3.LUT R11, R10, R11, RZ, 0xc, !PT ;  /* 0x0000000b0a0b7212 */ /* 0x000fe200078e0cff */
[----:B------:R-:W-:-:S03]  /*40f0*/  IMAD.MOV.U32 R10, RZ, RZ, -0x1 ;  /* 0xffffffffff0a7424 */ /* 0x000fc600078e00ff */
[----:B------:R0:W1:Y:S04]  /*4100*/  POPC R15, R11 ;  /* 0x0000000b000f7309 */ /* 0x0000680000000000 */
[----:B01----:R-:W-:Y:S05]  /*4110*/  WARPSYNC.COLLECTIVE R10, `(.L_x_40) ;  /* 0x000000000a087348 */ /* 0x003fea0003c00000 */
[----:B-1----:R1:W2:Y:S02]  /*4120*/  SHFL.DOWN P2, R16, R13, R14, R15 ;  /* 0x0800000e0d107389 */ /* 0x0022a4000004000f */
[----:B012---:R-:W-:Y:S05]  /*4130*/  ENDCOLLECTIVE ;  /* 0x000000000000791b */ /* 0x007fea0003800000 */
.L_x_40:
[----:B------:R-:W-:Y:S01]  /*4140*/  IMAD.MOV.U32 R14, RZ, RZ, 0x2 ;  /* 0x00000002ff0e7424 */ /* 0x000fe200078e00ff */
[----:B------:R-:W-:-:S04]  /*4150*/  ISETP.GE.AND P2, PT, R37, R15, PT ;  /* 0x0000000f2500720c */ /* 0x000fc80003f46270 */
[----:B------:R-:W-:-:S05]  /*4160*/  SEL R16, R16, RZ, !P2 ;  /* 0x000000ff10107207 */ /* 0x000fca0005000000 */
[----:B------:R-:W-:-:S04]  /*4170*/  IMAD.IADD R36, R16, 0x1, R13 ;  /* 0x0000000110247824 */ /* 0x000fc800078e020d */
[----:B------:R-:W-:-:S07]  /*4180*/  IMAD.MOV.U32 R13, RZ, RZ, R36 ;  /* 0x000000ffff0d7224 */ /* 0x000fce00078e0024 */
[----:B------:R-:W-:Y:S05]  /*4190*/  WARPSYNC.COLLECTIVE R10, `(.L_x_41) ;  /* 0x000000000a087348 */ /* 0x000fea0003c00000 */
[----:B------:R0:W1:Y:S02]  /*41a0*/  SHFL.DOWN P2, R16, R13, R14, R15 ;  /* 0x0800000e0d107389 */ /* 0x000064000004000f */
[----:B01----:R-:W-:Y:S05]  /*41b0*/  ENDCOLLECTIVE ;  /* 0x000000000000791b */ /* 0x003fea0003800000 */
.L_x_41:
[----:B------:R-:W-:Y:S01]  /*41c0*/  IMAD.MOV.U32 R14, RZ, RZ, 0x4 ;  /* 0x00000004ff0e7424 */ /* 0x000fe200078e00ff */
[----:B------:R-:W-:-:S04]  /*41d0*/  ISETP.GT.AND P2, PT, R38, R15, PT ;  /* 0x0000000f2600720c */ /* 0x000fc80003f44270 */
[----:B------:R-:W-:-:S05]  /*41e0*/  SEL R11, R16, RZ, !P2 ;  /* 0x000000ff100b7207 */ /* 0x000fca0005000000 */
[----:B------:R-:W-:Y:S02]  /*41f0*/  IMAD.IADD R40, R36, 0x1, R11 ;  /* 0x0000000124287824 */ /* 0x000fe400078e020b */
[----:B------:R-:W-:Y:S02]  /*4200*/  VIADD R36, R37, 0x8 ;  /* 0x0000000825247836 */ /* 0x000fe40000000000 */
[----:B------:R-:W-:-:S07]  /*4210*/  IMAD.MOV.U32 R13, RZ, RZ, R40 ;  /* 0x000000ffff0d7224 */ /* 0x000fce00078e0028 */
[----:B------:R-:W-:Y:S05]  /*4220*/  WARPSYNC.COLLECTIVE R10, `(.L_x_42) ;  /* 0x000000000a087348 */ /* 0x000fea0003c00000 */
[----:B------:R0:W1:Y:S02]  /*4230*/  SHFL.DOWN P2, R16, R13, R14, R15 ;  /* 0x0800000e0d107389 */ /* 0x000064000004000f */
[----:B01----:R-:W-:Y:S05]  /*4240*/  ENDCOLLECTIVE ;  /* 0x000000000000791b */ /* 0x003fea0003800000 */
.L_x_42:
[----:B------:R-:W-:Y:S01]  /*4250*/  IMAD.MOV.U32 R14, RZ, RZ, 0x8 ;  /* 0x00000008ff0e7424 */ /* 0x000fe200078e00ff */
[----:B------:R-:W-:-:S04]  /*4260*/  ISETP.GT.AND P2, PT, R19, R15, PT ;  /* 0x0000000f1300720c */ /* 0x000fc80003f44270 */
[----:B------:R-:W-:-:S05]  /*4270*/  SEL R11, R16, RZ, !P2 ;  /* 0x000000ff100b7207 */ /* 0x000fca0005000000 */
[----:B------:R-:W-:-:S04]  /*4280*/  IMAD.IADD R42, R40, 0x1, R11 ;  /* 0x00000001282a7824 */ /* 0x000fc800078e020b */
[----:B------:R-:W-:-:S07]  /*4290*/  IMAD.MOV.U32 R13, RZ, RZ, R42 ;  /* 0x000000ffff0d7224 */ /* 0x000fce00078e002a */
[----:B------:R-:W-:Y:S05]  /*42a0*/  WARPSYNC.COLLECTIVE R10, `(.L_x_43) ;  /* 0x000000000a087348 */ /* 0x000fea0003c00000 */
[----:B------:R0:W1:Y:S02]  /*42b0*/  SHFL.DOWN P2, R16, R13, R14, R15 ;  /* 0x0800000e0d107389 */ /* 0x000064000004000f */
[----:B01----:R-:W-:Y:S05]  /*42c0*/  ENDCOLLECTIVE ;  /* 0x000000000000791b */ /* 0x003fea0003800000 */
.L_x_43:
        /* <DEDUP_REMOVED lines=8> */
.L_x_44:
[----:B------:R-:W-:Y:S05]  /*4350*/  WARPSYNC.COLLECTIVE R10, `(.L_x_45) ;  /* 0x000000000a087348 */ /* 0x000fea0003c00000 */
[----:B------:R-:W-:Y:S01]  /*4360*/  VOTE.ALL P0, P0 ;  /* 0x0000000000ff7806 */ /* 0x000fe20000000000 */
[----:B------:R-:W-:-:S12]  /*4370*/  ENDCOLLECTIVE ;  /* 0x000000000000791b */ /* 0x000fd80003800000 */
.L_x_45:
[----:B------:R-:W0:Y:S01]  /*4380*/  LDC.64 R12, c[0x0][0x390] ;  /* 0x0000e400ff0c7b82 */ /* 0x000e220000000a00 */
[----:B------:R-:W-:-:S04]  /*4390*/  ISETP.GT.AND P2, PT, R39, R15, PT ;  /* 0x0000000f2700720c */ /* 0x000fc80003f44270 */
[----:B------:R-:W-:-:S05]  /*43a0*/  SEL R16, R16, RZ, !P2 ;  /* 0x000000ff10107207 */ /* 0x000fca0005000000 */
[----:B------:R-:W-:Y:S01]  /*43b0*/  IMAD.IADD R40, R41, 0x1, R16 ;  /* 0x0000000129287824 */ /* 0x000fe200078e0210 */
[----:B0-----:R-:W-:-:S05]  /*43c0*/  IADD3 R42, P2, PT, R12, 0x100, RZ ;  /* 0x000001000c2a7810 */ /* 0x001fca0007f5e0ff */
[----:B------:R-:W-:Y:S01]  /*43d0*/  IMAD.X R43, RZ, RZ, R13, P2 ;  /* 0x000000ffff2b7224 */ /* 0x000fe200010e060d */
[----:B------:R-:W-:Y:S07]  /*43e0*/  BRA `(.L_x_46) ;  /* 0xffffffcc00c87947 */ /* 0x000fee000383ffff */
.L_x_11:
[----:B------:R-:W-:Y:S01]  /*43f0*/  BSSY B1, `(.L_x_47) ;  /* 0x0000006000017945 */ /* 0x000fe20003800000 */
[----:B------:R-:W-:Y:S01]  /*4400*/  PLOP3.LUT P0, PT, P0, PT, PT, 0x8, 0x80 ;  /* 0x000000000080781c */ /* 0x000fe2000070e170 */
[----:B------:R-:W-:-:S12]  /*4410*/  IMAD.MOV.U32 R10, RZ, RZ, -0x1 ;  /* 0xffffffffff0a7424 */ /* 0x000fd800078e00ff */
[----:B------:R-:W-:Y:S05]  /*4420*/  WARPSYNC.COLLECTIVE R10, `(.L_x_48) ;  /* 0x000000000a087348 */ /* 0x000fea0003c00000 */
[----:B------:R-:W-:Y:S01]  /*4430*/  VOTE.ANY P0, P0 ;  /* 0x0000000000ff7806 */ /* 0x000fe20000000100 */
[----:B------:R-:W-:-:S12]  /*4440*/  ENDCOLLECTIVE ;  /* 0x000000000000791b */ /* 0x000fd80003800000 */
.L_x_48:
[----:B------:R-:W-:Y:S05]  /*4450*/  BSYNC B1 ;  /* 0x0000000000017941 */ /* 0x000fea0003800000 */
.L_x_47:
[----:B------:R-:W-:Y:S05]  /*4460*/  BRA `(.L_x_49) ;  /* 0xffffffcc00d07947 */ /* 0x000fea000383ffff */
.L_x_13:
[----:B------:R-:W-:Y:S01]  /*4470*/  BSSY B1, `(.L_x_50) ;  /* 0x0000006000017945 */ /* 0x000fe20003800000 */
[----:B------:R-:W-:Y:S01]  /*4480*/  PLOP3.LUT P0, PT, P0, PT, PT, 0x8, 0x80 ;  /* 0x000000000080781c */ /* 0x000fe2000070e170 */
[----:B------:R-:W-:-:S12]  /*4490*/  IMAD.MOV.U32 R10, RZ, RZ, -0x1 ;  /* 0xffffffffff0a7424 */ /* 0x000fd800078e00ff */
[----:B------:R-:W-:Y:S05]  /*44a0*/  WARPSYNC.COLLECTIVE R10, `(.L_x_51) ;  /* 0x000000000a087348 */ /* 0x000fea0003c00000 */
[----:B------:R-:W-:Y:S01]  /*44b0*/  VOTE.ANY P0, P0 ;  /* 0x0000000000ff7806 */ /* 0x000fe20000000100 */
[----:B------:R-:W-:-:S12]  /*44c0*/  ENDCOLLECTIVE ;  /* 0x000000000000791b */ /* 0x000fd80003800000 */
.L_x_51:
[----:B------:R-:W-:Y:S05]  /*44d0*/  BSYNC B1 ;  /* 0x0000000000017941 */ /* 0x000fea0003800000 */
.L_x_50:
[----:B------:R-:W-:Y:S05]  /*44e0*/  BRA `(.L_x_52) ;  /* 0xffffffcc00d47947 */ /* 0x000fea000383ffff */
.L_x_15:
[----:B------:R-:W-:Y:S01]  /*44f0*/  BSSY B1, `(.L_x_53) ;  /* 0x0000006000017945 */ /* 0x000fe20003800000 */
[----:B------:R-:W-:Y:S01]  /*4500*/  PLOP3.LUT P2, PT, P0, PT, PT, 0x8, 0x80 ;  /* 0x000000000080781c */ /* 0x000fe2000074e170 */
[----:B------:R-:W-:-:S12]  /*4510*/  IMAD.MOV.U32 R10, RZ, RZ, -0x1 ;  /* 0xffffffffff0a7424 */ /* 0x000fd800078e00ff */
[----:B------:R-:W-:Y:S05]  /*4520*/  WARPSYNC.COLLECTIVE R10, `(.L_x_54) ;  /* 0x000000000a087348 */ /* 0x000fea0003c00000 */
[----:B------:R-:W-:Y:S01]  /*4530*/  VOTE.ANY R10, PT, P2 ;  /* 0x00000000000a7806 */ /* 0x000fe200010e0100 */
[----:B------:R-:W-:Y:S06]  /*4540*/  ENDCOLLECTIVE ;  /* 0x000000000000791b */ /* 0x000fec0003800000 */
.L_x_54:
[----:B------:R-:W-:Y:S05]  /*4550*/  BSYNC B1 ;  /* 0x0000000000017941 */ /* 0x000fea0003800000 */
.L_x_53:
[----:B------:R-:W-:Y:S01]  /*4560*/  LOP3.LUT R10, R10, 0x80000000, R8, 0xec, !PT ;  /* 0x800000000a0a7812 */ /* 0x000fe200078eec08 */
[----:B------:R-:W-:Y:S02]  /*4570*/  IMAD.MOV.U32 R14, RZ, RZ, 0x1 ;  /* 0x00000001ff0e7424 */ /* 0x000fe400078e00ff */
[----:B------:R-:W-:Y:S02]  /*4580*/  VIADD R18, R18, 0xffffffe0 ;  /* 0xffffffe012127836 */ /* 0x000fe40000000000 */
[----:B------:R-:W-:-:S05]  /*4590*/  VIADD R15, R10, 0xffffffff ;  /* 0xffffffff0a0f7836 */ /* 0x000fca0000000000 */
[----:B------:R-:W-:Y:S01]  /*45a0*/  LOP3.LUT R15, R10, R15, RZ, 0xc, !PT ;  /* 0x0000000f0a0f7212 */ /* 0x000fe200078e0cff */
[----:B------:R-:W-:-:S05]  /*45b0*/  IMAD.MOV.U32 R10, RZ, RZ, -0x1 ;  /* 0xffffffffff0a7424 */ /* 0x000fca00078e00ff */
[----:B------:R-:W0:Y:S02]  /*45c0*/  POPC R15, R15 ;  /* 0x0000000f000f7309 */ /* 0x000e240000000000 */
[----:B0-----:R-:W-:Y:S05]  /*45d0*/  WARPSYNC.COLLECTIVE R10, `(.L_x_55) ;  /* 0x000000000a087348 */ /* 0x001fea0003c00000 */
[----:B0-----:R0:W1:Y:S02]  /*45e0*/  SHFL.DOWN P2, R16, R13, R14, R15 ;  /* 0x0800000e0d107389 */ /* 0x001064000004000f */
[----:B01----:R-:W-:Y:S05]  /*45f0*/  ENDCOLLECTIVE ;  /* 0x000000000000791b */ /* 0x003fea0003800000 */
.L_x_55:
[----:B------:R-:W-:Y:S01]  /*4600*/  ISETP.GE.AND P0, PT, R37, R15, PT ;  /* 0x0000000f2500720c */ /* 0x000fe20003f06270 */
[----:B------:R-:W-:-:S03]  /*4610*/  IMAD.MOV.U32 R14, RZ, RZ, 0x2 ;  /* 0x00000002ff0e7424 */ /* 0x000fc600078e00ff */
[----:B------:R-:W-:Y:S02]  /*4620*/  SEL R16, R16, RZ, !P0 ;  /* 0x000000ff10107207 */ /* 0x000fe40004000000 */
[----:B------:R-:W-:-:S03]  /*4630*/  ISETP.GT.AND P0, PT, R38, R15, PT ;  /* 0x0000000f2600720c */ /* 0x000fc60003f04270 */
[----:B------:R-:W-:-:S04]  /*4640*/  IMAD.IADD R41, R16, 0x1, R13 ;  /* 0x0000000110297824 */ /* 0x000fc800078e020d */
[----:B------:R-:W-:-:S07]  /*4650*/  IMAD.MOV.U32 R13, RZ, RZ, R41 ;  /* 0x000000ffff0d7224 */ /* 0x000fce00078e0029 */
[----:B------:R-:W-:Y:S05]  /*4660*/  WARPSYNC.COLLECTIVE R10, `(.L_x_56) ;  /* 0x000000000a087348 */ /* 0x000fea0003c00000 */
[----:B------:R0:W1:Y:S02]  /*4670*/  SHFL.DOWN P2, R16, R13, R14, R15 ;  /* 0x0800000e0d107389 */ /* 0x000064000004000f */
[----:B01----:R-:W-:Y:S05]  /*4680*/  ENDCOLLECTIVE ;  /* 0x000000000000791b */ /* 0x003fea0003800000 */
.L_x_56:
[----:B------:R-:W-:Y:S01]  /*4690*/  IMAD.MOV.U32 R14, RZ, RZ, 0x4 ;  /* 0x00000004ff0e7424 */ /* 0x000fe200078e00ff */
[----:B------:R-:W-:Y:S02]  /*46a0*/  SEL R16, R16, RZ, !P0 ;  /* 0x000000ff10107207 */ /* 0x000fe40004000000 */
[----:B------:R-:W-:-:S03]  /*46b0*/  ISETP.GT.AND P0, PT, R19, R15, PT ;  /* 0x0000000f1300720c */ /* 0x000fc60003f04270 */
[----:B------:R-:W-:-:S04]  /*46c0*/  IMAD.IADD R41, R41, 0x1, R16 ;  /* 0x0000000129297824 */ /* 0x000fc800078e0210 */
[----:B------:R-:W-:-:S07]  /*46d0*/  IMAD.MOV.U32 R13, RZ, RZ, R41 ;  /* 0x000000ffff0d7224 */ /* 0x000fce00078e0029 */
[----:B------:R-:W-:Y:S05]  /*46e0*/  WARPSYNC.COLLECTIVE R10, `(.L_x_57) ;  /* 0x000000000a087348 */ /* 0x000fea0003c00000 */
[----:B------:R0:W1:Y:S02]  /*46f0*/  SHFL.DOWN P2, R16, R13, R14, R15 ;  /* 0x0800000e0d107389 */ /* 0x000064000004000f */
[----:B01----:R-:W-:Y:S05]  /*4700*/  ENDCOLLECTIVE ;  /* 0x000000000000791b */ /* 0x003fea0003800000 */
.L_x_57:
[----:B------:R-:W-:Y:S01]  /*4710*/  IMAD.MOV.U32 R14, RZ, RZ, 0x8 ;  /* 0x00000008ff0e7424 */ /* 0x000fe200078e00ff */
[----:B------:R-:W-:Y:S02]  /*4720*/  SEL R16, R16, RZ, !P0 ;  /* 0x000000ff10107207 */ /* 0x000fe40004000000 */
[----:B------:R-:W-:-:S03]  /*4730*/  ISETP.GT.AND P0, PT, R36, R15, PT ;  /* 0x0000000f2400720c */ /* 0x000fc60003f04270 */
[----:B------:R-:W-:-:S10]  /*4740*/  IMAD.IADD R13, R41, 0x1, R16 ;  /* 0x00000001290d7824 */ /* 0x000fd400078e0210 */
[----:B------:R-:W-:Y:S05]  /*4750*/  WARPSYNC.COLLECTIVE R10, `(.L_x_58) ;  /* 0x000000000a087348 */ /* 0x000fea0003c00000 */
[----:B------:R0:W1:Y:S02]  /*4760*/  SHFL.DOWN P2, R16, R13, R14, R15 ;  /* 0x0800000e0d107389 */ /* 0x000064000004000f */
[----:B01----:R-:W-:Y:S05]  /*4770*/  ENDCOLLECTIVE ;  /* 0x000000000000791b */ /* 0x003fea0003800000 */
.L_x_58:
        /* <DEDUP_REMOVED lines=8> */
.L_x_59:
[----:B------:R-:W-:Y:S02]  /*4800*/  SEL R16, R16, RZ, !P0 ;  /* 0x000000ff10107207 */ /* 0x000fe40004000000 */
[----:B------:R-:W-:Y:S02]  /*4810*/  ISETP.NE.AND P0, PT, R12, 0x65, PT ;  /* 0x000000650c00780c */ /* 0x000fe40003f05270 */
[----:B------:R-:W-:-:S11]  /*4820*/  IADD3 R40, PT, PT, R41, R16, R40 ;  /* 0x0000001029287210 */ /* 0x000fd60007ffe028 */
[----:B------:R-:W-:Y:S05]  /*4830*/  WARPSYNC.COLLECTIVE R10, `(.L_x_60) ;  /* 0x000000000a087348 */ /* 0x000fea0003c00000 */
[----:B------:R-:W-:Y:S01]  /*4840*/  VOTE.ALL P0, P0 ;  /* 0x0000000000ff7806 */ /* 0x000fe20000000000 */
[----:B------:R-:W-:-:S12]  /*4850*/  ENDCOLLECTIVE ;  /* 0x000000000000791b */ /* 0x000fd80003800000 */
.L_x_60:
[----:B------:R-:W-:Y:S05]  /*4860*/  BRA `(.L_x_61) ;  /* 0xffffffcc00747947 */ /* 0x000fea000383ffff */
.L_x_20:
[----:B------:R-:W-:Y:S01]  /*4870*/  BSSY B0, `(.L_x_62) ;  /* 0x0000006000007945 */ /* 0x000fe20003800000 */
[----:B------:R-:W-:Y:S01]  /*4880*/  PLOP3.LUT P0, PT, P0, PT, PT, 0x8, 0x80 ;  /* 0x000000000080781c */ /* 0x000fe2000070e170 */
[----:B------:R-:W-:-:S12]  /*4890*/  IMAD.MOV.U32 R10, RZ, RZ, -0x1 ;  /* 0xffffffffff0a7424 */ /* 0x000fd800078e00ff */
[----:B------:R-:W-:Y:S05]  /*48a0*/  WARPSYNC.COLLECTIVE R10, `(.L_x_63) ;  /* 0x000000000a087348 */ /* 0x000fea0003c00000 */
[----:B------:R-:W-:Y:S01]  /*48b0*/  VOTE.ANY P0, P0 ;  /* 0x0000000000ff7806 */ /* 0x000fe20000000100 */
[----:B------:R-:W-:-:S12]  /*48c0*/  ENDCOLLECTIVE ;  /* 0x000000000000791b */ /* 0x000fd80003800000 */
.L_x_63:
[----:B------:R-:W-:Y:S05]  /*48d0*/  BSYNC B0 ;  /* 0x0000000000007941 */ /* 0x000fea0003800000 */
.L_x_62:
[----:B------:R-:W-:Y:S05]  /*48e0*/  BRA `(.L_x_64) ;  /* 0xffffffe400807947 */ /* 0x000fea000383ffff */
.L_x_22:
[----:B------:R-:W-:Y:S01]  /*48f0*/  BSSY B0, `(.L_x_65) ;  /* 0x0000006000007945 */ /* 0x000fe20003800000 */
[----:B------:R-:W-:Y:S01]  /*4900*/  PLOP3.LUT P0, PT, P0, PT, PT, 0x8, 0x80 ;  /* 0x000000000080781c */ /* 0x000fe2000070e170 */
[----:B------:R-:W-:-:S12]  /*4910*/  IMAD.MOV.U32 R10, RZ, RZ, -0x1 ;  /* 0xffffffffff0a7424 */ /* 0x000fd800078e00ff */
[----:B------:R-:W-:Y:S05]  /*4920*/  WARPSYNC.COLLECTIVE R10, `(.L_x_66) ;  /* 0x000000000a087348 */ /* 0x000fea0003c00000 */
[----:B------:R-:W-:Y:S01]  /*4930*/  VOTE.ANY P0, P0 ;  /* 0x0000000000ff7806 */ /* 0x000fe20000000100 */
[----:B------:R-:W-:-:S12]  /*4940*/  ENDCOLLECTIVE ;  /* 0x000000000000791b */ /* 0x000fd80003800000 */
.L_x_66:
[----:B------:R-:W-:Y:S05]  /*4950*/  BSYNC B0 ;  /* 0x0000000000007941 */ /* 0x000fea0003800000 */
.L_x_65:
[----:B------:R-:W-:Y:S05]  /*4960*/  BRA `(.L_x_67) ;  /* 0xffffffe400847947 */ /* 0x000fea000383ffff */
.L_x_24:
[----:B------:R-:W0:Y:S01]  /*4970*/  S2R R19, SR_GEMASK ;  /* 0x0000000000137919 */ /* 0x000e220000003c00 */
[----:B------:R-:W-:Y:S01]  /*4980*/  BSSY B0, `(.L_x_68) ;  /* 0x0000007000007945 */ /* 0x000fe20003800000 */
[----:B------:R-:W-:Y:S01]  /*4990*/  ISETP.NE.AND P0, PT, R8, 0x65, PT ;  /* 0x000000650800780c */ /* 0x000fe20003f05270 */
[----:B------:R-:W-:Y:S01]  /*49a0*/  IMAD.MOV.U32 R10, RZ, RZ, -0x1 ;  /* 0xffffffffff0a7424 */ /* 0x000fe200078e00ff */
[----:B------:R-:W-:-:S13]  /*49b0*/  PLOP3.LUT P2, PT, P2, PT, PT, 0x8, 0x80 ;  /* 0x000000000080781c */ /* 0x000fda000174e170 */
[----:B0-----:R-:W-:Y:S05]  /*49c0*/  WARPSYNC.COLLECTIVE R10, `(.L_x_69) ;  /* 0x000000000a087348 */ /* 0x001fea0003c00000 */
[----:B------:R-:W-:Y:S01]  /*49d0*/  VOTE.ANY R10, PT, P2 ;  /* 0x00000000000a7806 */ /* 0x000fe200010e0100 */
[----:B0-----:R-:W-:Y:S06]  /*49e0*/  ENDCOLLECTIVE ;  /* 0x000000000000791b */ /* 0x001fec0003800000 */
.L_x_69:
[----:B------:R-:W-:Y:S05]  /*49f0*/  BSYNC B0 ;  /* 0x0000000000007941 */ /* 0x000fea0003800000 */
.L_x_68:
[----:B------:R-:W-:Y:S01]  /*4a00*/  LOP3.LUT R10, R10, 0x80000000, R19, 0xec, !PT ;  /* 0x800000000a0a7812 */ /* 0x000fe200078eec13 */
[----:B------:R-:W-:-:S04]  /*4a10*/  IMAD.MOV.U32 R14, RZ, RZ, 0x1 ;  /* 0x00000001ff0e7424 */ /* 0x000fc800078e00ff */
[----:B------:R-:W-:-:S05]  /*4a20*/  VIADD R13, R10, 0xffffffff ;  /* 0xffffffff0a0d7836 */ /* 0x000fca0000000000 */
[----:B------:R-:W-:Y:S01]  /*4a30*/  LOP3.LUT R8, R10, R13, RZ, 0xc, !PT ;  /* 0x0000000d0a087212 */ /* 0x000fe200078e0cff */
[----:B------:R-:W-:Y:S02]  /*4a40*/  IMAD.MOV.U32 R13, RZ, RZ, R9 ;  /* 0x000000ffff0d7224 */ /* 0x000fe400078e0009 */
[----:B------:R-:W-:Y:S01]  /*4a50*/  IMAD.MOV.U32 R10, RZ, RZ, -0x1 ;  /* 0xffffffffff0a7424 */ /* 0x000fe200078e00ff */
[----:B------:R0:W1:Y:S02]  /*4a60*/  POPC R15, R8 ;  /* 0x00000008000f7309 */ /* 0x0000640000000000 */
[----:B0-----:R-:W-:-:S07]  /*4a70*/  VIADD R8, R38, 0x4 ;  /* 0x0000000426087836 */ /* 0x001fce0000000000 */
[----:B-1----:R-:W-:Y:S05]  /*4a80*/  WARPSYNC.COLLECTIVE R10, `(.L_x_70) ;  /* 0x000000000a087348 */ /* 0x002fea0003c00000 */
[----:B-1----:R0:W1:Y:S02]  /*4a90*/  SHFL.DOWN P2, R16, R13, R14, R15 ;  /* 0x0800000e0d107389 */ /* 0x002064000004000f */
[----:B01----:R-:W-:Y:S05]  /*4aa0*/  ENDCOLLECTIVE ;  /* 0x000000000000791b */ /* 0x003fea0003800000 */
.L_x_70:
[----:B------:R-:W-:Y:S01]  /*4ab0*/  IMAD.MOV.U32 R14, RZ, RZ, 0x2 ;  /* 0x00000002ff0e7424 */ /* 0x000fe200078e00ff */
[----:B------:R-:W-:-:S04]  /*4ac0*/  ISETP.GE.AND P2, PT, R38, R15, PT ;  /* 0x0000000f2600720c */ /* 0x000fc80003f46270 */
[----:B------:R-:W-:Y:S01]  /*4ad0*/  SEL R12, R16, RZ, !P2 ;  /* 0x000000ff100c7207 */ /* 0x000fe20005000000 */
[----:B------:R-:W-:-:S04]  /*4ae0*/  VIADD R16, R38, 0x2 ;  /* 0x0000000226107836 */ /* 0x000fc80000000000 */
[----:B------:R-:W-:Y:S01]  /*4af0*/  IMAD.IADD R12, R12, 0x1, R9 ;  /* 0x000000010c0c7824 */ /* 0x000fe200078e0209 */
[----:B------:R-:W-:-:S03]  /*4b00*/  ISETP.GT.AND P3, PT, R16, R15, PT ;  /* 0x0000000f1000720c */ /* 0x000fc60003f64270 */
[----:B------:R-:W-:-:S10]  /*4b10*/  IMAD.MOV.U32 R13, RZ, RZ, R12 ;  /* 0x000000ffff0d7224 */ /* 0x000fd400078e000c */
[----:B------:R-:W-:Y:S05]  /*4b20*/  WARPSYNC.COLLECTIVE R10, `(.L_x_71) ;  /* 0x000000000a087348 */ /* 0x000fea0003c00000 */
[----:B------:R0:W1:Y:S02]  /*4b30*/  SHFL.DOWN P2, R16, R13, R14, R15 ;  /* 0x0800000e0d107389 */ /* 0x000064000004000f */
[----:B01----:R-:W-:Y:S05]  /*4b40*/  ENDCOLLECTIVE ;  /* 0x000000000000791b */ /* 0x003fea0003800000 */
.L_x_71:
[----:B------:R-:W-:Y:S01]  /*4b50*/  IMAD.MOV.U32 R14, RZ, RZ, 0x4 ;  /* 0x00000004ff0e7424 */ /* 0x000fe200078e00ff */
[----:B------:R-:W-:Y:S02]  /*4b60*/  SEL R9, R16, RZ, !P3 ;  /* 0x000000ff10097207 */ /* 0x000fe40005800000 */
[----:B------:R-:W-:Y:S01]  /*4b70*/  ISETP.GT.AND P3, PT, R8, R15, PT ;  /* 0x0000000f0800720c */ /* 0x000fe20003f64270 */
[----:B------:R-:W-:Y:S02]  /*4b80*/  VIADD R8, R38, 0x8 ;  /* 0x0000000826087836 */ /* 0x000fe40000000000 */
[----:B------:R-:W-:-:S04]  /*4b90*/  IMAD.IADD R40, R12, 0x1, R9 ;  /* 0x000000010c287824 */ /* 0x000fc800078e0209 */
[----:B------:R-:W-:-:S07]  /*4ba0*/  IMAD.MOV.U32 R13, RZ, RZ, R40 ;  /* 0x000000ffff0d7224 */ /* 0x000fce00078e0028 */
[----:B------:R-:W-:Y:S05]  /*4bb0*/  WARPSYNC.COLLECTIVE R10, `(.L_x_72) ;  /* 0x000000000a087348 */ /* 0x000fea0003c00000 */
[----:B------:R0:W1:Y:S02]  /*4bc0*/  SHFL.DOWN P2, R16, R13, R14, R15 ;  /* 0x0800000e0d107389 */ /* 0x000064000004000f */
[----:B01----:R-:W-:Y:S05]  /*4bd0*/  ENDCOLLECTIVE ;  /* 0x000000000000791b */ /* 0x003fea0003800000 */
.L_x_72:
        /* <DEDUP_REMOVED lines=9> */
.L_x_73:
[----:B------:R-:W-:Y:S01]  /*4c70*/  IMAD.MOV.U32 R14, RZ, RZ, 0x10 ;  /* 0x00000010ff0e7424 */ /* 0x000fe200078e00ff */
[----:B------:R-:W-:-:S05]  /*4c80*/  SEL R16, R16, RZ, !P3 ;  /* 0x000000ff10107207 */ /* 0x000fca0005800000 */
[----:B------:R-:W-:-:S04]  /*4c90*/  IMAD.IADD R44, R9, 0x1, R16 ;  /* 0x00000001092c7824 */ /* 0x000fc800078e0210 */
[----:B------:R-:W-:-:S07]  /*4ca0*/  IMAD.MOV.U32 R13, RZ, RZ, R44 ;  /* 0x000000ffff0d7224 */ /* 0x000fce00078e002c */
[----:B------:R-:W-:Y:S05]  /*4cb0*/  WARPSYNC.COLLECTIVE R10, `(.L_x_74) ;  /* 0x000000000a087348 */ /* 0x000fea0003c00000 */
[----:B------:R0:W1:Y:S02]  /*4cc0*/  SHFL.DOWN P2, R16, R13, R14, R15 ;  /* 0x0800000e0d107389 */ /* 0x000064000004000f */
[----:B01----:R-:W-:Y:S05]  /*4cd0*/  ENDCOLLECTIVE ;  /* 0x000000000000791b */ /* 0x003fea0003800000 */
.L_x_74:
[----:B------:R-:W-:Y:S05]  /*4ce0*/  WARPSYNC.COLLECTIVE R10, `(.L_x_75) ;  /* 0x000000000a087348 */ /* 0x000fea0003c00000 */
[----:B------:R-:W-:Y:S01]  /*4cf0*/  VOTE.ALL P0, P0 ;  /* 0x0000000000ff7806 */ /* 0x000fe20000000000 */
[----:B------:R-:W-:-:S12]  /*4d00*/  ENDCOLLECTIVE ;  /* 0x000000000000791b */ /* 0x000fd80003800000 */
.L_x_75:
[----:B------:R-:W-:-:S04]  /*4d10*/  ISETP.GT.AND P2, PT, R8, R15, PT ;  /* 0x0000000f0800720c */ /* 0x000fc80003f44270 */
[----:B------:R-:W-:-:S05]  /*4d20*/  SEL R9, R16, RZ, !P2 ;  /* 0x000000ff10097207 */ /* 0x000fca0005000000 */
[----:B------:R-:W-:Y:S02]  /*4d30*/  IMAD.IADD R12, R44, 0x1, R9 ;  /* 0x000000012c0c7824 */ /* 0x000fe400078e0209 */
[----:B------:R-:W0:Y:S02]  /*4d40*/  LDC.64 R8, c[0x0][0x390] ;  /* 0x0000e400ff087b82 */ /* 0x000e240000000a00 */
[----:B0-----:R-:W-:-:S05]  /*4d50*/  IADD3 R40, P2, PT, R8, 0x100, RZ ;  /* 0x0000010008287810 */ /* 0x001fca0007f5e0ff */
[----:B------:R-:W-:Y:S01]  /*4d60*/  IMAD.X R41, RZ, RZ, R9, P2 ;  /* 0x000000ffff297224 */ /* 0x000fe200010e0609 */
[----:B------:R-:W-:Y:S07]  /*4d70*/  BRA `(.L_x_76) ;  /* 0xffffffe4001c7947 */ /* 0x000fee000383ffff */
.L_x_26:
[----:B------:R-:W-:Y:S01]  /*4d80*/  BSSY B0, `(.L_x_77) ;  /* 0x0000006000007945 */ /* 0x000fe20003800000 */
[----:B------:R-:W-:Y:S01]  /*4d90*/  PLOP3.LUT P0, PT, P0, PT, PT, 0x8, 0x80 ;  /* 0x000000000080781c */ /* 0x000fe2000070e170 */
[----:B------:R-:W-:-:S12]  /*4da0*/  IMAD.MOV.U32 R10, RZ, RZ, -0x1 ;  /* 0xffffffffff0a7424 */ /* 0x000fd800078e00ff */
[----:B------:R-:W-:Y:S05]  /*4db0*/  WARPSYNC.COLLECTIVE R10, `(.L_x_78) ;  /* 0x000000000a087348 */ /* 0x000fea0003c00000 */
[----:B------:R-:W-:Y:S01]  /*4dc0*/  VOTE.ANY P0, P0 ;  /* 0x0000000000ff7806 */ /* 0x000fe20000000100 */
[----:B------:R-:W-:-:S12]  /*4dd0*/  ENDCOLLECTIVE ;  /* 0x000000000000791b */ /* 0x000fd80003800000 */
.L_x_78:
[----:B------:R-:W-:Y:S05]  /*4de0*/  BSYNC B0 ;  /* 0x0000000000007941 */ /* 0x000fea0003800000 */
.L_x_77:
[----:B------:R-:W-:Y:S05]  /*4df0*/  BRA `(.L_x_79) ;  /* 0xffffffe400247947 */ /* 0x000fea000383ffff */
.L_x_28:
[----:B------:R-:W-:Y:S01]  /*4e00*/  BSSY B0, `(.L_x_80) ;  /* 0x0000006000007945 */ /* 0x000fe20003800000 */
[----:B------:R-:W-:Y:S01]  /*4e10*/  PLOP3.LUT P0, PT, P0, PT, PT, 0x8, 0x80 ;  /* 0x000000000080781c */ /* 0x000fe2000070e170 */
[----:B------:R-:W-:-:S12]  /*4e20*/  IMAD.MOV.U32 R10, RZ, RZ, -0x1 ;  /* 0xffffffffff0a7424 */ /* 0x000fd800078e00ff */
[----:B------:R-:W-:Y:S05]  /*4e30*/  WARPSYNC.COLLECTIVE R10, `(.L_x_81) ;  /* 0x000000000a087348 */ /* 0x000fea0003c00000 */
[----:B------:R-:W-:Y:S01]  /*4e40*/  VOTE.ANY P0, P0 ;  /* 0x0000000000ff7806 */ /* 0x000fe20000000100 */
[----:B------:R-:W-:-:S12]  /*4e50*/  ENDCOLLECTIVE ;  /* 0x000000000000791b */ /* 0x000fd80003800000 */
.L_x_81:
[----:B------:R-:W-:Y:S05]  /*4e60*/  BSYNC B0 ;  /* 0x0000000000007941 */ /* 0x000fea0003800000 */
.L_x_80:
[----:B------:R-:W-:Y:S05]  /*4e70*/  BRA `(.L_x_82) ;  /* 0xffffffe400287947 */ /* 0x000fea000383ffff */
.L_x_30:
[----:B------:R-:W-:Y:S01]  /*4e80*/  BSSY B0, `(.L_x_83) ;  /* 0x0000006000007945 */ /* 0x000fe20003800000 */
[----:B------:R-:W-:Y:S01]  /*4e90*/  PLOP3.LUT P2, PT, P0, PT, PT, 0x8, 0x80 ;  /* 0x000000000080781c */ /* 0x000fe2000074e170 */
[----:B------:R-:W-:-:S12]  /*4ea0*/  IMAD.MOV.U32 R10, RZ, RZ, -0x1 ;  /* 0xffffffffff0a7424 */ /* 0x000fd800078e00ff */
[----:B------:R-:W-:Y:S05]  /*4eb0*/  WARPSYNC.COLLECTIVE R10, `(.L_x_84) ;  /* 0x000000000a087348 */ /* 0x000fea0003c00000 */
[----:B------:R-:W-:Y:S01]  /*4ec0*/  VOTE.ANY R10, PT, P2 ;  /* 0x00000000000a7806 */ /* 0x000fe200010e0100 */
[----:B------:R-:W-:Y:S06]  /*4ed0*/  ENDCOLLECTIVE ;  /* 0x000000000000791b */ /* 0x000fec0003800000 */
.L_x_84:
[----:B------:R-:W-:Y:S05]  /*4ee0*/  BSYNC B0 ;  /* 0x0000000000007941 */ /* 0x000fea0003800000 */
.L_x_83:
[----:B------:R-:W-:Y:S01]  /*4ef0*/  LOP3.LUT R10, R10, 0x80000000, R19, 0xec, !PT ;  /* 0x800000000a0a7812 */ /* 0x000fe200078eec13 */
[----:B------:R-:W-:Y:S02]  /*4f00*/  IMAD.MOV.U32 R14, RZ, RZ, 0x1 ;  /* 0x00000001ff0e7424 */ /* 0x000fe400078e00ff */
[----:B------:R-:W-:Y:S02]  /*4f10*/  VIADD R18, R18, 0xffffffe0 ;  /* 0xffffffe012127836 */ /* 0x000fe40000000000 */
[----:B------:R-:W-:-:S05]  /*4f20*/  VIADD R13, R10, 0xffffffff ;  /* 0xffffffff0a0d7836 */ /* 0x000fca0000000000 */
[----:B------:R-:W-:Y:S01]  /*4f30*/  LOP3.LUT R45, R10, R13, RZ, 0xc, !PT ;  /* 0x0000000d0a2d7212 */ /* 0x000fe200078e0cff */
[----:B------:R-:W-:Y:S02]  /*4f40*/  IMAD.MOV.U32 R13, RZ, RZ, R9 ;  /* 0x000000ffff0d7224 */ /* 0x000fe400078e0009 */
[----:B------:R-:W-:Y:S01]  /*4f50*/  IMAD.MOV.U32 R10, RZ, RZ, -0x1 ;  /* 0xffffffffff0a7424 */ /* 0x000fe200078e00ff */
[----:B------:R0:W1:Y:S06]  /*4f60*/  POPC R15, R45 ;  /* 0x0000002d000f7309 */ /* 0x00006c0000000000 */
[----:B01----:R-:W-:Y:S05]  /*4f70*/  WARPSYNC.COLLECTIVE R10, `(.L_x_85) ;  /* 0x000000000a087348 */ /* 0x003fea0003c00000 */
[----:B-1----:R1:W2:Y:S02]  /*4f80*/  SHFL.DOWN P2, R16, R13, R14, R15 ;  /* 0x0800000e0d107389 */ /* 0x0022a4000004000f */
[----:B012---:R-:W-:Y:S05]  /*4f90*/  ENDCOLLECTIVE ;  /* 0x000000000000791b */ /* 0x007fea0003800000 */
.L_x_85:
[----:B------:R-:W-:Y:S01]  /*4fa0*/  ISETP.GE.AND P0, PT, R38, R15, PT ;  /* 0x0000000f2600720c */ /* 0x000fe20003f06270 */
[----:B------:R-:W-:-:S03]  /*4fb0*/  IMAD.MOV.U32 R14, RZ, RZ, 0x2 ;  /* 0x00000002ff0e7424 */ /* 0x000fc600078e00ff */
[----:B------:R-:W-:-:S05]  /*4fc0*/  SEL R16, R16, RZ, !P0 ;  /* 0x000000ff10107207 */ /* 0x000fca0004000000 */
[----:B------:R-:W-:Y:S02]  /*4fd0*/  IMAD.IADD R44, R16, 0x1, R9 ;  /* 0x00000001102c7824 */ /* 0x000fe400078e0209 */
[----:B------:R-:W-:Y:S02]  /*4fe0*/  VIADD R16, R38, 0x2 ;  /* 0x0000000226107836 */ /* 0x000fe40000000000 */
[----:B------:R-:W-:-:S03]  /*4ff0*/  IMAD.MOV.U32 R13, RZ, RZ, R44 ;  /* 0x000000ffff0d7224 */ /* 0x000fc600078e002c */
[----:B------:R-:W-:-:S13]  /*5000*/  ISETP.GT.AND P0, PT, R16, R15, PT ;  /* 0x0000000f1000720c */ /* 0x000fda0003f04270 */
[----:B------:R-:W-:Y:S05]  /*5010*/  WARPSYNC.COLLECTIVE R10, `(.L_x_86) ;  /* 0x000000000a087348 */ /* 0x000fea0003c00000 */
[----:B------:R0:W1:Y:S02]  /*5020*/  SHFL.DOWN P2, R16, R13, R14, R15 ;  /* 0x0800000e0d107389 */ /* 0x000064000004000f */
[----:B01----:R-:W-:Y:S05]  /*5030*/  ENDCOLLECTIVE ;  /* 0x000000000000791b */ /* 0x003fea0003800000 */
.L_x_86:
[----:B------:R-:W-:Y:S01]  /*5040*/  IMAD.MOV.U32 R14, RZ, RZ, 0x4 ;  /* 0x00000004ff0e7424 */ /* 0x000fe200078e00ff */
        /* <DEDUP_REMOVED lines=8> */
.L_x_87:
[----:B------:R-:W-:Y:S01]  /*50d0*/  IMAD.MOV.U32 R14, RZ, RZ, 0x8 ;  /* 0x00000008ff0e7424 */ /* 0x000fe200078e00ff */
        /* <DEDUP_REMOVED lines=8> */
.L_x_88:
        /* <DEDUP_REMOVED lines=9> */
.L_x_89:
[----:B------:R-:W-:Y:S02]  /*51f0*/  SEL R9, R16, RZ, !P0 ;  /* 0x000000ff10097207 */ /* 0x000fe40004000000 */
[----:B------:R-:W-:Y:S02]  /*5200*/  ISETP.NE.AND P0, PT, R8, 0x65, PT ;  /* 0x000000650800780c */ /* 0x000fe40003f05270 */
[----:B------:R-:W-:-:S11]  /*5210*/  IADD3 R12, PT, PT, R44, R9, R12 ;  /* 0x000000092c0c7210 */ /* 0x000fd60007ffe00c */
[----:B------:R-:W-:Y:S05]  /*5220*/  WARPSYNC.COLLECTIVE R10, `(.L_x_90) ;  /* 0x000000000a087348 */ /* 0x000fea0003c00000 */
[----:B------:R-:W-:Y:S01]  /*5230*/  VOTE.ALL P0, P0 ;  /* 0x0000000000ff7806 */ /* 0x000fe20000000000 */
[----:B------:R-:W-:-:S12]  /*5240*/  ENDCOLLECTIVE ;  /* 0x000000000000791b */ /* 0x000fd80003800000 */
.L_x_90:
[----:B------:R-:W-:Y:S05]  /*5250*/  BRA `(.L_x_91) ;  /* 0xffffffe000c07947 */ /* 0x000fea000383ffff */
.L_x_92:
[----:B------:R-:W-:-:S00]  /*5260*/  BRA `(.L_x_92) ;  /* 0xfffffffc00fc7947 */ /* 0x000fc0000383ffff */
[----:B------:R-:W-:-:S00]  /*5270*/  NOP ;  /* 0x0000000000007918 */ /* 0x000fc00000000000 */
        /* <DEDUP_REMOVED lines=8> */
.L_x_212:


//--------------------- .text._ZN3cub18CUB_300001_SM_10006detail4scan16DeviceScanKernelINS2_10policy_hubIiiijN4cuda3std3__44plusIvEEE10Policy1000EN6thrust24THRUST_300001_SM_1000_NS10device_ptrIiEESF_NS0_13ScanTileStateIiLb1EEES9_NS1_10InputValueIiPiEEjiLb0EiEEvT0_T1_T2_iT3_T4_T5_ --------------------------
	.section	.text._ZN3cub18CUB_300001_SM_10006detail4scan16DeviceScanKernelINS2_10policy_hubIiiijN4cuda3std3__44plusIvEEE10Policy1000EN6thrust24THRUST_300001_SM_1000_NS10device_ptrIiEESF_NS0_13ScanTileStateIiLb1EEES9_NS1_10InputValueIiPiEEjiLb0EiEEvT0_T1_T2_iT3_T4_T5_,"ax",@progbits
	.align	128
        .global         _ZN3cub18CUB_300001_SM_10006detail4scan16DeviceScanKernelINS2_10policy_hubIiiijN4cuda3std3__44plusIvEEE10Policy1000EN6thrust24THRUST_300001_SM_1000_NS10device_ptrIiEESF_NS0_13ScanTileStateIiLb1EEES9_NS1_10InputValueIiPiEEjiLb0EiEEvT0_T1_T2_iT3_T4_T5_
        .type           _ZN3cub18CUB_300001_SM_10006detail4scan16DeviceScanKernelINS2_10policy_hubIiiijN4cuda3std3__44plusIvEEE10Policy1000EN6thrust24THRUST_300001_SM_1000_NS10device_ptrIiEESF_NS0_13ScanTileStateIiLb1EEES9_NS1_10InputValueIiPiEEjiLb0EiEEvT0_T1_T2_iT3_T4_T5_,@function
        .size           _ZN3cub18CUB_300001_SM_10006detail4scan16DeviceScanKernelINS2_10policy_hubIiiijN4cuda3std3__44plusIvEEE10Policy1000EN6thrust24THRUST_300001_SM_1000_NS10device_ptrIiEESF_NS0_13ScanTileStateIiLb1EEES9_NS1_10InputValueIiPiEEjiLb0EiEEvT0_T1_T2_iT3_T4_T5_,(.L_x_213 - _ZN3cub18CUB_300001_SM_10006detail4scan16DeviceScanKernelINS2_10policy_hubIiiijN4cuda3std3__44plusIvEEE10Policy1000EN6thrust24THRUST_300001_SM_1000_NS10device_ptrIiEESF_NS0_13ScanTileStateIiLb1EEES9_NS1_10InputValueIiPiEEjiLb0EiEEvT0_T1_T2_iT3_T4_T5_)
        .other          _ZN3cub18CUB_300001_SM_10006detail4scan16DeviceScanKernelINS2_10policy_hubIiiijN4cuda3std3__44plusIvEEE10Policy1000EN6thrust24THRUST_300001_SM_1000_NS10device_ptrIiEESF_NS0_13ScanTileStateIiLb1EEES9_NS1_10InputValueIiPiEEjiLb0EiEEvT0_T1_T2_iT3_T4_T5_,@"STO_CUDA_ENTRY STV_DEFAULT"
_ZN3cub18CUB_300001_SM_10006detail4scan16DeviceScanKernelINS2_10policy_hubIiiijN4cuda3std3__44plusIvEEE10Policy1000EN6thrust24THRUST_300001_SM_1000_NS10device_ptrIiEESF_NS0_13ScanTileStateIiLb1EEES9_NS1_10InputValueIiPiEEjiLb0EiEEvT0_T1_T2_iT3_T4_T5_:
.text._ZN3cub18CUB_300001_SM_10006detail4scan16DeviceScanKernelINS2_10policy_hubIiiijN4cuda3std3__44plusIvEEE10Policy1000EN6thrust24THRUST_300001_SM_1000_NS10device_ptrIiEESF_NS0_13ScanTileStateIiLb1EEES9_NS1_10InputValueIiPiEEjiLb0EiEEvT0_T1_T2_iT3_T4_T5_:
[----:B------:R-:W-:Y:S01]  /*0000*/  LDC R1, c[0x0][0x37c] ;  /* 0x0000df00ff017b82 */ /* 0x000fe20000000800 */
[----:B------:R-:W0:Y:S07]  /*0010*/  LDCU UR4, c[0x0][0x3a0] ;  /* 0x00007400ff0477ac */ /* 0x000e2e0008000800 */
[----:B------:R-:W1:Y:S01]  /*0020*/  LDC R42, c[0x0][0x398] ;  /* 0x0000e600ff2a7b82 */ /* 0x000e620000000800 */
[----:B------:R-:W2:Y:S01]  /*0030*/  LDCU.64 UR8, c[0x0][0x358] ;  /* 0x00006b00ff0877ac */ /* 0x000ea20008000a00 */
[----:B------:R-:W3:Y:S01]  /*0040*/  LDCU UR5, c[0x0][0x3b0] ;  /* 0x00007600ff0577ac */ /* 0x000ee20008000800 */
[----:B0-----:R-:W-:-:S06]  /*0050*/  UPRMT UR4, UR4, 0x7770, URZ ;  /* 0x0000777004047896 */ /* 0x001fcc00080000ff */
[----:B------:R-:W-:-:S13]  /*0060*/  ISETP.NE.AND P0, PT, RZ, UR4, PT ;  /* 0x00000004ff007c0c */ /* 0x000fda000bf05270 */
[----:B------:R-:W2:Y:S02]  /*0070*/  @P0 LDC.64 R2, c[0x0][0x3a8] ;  /* 0x0000ea00ff020b82 */ /* 0x000ea40000000a00 */
[----:B--2---:R0:W5:Y:S06]  /*0080*/  @P0 LDG.E R44, desc[UR8][R2.64] ;  /* 0x00000008022c0981 */ /* 0x00416c000c1e1900 */
[----:B------:R-:W1:Y:S02]  /*0090*/  S2UR UR4, SR_CTAID.X ;  /* 0x00000000000479c3 */ /* 0x000e640000002500 */
[----:B-1----:R-:W-:-:S04]  /*00a0*/  VIADD R42, R42, UR4 ;  /* 0x000000042a2a7c36 */ /* 0x002fc80008000000 */
[----:B------:R-:W-:-:S05]  /*00b0*/  IMAD R7, R42, 0x2100, RZ ;  /* 0x000021002a077824 */ /* 0x000fca00078e02ff */
[----:B---3--:R-:W-:Y:S01]  /*00c0*/  IADD3 R0, PT, PT, -R7, UR5, RZ ;  /* 0x0000000507007c10 */ /* 0x008fe2000fffe1ff */
[----:B------:R-:W1:Y:S03]  /*00d0*/  @!P0 LDC R44, c[0x0][0x3a8] ;  /* 0x0000ea00ff2c8b82 */ /* 0x000e660000000800 */
[----:B------:R-:W-:-:S13]  /*00e0*/  ISETP.GE.U32.AND P0, PT, R0, 0x2101, PT ;  /* 0x000021010000780c */ /* 0x000fda0003f06070 */
[----:B0-----:R-:W-:Y:S05]  /*00f0*/  @!P0 BRA `(.L_x_93) ;  /* 0x0000001c00ac8947 */ /* 0x001fea0003800000 */
[----:B------:R-:W0:Y:S01]  /*0100*/  S2R R16, SR_TID.X ;  /* 0x0000000000107919 */ /* 0x000e220000002100 */
[----:B------:R-:W2:Y:S01]  /*0110*/  LDCU.64 UR4, c[0x0][0x380] ;  /* 0x00007000ff0477ac */ /* 0x000ea20008000a00 */
[C---:B0-----:R-:W-:Y:S02]  /*0120*/  LOP3.LUT R0, R16.reuse, 0x1f, RZ, 0xc0, !PT ;  /* 0x0000001f10007812 */ /* 0x041fe400078ec0ff */
[----:B------:R-:W-:-:S05]  /*0130*/  LOP3.LUT R3, R16, 0x3e0, RZ, 0xc0, !PT ;  /* 0x000003e010037812 */ /* 0x000fca00078ec0ff */
[----:B------:R-:W-:-:S05]  /*0140*/  IMAD R0, R3, 0x16, R0 ;  /* 0x0000001603007824 */ /* 0x000fca00078e0200 */
[----:B------:R-:W-:-:S05]  /*0150*/  IADD3 R0, P0, PT, R7, R0, RZ ;  /* 0x0000000007007210 */ /* 0x000fca0007f1e0ff */
[----:B------:R-:W-:Y:S02]  /*0160*/  IMAD.X R3, RZ, RZ, RZ, P0 ;  /* 0x000000ffff037224 */ /* 0x000fe400000e06ff */
        /* <DEDUP_REMOVED lines=30> */
[----:B------:R-:W-:Y:S01]  /*0350*/  ISETP.NE.AND P0, PT, R42, RZ, PT ;  /* 0x000000ff2a00720c */ /* 0x000fe20003f05270 */
        /* <DEDUP_REMOVED lines=28> */
[----:B------:R0:W1:Y:S04]  /*0520*/  LDS.64 R36, [R27] ;  /* 0x000000001b247984 */ /* 0x0000680000000a00 */
[----:B------:R0:W2:Y:S04]  /*0530*/  LDS.64 R34, [R27+0x8] ;  /* 0x000008001b227984 */ /* 0x0000a80000000a00 */
[----:B------:R0:W3:Y:S04]  /*0540*/  LDS.64 R32, [R27+0x10] ;  /* 0x000010001b207984 */ /* 0x0000e80000000a00 */
[----:B------:R0:W4:Y:S04]  /*0550*/  LDS.64 R18, [R27+0x18] ;  /* 0x000018001b127984 */ /* 0x0001280000000a00 */
[----:B------:R0:W0:Y:S04]  /*0560*/  LDS.64 R14, [R27+0x20] ;  /* 0x000020001b0e7984 */ /* 0x0000280000000a00 */
[----:B------:R0:W0:Y:S04]  /*0570*/  LDS.64 R12, [R27+0x28] ;  /* 0x000028001b0c7984 */ /* 0x0000280000000a00 */
[----:B------:R0:W0:Y:S04]  /*0580*/  LDS.64 R10, [R27+0x30] ;  /* 0x000030001b0a7984 */ /* 0x0000280000000a00 */
[----:B------:R0:W0:Y:S04]  /*0590*/  LDS.64 R8, [R27+0x38] ;  /* 0x000038001b087984 */ /* 0x0000280000000a00 */
[----:B------:R0:W0:Y:S04]  /*05a0*/  LDS.64 R6, [R27+0x40] ;  /* 0x000040001b067984 */ /* 0x0000280000000a00 */
[----:B------:R0:W0:Y:S04]  /*05b0*/  LDS.64 R4, [R27+0x48] ;  /* 0x000048001b047984 */ /* 0x0000280000000a00 */
[----:B------:R0:W0:Y:S01]  /*05c0*/  LDS.64 R2, [R27+0x50] ;  /* 0x000050001b027984 */ /* 0x0000220000000a00 */
[----:B------:R-:W-:Y:S06]  /*05d0*/  BAR.SYNC.DEFER_BLOCKING 0x0 ;  /* 0x0000000000007b1d */ /* 0x000fec0000010000 */
[----:B-1----:R-:W-:Y:S05]  /*05e0*/  @P0 BRA `(.L_x_95) ;  /* 0x00000004001c0947 */ /* 0x002fea0003800000 */
[----:B0-2---:R-:W-:Y:S02]  /*05f0*/  IADD3 R17, PT, PT, R34, R37, R36 ;  /* 0x0000002522117210 */ /* 0x005fe40007ffe024 */
[C---:B------:R-:W-:Y:S02]  /*0600*/  ISETP.NE.AND P1, PT, R39.reuse, 0x1f, PT ;  /* 0x0000001f2700780c */ /* 0x040fe40003f25270 */
[----:B---3--:R-:W-:Y:S02]  /*0610*/  IADD3 R17, PT, PT, R32, R35, R17 ;  /* 0x0000002320117210 */ /* 0x008fe40007ffe011 */
[----:B------:R-:W-:Y:S02]  /*0620*/  ISETP.NE.AND P2, PT, R39, RZ, PT ;  /* 0x000000ff2700720c */ /* 0x000fe40003f45270 */
[----:B----4-:R-:W-:-:S04]  /*0630*/  IADD3 R17, PT, PT, R18, R33, R17 ;  /* 0x0000002112117210 */ /* 0x010fc80007ffe011 */
[----:B------:R-:W-:-:S03]  /*0640*/  IADD3 R17, PT, PT, R14, R19, R17 ;  /* 0x000000130e117210 */ /* 0x000fc60007ffe011 */
[----:B------:R-:W-:Y:S02]  /*0650*/  @!P1 LEA R43, R40, UR4, 0x2 ;  /* 0x00000004282b9c11 */ /* 0x000fe4000f8e10ff */
[----:B------:R-:W-:-:S04]  /*0660*/  IADD3 R17, PT, PT, R12, R15, R17 ;  /* 0x0000000f0c117210 */ /* 0x000fc80007ffe011 */
[----:B------:R-:W-:-:S04]  /*0670*/  IADD3 R17, PT, PT, R10, R13, R17 ;  /* 0x0000000d0a117210 */ /* 0x000fc80007ffe011 */
[----:B------:R-:W-:-:S04]  /*0680*/  IADD3 R17, PT, PT, R8, R11, R17 ;  /* 0x0000000b08117210 */ /* 0x000fc80007ffe011 */
[----:B------:R-:W-:-:S04]  /*0690*/  IADD3 R17, PT, PT, R6, R9, R17 ;  /* 0x0000000906117210 */ /* 0x000fc80007ffe011 */
[----:B------:R-:W-:-:S04]  /*06a0*/  IADD3 R17, PT, PT, R4, R7, R17 ;  /* 0x0000000704117210 */ /* 0x000fc80007ffe011 */
[----:B------:R-:W-:-:S05]  /*06b0*/  IADD3 R20, PT, PT, R2, R5, R17 ;  /* 0x0000000502147210 */ /* 0x000fca0007ffe011 */
[----:B------:R-:W-:-:S05]  /*06c0*/  IMAD.IADD R3, R3, 0x1, R20 ;  /* 0x0000000103037824 */ /* 0x000fca00078e0214 */
        /* <DEDUP_REMOVED lines=37> */
[----:B------:R-:W-:Y:S02]  /*0920*/  SEL R20, R26, R20, !P0 ;  /* 0x000000141a147207 */ /* 0x000fe40004000000 */
[----:B------:R-:W-:-:S04]  /*0930*/  ISETP.NE.AND P0, PT, R40, 0x8, PT ;  /* 0x000000082800780c */ /* 0x000fc80003f05270 */
[----:B------:R-:W-:Y:S02]  /*0940*/  SEL R20, R27, R20, !P0 ;  /* 0x000000141b147207 */ /* 0x000fe40004000000 */
[----:B------:R-:W-:Y:S02]  /*0950*/  ISETP.NE.AND P0, PT, R40, 0xa, PT ;  /* 0x0000000a2800780c */ /* 0x000fe40003f05270 */
[----:B------:R-:W-:Y:S02]  /*0960*/  SEL R20, R28, R20, !P1 ;  /* 0x000000141c147207 */ /* 0x000fe40004800000 */
[----:B------:R-:W-:Y:S02]  /*0970*/  ISETP.NE.AND P1, PT, R40, 0xb, PT ;  /* 0x0000000b2800780c */ /* 0x000fe40003f25270 */
[----:B------:R-:W-:Y:S01]  /*0980*/  SEL R20, R29, R20, !P0 ;  /* 0x000000141d147207 */ /* 0x000fe20004000000 */
[----:B------:R-:W-:Y:S01]  /*0990*/  IMAD.IADD R29, R30, 0x1, R29 ;  /* 0x000000011e1d7824 */ /* 0x000fe200078e021d */
[----:B------:R-:W-:-:S04]  /*09a0*/  ISETP.GE.U32.AND P0, PT, R16, 0x20, PT ;  /* 0x000000201000780c */ /* 0x000fc80003f06070 */
[----:B------:R-:W-:Y:S02]  /*09b0*/  SEL R20, R29, R20, !P1 ;  /* 0x000000141d147207 */ /* 0x000fe40004800000 */
[----:B------:R-:W-:Y:S02]  /*09c0*/  ISETP.NE.AND P1, PT, R16, RZ, PT ;  /* 0x000000ff1000720c */ /* 0x000fe40003f25270 */
[----:B------:R-:W-:Y:S02]  /*09d0*/  SEL R16, R3, RZ, P2 ;  /* 0x000000ff03107207 */ /* 0x000fe40001000000 */
[----:B------:R-:W-:Y:S02]  /*09e0*/  SEL R3, R20, RZ, P0 ;  /* 0x000000ff14037207 */ /* 0x000fe40000000000 */
[--C-:B-----5:R-:W-:Y:S02]  /*09f0*/  IADD3 R31, PT, PT, R29, R31, R44.reuse ;  /* 0x0000001f1d1f7210 */ /* 0x120fe40007ffe02c */
[----:B------:R-:W-:-:S05]  /*0a00*/  IADD3 R44, PT, PT, R3, R16, R44 ;  /* 0x00000010032c7210 */ /* 0x000fca0007ffe02c */
[----:B------:R-:W-:Y:S05]  /*0a10*/  @P1 BRA `(.L_x_96) ;  /* 0x0000000c00f41947 */ /* 0x000fea0003800000 */
[----:B------:R-:W0:Y:S01]  /*0a20*/  LDC.64 R16, c[0x0][0x390] ;  /* 0x0000e400ff107b82 */ /* 0x000e220000000a00 */
[----:B------:R-:W-:-:S05]  /*0a30*/  IMAD.MOV.U32 R30, RZ, RZ, 0x65 ;  /* 0x00000065ff1e7424 */ /* 0x000fca00078e00ff */
[----:B0-----:R0:W-:Y:S01]  /*0a40*/  ST.E.64.STRONG.GPU desc[UR8][R16.64+0x100], R30 ;  /* 0x0001001e10007985 */ /* 0x0011e2000c10fb08 */
[----:B------:R-:W-:Y:S05]  /*0a50*/  BRA `(.L_x_96) ;  /* 0x0000000c00e47947 */ /* 0x000fea0003800000 */
.L_x_95:
        /* <DEDUP_REMOVED lines=57> */
[----:B------:R-:W-:Y:S02]  /*0df0*/  ISETP.NE.AND P0, PT, R40, 0xa, PT ;  /* 0x0000000a2800780c */ /* 0x000fe40003f05270 */
[----:B------:R-:W-:Y:S02]  /*0e00*/  SEL R20, R28, R20, !P1 ;  /* 0x000000141c147207 */ /* 0x000fe40004800000 */
[----:B------:R-:W-:Y:S02]  /*0e10*/  ISETP.NE.AND P1, PT, R40, 0xb, PT ;  /* 0x0000000b2800780c */ /* 0x000fe40003f25270 */
[----:B------:R-:W-:Y:S02]  /*0e20*/  SEL R20, R29, R20, !P0 ;  /* 0x000000141d147207 */ /* 0x000fe40004000000 */
[----:B------:R-:W-:-:S02]  /*0e30*/  ISETP.GT.U32.AND P0, PT, R16, 0x1f, PT ;  /* 0x0000001f1000780c */ /* 0x000fc40003f04070 */
[----:B------:R-:W-:Y:S02]  /*0e40*/  SEL R20, R30, R20, !P1 ;  /* 0x000000141e147207 */ /* 0x000fe40004800000 */
[----:B------:R-:W-:-:S03]  /*0e50*/  ISETP.GE.U32.AND P1, PT, R16, 0x20, PT ;  /* 0x000000201000780c */ /* 0x000fc60003f26070 */
[----:B------:R-:W-:-:S05]  /*0e60*/  IMAD.IADD R20, R20, 0x1, R17 ;  /* 0x0000000114147824 */ /* 0x000fca00078e0211 */
[----:B------:R-:W-:Y:S01]  /*0e70*/  SEL R23, R3, R20, !P1 ;  /* 0x0000001403177207 */ /* 0x000fe20004800000 */
[----:B------:R-:W-:Y:S06]  /*0e80*/  @P0 BRA `(.L_x_97) ;  /* 0x0000000800b00947 */ /* 0x000fec0003800000 */
[----:B------:R-:W0:Y:S01]  /*0e90*/  LDC.64 R20, c[0x0][0x390] ;  /* 0x0000e400ff147b82 */ /* 0x000e220000000a00 */
[----:B------:R-:W-:Y:S02]  /*0ea0*/  ISETP.NE.AND P1, PT, R16, RZ, PT ;  /* 0x000000ff1000720c */ /* 0x000fe40003f25270 */
[----:B------:R-:W-:-:S05]  /*0eb0*/  LOP3.LUT R3, RZ, R16, RZ, 0x33, !PT ;  /* 0x00000010ff037212 */ /* 0x000fca00078e33ff */
[----:B------:R-:W-:-:S06]  /*0ec0*/  IMAD.IADD R40, R42, 0x1, R3 ;  /* 0x000000012a287824 */ /* 0x000fcc00078e0203 */
        /* <DEDUP_REMOVED lines=11> */
.L_x_127:
[----:B------:R-:W-:Y:S05]  /*0f80*/  @!P0 BRA `(.L_x_99) ;  /* 0x0000000000748947 */ /* 0x000fea0003800000 */
[----:B------:R-:W-:-:S07]  /*0f90*/  IMAD.MOV.U32 R3, RZ, RZ, 0x3b8 ;  /* 0x000003b8ff037424 */ /* 0x000fce00078e00ff */
.L_x_101:
[----:B------:R-:W-:Y:S02]  /*0fa0*/  VIADD R27, R3, 0x1 ;  /* 0x00000001031b7836 */ /* 0x000fe40000000000 */
[----:B------:R-:W-:Y:S02]  /*0fb0*/  IMAD R42, R42, 0x41a7, RZ ;  /* 0x000041a72a2a7824 */ /* 0x000fe400078e02ff */
[----:B------:R-:W0:Y:S01]  /*0fc0*/  I2F.U32.RP R22, R27 ;  /* 0x0000001b00167306 */ /* 0x000e220000209000 */
[----:B------:R-:W-:Y:S01]  /*0fd0*/  IMAD.MOV R29, RZ, RZ, -R27 ;  /* 0x000000ffff1d7224 */ /* 0x000fe200078e0a1b */
[----:B------:R-:W-:Y:S02]  /*0fe0*/  ISETP.NE.U32.AND P2, PT, R27, RZ, PT ;  /* 0x000000ff1b00720c */ /* 0x000fe40003f45070 */
[----:B------:R-:W-:-:S04]  /*0ff0*/  LOP3.LUT R42, R42, 0x7fffffff, RZ, 0xc0, !PT ;  /* 0x7fffffff2a2a7812 */ /* 0x000fc800078ec0ff */
[----:B0-----:R-:W0:Y:S02]  /*1000*/  MUFU.RCP R22, R22 ;  /* 0x0000001600167308 */ /* 0x001e240000001000 */
[----:B0-----:R-:W-:-:S06]  /*1010*/  VIADD R20, R22, 0xffffffe ;  /* 0x0ffffffe16147836 */ /* 0x001fcc0000000000 */
[----:B------:R0:W1:Y:S02]  /*1020*/  F2I.FTZ.U32.TRUNC.NTZ R21, R20 ;  /* 0x0000001400157305 */ /* 0x000064000021f000 */
[----:B0-----:R-:W-:Y:S02]  /*1030*/  IMAD.MOV.U32 R20, RZ, RZ, RZ ;  /* 0x000000ffff147224 */ /* 0x001fe400078e00ff */
[----:B-1----:R-:W-:-:S04]  /*1040*/  IMAD R29, R29, R21, RZ ;  /* 0x000000151d1d7224 */ /* 0x002fc800078e02ff */
[----:B------:R-:W-:-:S06]  /*1050*/  IMAD.HI.U32 R21, R21, R29, R20 ;  /* 0x0000001d15157227 */ /* 0x000fcc00078e0014 */
[----:B------:R-:W-:-:S04]  /*1060*/  IMAD.HI.U32 R21, R21, R42, RZ ;  /* 0x0000002a15157227 */ /* 0x000fc800078e00ff */
[----:B------:R-:W-:-:S04]  /*1070*/  IMAD.MOV R21, RZ, RZ, -R21 ;  /* 0x000000ffff157224 */ /* 0x000fc800078e0a15 */
[----:B------:R-:W-:-:S05]  /*1080*/  IMAD R22, R27, R21, R42 ;  /* 0x000000151b167224 */ /* 0x000fca00078e022a */
[----:B------:R-:W-:-:S13]  /*1090*/  ISETP.GE.U32.AND P0, PT, R22, R27, PT ;  /* 0x0000001b1600720c */ /* 0x000fda0003f06070 */
[----:B------:R-:W-:-:S05]  /*10a0*/  @P0 IMAD.IADD R22, R22, 0x1, -R27 ;  /* 0x0000000116160824 */ /* 0x000fca00078e0a1b */
[----:B------:R-:W-:-:S13]  /*10b0*/  ISETP.GE.U32.AND P0, PT, R22, R27, PT ;  /* 0x0000001b1600720c */ /* 0x000fda0003f06070 */
[----:B------:R-:W-:Y:S01]  /*10c0*/  @P0 IMAD.IADD R22, R22, 0x1, -R27 ;  /* 0x0000000116160824 */ /* 0x000fe200078e0a1b */
[----:B------:R-:W-:-:S04]  /*10d0*/  @!P2 LOP3.LUT R22, RZ, R27, RZ, 0x33, !PT ;  /* 0x0000001bff16a212 */ /* 0x000fc800078e33ff */
[----:B------:R-:W-:Y:S05]  /*10e0*/  NANOSLEEP R22 ;  /* 0x000000160000735d */ /* 0x000fea0003800000 */
[----:B------:R-:W2:Y:S01]  /*10f0*/  LD.E.64.STRONG.GPU R26, desc[UR8][R16.64+0x100] ;  /* 0x00010008101a7980 */ /* 0x000ea2000c10fb00 */
[----:B------:R-:W-:Y:S01]  /*1100*/  UMOV UR5, 0xffffffff ;  /* 0xffffffff00057882 */ /* 0x000fe20000000000 */
[----:B------:R-:W-:Y:S02]  /*1110*/  SHF.R.U32.HI R3, RZ, 0x1, R3 ;  /* 0x00000001ff037819 */ /* 0x000fe40000011603 */
[----:B--2---:R-:W-:Y:S01]  /*1120*/  ISETP.NE.AND P0, PT, R26, 0x63, PT ;  /* 0x000000631a00780c */ /* 0x004fe20003f05270 */
[----:B------:R-:W-:-:S12]  /*1130*/  BRA.DIV UR5, `(.L_x_100) ;  /* 0x0000003605187947 */ /* 0x000fd8000b800000 */
[----:B------:R-:W-:-:S13]  /*1140*/  VOTE.ANY P0, !P0 ;  /* 0x0000000000ff7806 */ /* 0x000fda0004000100 */
.L_x_130:
[----:B------:R-:W-:Y:S05]  /*1150*/  @P0 BRA `(.L_x_101) ;  /* 0xfffffffc00900947 */ /* 0x000fea000383ffff */
.L_x_99:
[----:B------:R-:W-:Y:S01]  /*1160*/  UMOV UR5, 0xffffffff ;  /* 0xffffffff00057882 */ /* 0x000fe20000000000 */
[----:B------:R-:W-:Y:S02]  /*1170*/  ISETP.NE.AND P0, PT, R26, 0x65, PT ;  /* 0x000000651a00780c */ /* 0x000fe40003f05270 */
[----:B------:R-:W-:Y:S11]  /*1180*/  BRA.DIV UR5, `(.L_x_102) ;  /* 0x0000003605247947 */ /* 0x000ff6000b800000 */
[----:B------:R-:W0:Y:S01]  /*1190*/  S2R R30, SR_GEMASK ;  /* 0x00000000001e7919 */ /* 0x000e220000003c00 */
[----:B------:R-:W-:Y:S01]  /*11a0*/  VOTE.ANY R21, PT, !P0 ;  /* 0x0000000000157806 */ /* 0x000fe200040e0100 */
[C---:B------:R-:W-:Y:S02]  /*11b0*/  VIADD R41, R39.reuse, 0x2 ;  /* 0x0000000227297836 */ /* 0x040fe40000000000 */
[C---:B------:R-:W-:Y:S02]  /*11c0*/  VIADD R43, R39.reuse, 0x4 ;  /* 0x00000004272b7836 */ /* 0x040fe40000000000 */
[C---:B------:R-:W-:Y:S02]  /*11d0*/  VIADD R44, R39.reuse, 0x8 ;  /* 0x00000008272c7836 */ /* 0x040fe40000000000 */
[----:B------:R-:W-:Y:S01]  /*11e0*/  VIADD R45, R39, 0x10 ;  /* 0x00000010272d7836 */ /* 0x000fe20000000000 */
[----:B0-----:R-:W-:-:S05]  /*11f0*/  LOP3.LUT R21, R21, 0x80000000, R30, 0xec, !PT ;  /* 0x8000000015157812 */ /* 0x001fca00078eec1e */
[----:B------:R-:W-:-:S05]  /*1200*/  VIADD R16, R21, 0xffffffff ;  /* 0xffffffff15107836 */ /* 0x000fca0000000000 */
[----:B------:R-:W-:-:S04]  /*1210*/  LOP3.LUT R16, R21, R16, RZ, 0xc, !PT ;  /* 0x0000001015107212 */ /* 0x000fc800078e0cff */
[----:B------:R0:W1:Y:S02]  /*1220*/  POPC R20, R16 ;  /* 0x0000001000147309 */ /* 0x0000640000000000 */
[----:B0-----:R-:W0:Y:S01]  /*1230*/  LDC.64 R16, c[0x0][0x390] ;  /* 0x0000e400ff107b82 */ /* 0x001e220000000a00 */
[----:B-1----:R-:W1:Y:S01]  /*1240*/  SHFL.DOWN PT, R22, R27, 0x1, R20 ;  /* 0x082000001b167989 */ /* 0x002e6200000e0014 */
[-C--:B------:R-:W-:Y:S02]  /*1250*/  ISETP.GE.AND P0, PT, R39, R20.reuse, PT ;  /* 0x000000142700720c */ /* 0x080fe40003f06270 */
[----:B------:R-:W-:Y:S02]  /*1260*/  ISETP.GT.AND P2, PT, R45, R20, PT ;  /* 0x000000142d00720c */ /* 0x000fe40003f44270 */
[----:B0-----:R-:W-:Y:S02]  /*1270*/  IADD3 R28, P3, PT, R16, 0x100, RZ ;  /* 0x00000100101c7810 */ /* 0x001fe40007f7e0ff */
[----:B-1----:R-:W-:-:S02]  /*1280*/  SEL R22, R22, RZ, !P0 ;  /* 0x000000ff16167207 */ /* 0x002fc40004000000 */
[----:B------:R-:W-:-:S03]  /*1290*/  ISETP.GT.AND P0, PT, R41, R20, PT ;  /* 0x000000142900720c */ /* 0x000fc60003f04270 */
[----:B------:R-:W-:-:S05]  /*12a0*/  IMAD.IADD R3, R22, 0x1, R27 ;  /* 0x0000000116037824 */ /* 0x000fca00078e021b */
[----:B------:R-:W0:Y:S02]  /*12b0*/  SHFL.DOWN PT, R22, R3, 0x2, R20 ;  /* 0x0840000003167989 */ /* 0x000e2400000e0014 */
[----:B0-----:R-:W-:Y:S02]  /*12c0*/  SEL R22, R22, RZ, !P0 ;  /* 0x000000ff16167207 */ /* 0x001fe40004000000 */
[----:B------:R-:W-:-:S03]  /*12d0*/  ISETP.GT.AND P0, PT, R43, R20, PT ;  /* 0x000000142b00720c */ /* 0x000fc60003f04270 */
[----:B------:R-:W-:Y:S02]  /*12e0*/  IMAD.IADD R29, R3, 0x1, R22 ;  /* 0x00000001031d7824 */ /* 0x000fe400078e0216 */
[----:B------:R-:W-:-:S03]  /*12f0*/  IMAD.X R3, RZ, RZ, R17, P3 ;  /* 0x000000ffff037224 */ /* 0x000fc600018e0611 */
        /* <DEDUP_REMOVED lines=10> */
[----:B0-----:R-:W-:-:S05]  /*13a0*/  SEL R22, R22, RZ, !P2 ;  /* 0x000000ff16167207 */ /* 0x001fca0005000000 */
[----:B------:R-:W-:-:S07]  /*13b0*/  IMAD.IADD R46, R47, 0x1, R22 ;  /* 0x000000012f2e7824 */ /* 0x000fce00078e0216 */
.L_x_139:
[----:B------:R-:W-:Y:S05]  /*13c0*/  @!P0 BRA `(.L_x_103) ;  /* 0x0000000400248947 */ /* 0x000fea0003800000 */
[----:B------:R-:W-:-:S07]  /*13d0*/  IMAD.MOV.U32 R29, RZ, RZ, 0x3b8 ;  /* 0x000003b8ff1d7424 */ /* 0x000fce00078e00ff */
.L_x_109:
[----:B------:R-:W-:Y:S02]  /*13e0*/  IMAD.MOV.U32 R16, RZ, RZ, R28 ;  /* 0x000000ffff107224 */ /* 0x000fe400078e001c */
[----:B------:R-:W-:Y:S02]  /*13f0*/  IMAD.MOV.U32 R17, RZ, RZ, R3 ;  /* 0x000000ffff117224 */ /* 0x000fe400078e0003 */
        /* <DEDUP_REMOVED lines=8> */
.L_x_142:
[----:B------:R-:W-:Y:S05]  /*1480*/  @!P0 BRA `(.L_x_105) ;  /* 0x0000000000748947 */ /* 0x000fea0003800000 */
[----:B------:R-:W-:-:S07]  /*1490*/  IMAD.MOV.U32 R22, RZ, RZ, R29 ;  /* 0x000000ffff167224 */ /* 0x000fce00078e001d */
.L_x_107:
        /* <DEDUP_REMOVED lines=27> */
.L_x_145:
[----:B------:R-:W-:Y:S05]  /*1650*/  @P0 BRA `(.L_x_107) ;  /* 0xfffffffc00900947 */ /* 0x000fea000383ffff */
.L_x_105:
[----:B------:R-:W-:Y:S01]  /*1660*/  UMOV UR5, 0xffffffff ;  /* 0xffffffff00057882 */ /* 0x000fe20000000000 */
[----:B------:R-:W-:Y:S02]  /*1670*/  ISETP.NE.AND P0, PT, R26, 0x65, PT ;  /* 0x000000651a00780c */ /* 0x000fe40003f05270 */
[----:B------:R-:W-:Y:S11]  /*1680*/  BRA.DIV UR5, `(.L_x_108) ;  /* 0x0000003605287947 */ /* 0x000ff6000b800000 */
[----:B------:R-:W-:Y:S01]  /*1690*/  VOTE.ANY R21, PT, !P0 ;  /* 0x0000000000157806 */ /* 0x000fe200040e0100 */
[----:B------:R-:W-:-:S03]  /*16a0*/  VIADD R40, R40, 0xffffffe0 ;  /* 0xffffffe028287836 */ /* 0x000fc60000000000 */
[----:B------:R-:W-:-:S05]  /*16b0*/  LOP3.LUT R21, R21, 0x80000000, R30, 0xec, !PT ;  /* 0x8000000015157812 */ /* 0x000fca00078eec1e */
        /* <DEDUP_REMOVED lines=25> */
.L_x_154:
[----:B------:R-:W-:Y:S05]  /*1850*/  @P0 BRA `(.L_x_109) ;  /* 0xfffffff800e00947 */ /* 0x000fea000383ffff */
.L_x_103:
        /* <DEDUP_REMOVED lines=8> */
[----:B0-----:R-:W-:-:S05]  /*18e0*/  @!P1 LEA R3, R16, R3, 0x18 ;  /* 0x0000000310039211 */ /* 0x001fca00078ec0ff */
[----:B------:R1:W-:Y:S04]  /*18f0*/  @!P1 STS [R3+0x8], R31 ;  /* 0x0000081f03009388 */ /* 0x0003e80000000800 */
[----:B------:R1:W-:Y:S01]  /*1900*/  @!P1 STS [R3+0x4], R46 ;  /* 0x0000042e03009388 */ /* 0x0003e20000000800 */
[----:B--2---:R-:W-:Y:S01]  /*1910*/  @!P0 LEA R17, R20, R17, 0x18 ;  /* 0x0000001114118211 */ /* 0x004fe200078ec0ff */
[----:B------:R-:W-:Y:S02]  /*1920*/  IMAD.MOV.U32 R20, RZ, RZ, R23 ;  /* 0x000000ffff147224 */ /* 0x000fe400078e0017 */
[----:B------:R-:W-:Y:S02]  /*1930*/  @!P0 IMAD.MOV.U32 R20, RZ, RZ, R46 ;  /* 0x000000ffff148224 */ /* 0x000fe400078e002e */
[----:B------:R1:W-:Y:S05]  /*1940*/  @!P0 STS [R17+0x4c], R46 ;  /* 0x00004c2e11008388 */ /* 0x0003ea0000000800 */
.L_x_97:
[----:B------:R-:W-:Y:S05]  /*1950*/  WARPSYNC.ALL ;  /* 0x0000000000007948 */ /* 0x000fea0003800000 */
[----:B------:R-:W0:Y:S08]  /*1960*/  S2UR UR6, SR_CgaCtaId ;  /* 0x00000000000679c3 */ /* 0x000e300000008800 */
[----:B------:R-:W-:Y:S06]  /*1970*/  BAR.SYNC.DEFER_BLOCKING 0x0 ;  /* 0x0000000000007b1d */ /* 0x000fec0000010000 */
[----:B------:R-:W-:Y:S01]  /*1980*/  UMOV UR5, 0x400 ;  /* 0x0000040000057882 */ /* 0x000fe20000000000 */
[----:B------:R-:W2:Y:S01]  /*1990*/  S2R R16, SR_TID.X ;  /* 0x0000000000107919 */ /* 0x000ea20000002100 */
[----:B0-----:R-:W-:-:S09]  /*19a0*/  ULEA UR5, UR6, UR5, 0x18 ;  /* 0x0000000506057291 */ /* 0x001fd2000f8ec0ff */
[----:B-1----:R-:W0:Y:S01]  /*19b0*/  LDS R3, [UR5+0x4c] ;  /* 0x00004c05ff037984 */ /* 0x002e220008000800 */
[----:B--2---:R-:W-:-:S04]  /*19c0*/  ISETP.NE.AND P0, PT, R16, RZ, PT ;  /* 0x000000ff1000720c */ /* 0x004fc80003f05270 */
[----:B0-----:R-:W-:-:S05]  /*19d0*/  SEL R3, R3, RZ, P0 ;  /* 0x000000ff03037207 */ /* 0x001fca0000000000 */
[----:B------:R-:W-:-:S07]  /*19e0*/  IMAD.IADD R44, R3, 0x1, R20 ;  /* 0x00000001032c7824 */ /* 0x000fce00078e0214 */
.L_x_96:
[----:B------:R-:W-:Y:S05]  /*19f0*/  BSYNC.RECONVERGENT B0 ;  /* 0x0000000000007941 */ /* 0x000fea0003800200 */
.L_x_94:
[----:B------:R-:W-:Y:S01]  /*1a00*/  IMAD.IADD R45, R36, 0x1, R44 ;  /* 0x00000001242d7824 */ /* 0x000fe200078e022c */
[----:B------:R-:W1:Y:S01]  /*1a10*/  S2R R3, SR_TID.X ;  /* 0x0000000000037919 */ /* 0x000e620000002100 */
[----:B------:R-:W2:Y:S01]  /*1a20*/  S2UR UR6, SR_CgaCtaId ;  /* 0x00000000000679c3 */ /* 0x000ea20000008800 */
[----:B------:R-:W-:Y:S01]  /*1a30*/  UMOV UR5, 0x400 ;  /* 0x0000040000057882 */ /* 0x000fe20000000000 */
[----:B0-----:R-:W-:Y:S01]  /*1a40*/  IMAD.IADD R16, R37, 0x1, R45 ;  /* 0x0000000125107824 */ /* 0x001fe200078e022d */
[----:B------:R-:W0:Y:S03]  /*1a50*/  S2R R24, SR_LANEID ;  /* 0x0000000000187919 */ /* 0x000e260000000000 */
[----:B------:R-:W-:Y:S02]  /*1a60*/  IMAD.IADD R17, R34, 0x1, R16 ;  /* 0x0000000122117824 */ /* 0x000fe400078e0210 */
[----:B------:R-:W-:Y:S02]  /*1a70*/  BAR.SYNC.DEFER_BLOCKING 0x0 ;  /* 0x0000000000007b1d */ /* 0x000fe40000010000 */
[----:B------:R-:W-:-:S04]  /*1a80*/  IMAD.IADD R22, R35, 0x1, R17 ;  /* 0x0000000123167824 */ /* 0x000fc800078e0211 */
[----:B------:R-:W-:-:S04]  /*1a90*/  IMAD.IADD R23, R32, 0x1, R22 ;  /* 0x0000000120177824 */ /* 0x000fc800078e0216 */
[----:B------:R-:W-:-:S04]  /*1aa0*/  IMAD.IADD R20, R33, 0x1, R23 ;  /* 0x0000000121147824 */ /* 0x000fc800078e0217 */
[----:B------:R-:W-:Y:S01]  /*1ab0*/  IMAD.IADD R21, R18, 0x1, R20 ;  /* 0x0000000112157824 */ /* 0x000fe200078e0214 */
[----:B--2---:R-:W-:-:S03]  /*1ac0*/  ULEA UR5, UR6, UR5, 0x18 ;  /* 0x0000000506057291 */ /* 0x004fc6000f8ec0ff */
[----:B------:R-:W-:Y:S01]  /*1ad0*/  IMAD.IADD R18, R19, 0x1, R21 ;  /* 0x0000000113127824 */ /* 0x000fe200078e0215 */
[----:B------:R-:W2:Y:S03]  /*1ae0*/  LDCU.64 UR6, c[0x0][0x388] ;  /* 0x00007100ff0677ac */ /* 0x000ea60008000a00 */
[----:B------:R-:W-:Y:S01]  /*1af0*/  IMAD.IADD R19, R14, 0x1, R18 ;  /* 0x000000010e137824 */ /* 0x000fe200078e0212 */
[----:B-1----:R-:W-:-:S03]  /*1b00*/  SHF.R.U32.HI R3, RZ, 0x5, R3 ;  /* 0x00000005ff037819 */ /* 0x002fc60000011603 */
[----:B------:R-:W-:Y:S02]  /*1b10*/  IMAD.IADD R14, R15, 0x1, R19 ;  /* 0x000000010f0e7824 */ /* 0x000fe400078e0213 */
[----:B0-----:R-:W-:Y:S02]  /*1b20*/  IMAD R3, R3, 0x2c0, R24 ;  /* 0x000002c003037824 */ /* 0x001fe400078e0218 */
[----:B------:R-:W-:-:S03]  /*1b30*/  IMAD.IADD R15, R12, 0x1, R14 ;  /* 0x000000010c0f7824 */ /* 0x000fc600078e020e */
[----:B------:R-:W-:Y:S01]  /*1b40*/  LEA R49, R3, UR5, 0x2 ;  /* 0x0000000503317c11 */ /* 0x000fe2000f8e10ff */
[----:B------:R-:W-:Y:S01]  /*1b50*/  IMAD.IADD R12, R13, 0x1, R15 ;  /* 0x000000010d0c7824 */ /* 0x000fe200078e020f */
[----:B--2---:R-:W-:-:S03]  /*1b60*/  IADD3 R38, P0, PT, R38, UR6, RZ ;  /* 0x0000000626267c10 */ /* 0x004fc6000ff1e0ff */
[----:B------:R-:W-:Y:S02]  /*1b70*/  IMAD.IADD R13, R10, 0x1, R12 ;  /* 0x000000010a0d7824 */ /* 0x000fe400078e020c */
[----:B------:R-:W-:Y:S01]  /*1b80*/  IMAD R24, R24, 0x54, R49 ;  /* 0x0000005418187824 */ /* 0x000fe200078e0231 */
[----:B------:R-:W-:Y:S01]  /*1b90*/  IADD3.X R39, PT, PT, R0, UR7, RZ, P0, !PT ;  /* 0x0000000700277c10 */ /* 0x000fe200087fe4ff */
[----:B------:R-:W-:-:S03]  /*1ba0*/  IMAD.IADD R10, R11, 0x1, R13 ;  /* 0x000000010b0a7824 */ /* 0x000fc600078e020d */
[----:B------:R-:W-:Y:S01]  /*1bb0*/  STS.64 [R24], R44 ;  /* 0x0000002c18007388 */ /* 0x000fe20000000a00 */
[----:B------:R-:W-:-:S03]  /*1bc0*/  IMAD.IADD R11, R8, 0x1, R10 ;  /* 0x00000001080b7824 */ /* 0x000fc600078e020a */
[----:B------:R-:W-:Y:S01]  /*1bd0*/  STS.64 [R24+0x8], R16 ;  /* 0x0000081018007388 */ /* 0x000fe20000000a00 */
        /* <DEDUP_REMOVED lines=11> */
[----:B------:R-:W-:Y:S04]  /*1c90*/  STS.64 [R24+0x38], R10 ;  /* 0x0000380a18007388 */ /* 0x000fe80000000a00 */
[----:B------:R-:W-:Y:S04]  /*1ca0*/  STS.64 [R24+0x40], R8 ;  /* 0x0000400818007388 */ /* 0x000fe80000000a00 */
[----:B------:R-:W-:Y:S04]  /*1cb0*/  STS.64 [R24+0x48], R6 ;  /* 0x0000480618007388 */ /* 0x000fe80000000a00 */
[----:B------:R-:W-:Y:S01]  /*1cc0*/  STS.64 [R24+0x50], R4 ;  /* 0x0000500418007388 */ /* 0x000fe20000000a00 */
[----:B------:R-:W-:-:S03]  /*1cd0*/  NOP ;  /* 0x0000000000007918 */ /* 0x000fc60000000000 */
[----:B------:R-:W0:Y:S04]  /*1ce0*/  LDS R3, [R49] ;  /* 0x0000000031037984 */ /* 0x000e280000000800 */
[----:B------:R-:W1:Y:S04]  /*1cf0*/  LDS R17, [R49+0x80] ;  /* 0x0000800031117984 */ /* 0x000e680000000800 */
        /* <DEDUP_REMOVED lines=43> */
.L_x_93:
[----:B------:R-:W-:-:S13]  /*1fb0*/  ISETP.NE.AND P0, PT, R0, RZ, PT ;  /* 0x000000ff0000720c */ /* 0x000fda0003f05270 */
[----:B------:R-:W-:Y:S05]  /*1fc0*/  @!P0 EXIT ;  /* 0x000000000000894d */ /* 0x000fea0003800000 */
[----:B------:R-:W0:Y:S02]  /*1fd0*/  LDC.64 R4, c[0x0][0x380] ;  /* 0x0000e000ff047b82 */ /* 0x000e240000000a00 */
[----:B0-----:R-:W-:-:S05]  /*1fe0*/  IMAD.WIDE.U32 R4, R7, 0x4, R4 ;  /* 0x0000000407047825 */ /* 0x001fca00078e0004 */
[----:B------:R0:W2:Y:S01]  /*1ff0*/  LDG.E R6, desc[UR8][R4.64] ;  /* 0x0000000804067981 */ /* 0x0000a2000c1e1900 */
[----:B------:R-:W3:Y:S02]  /*2000*/  S2R R2, SR_TID.X ;  /* 0x0000000000027919 */ /* 0x000ee40000002100 */
[C---:B---3--:R-:W-:Y:S02]  /*2010*/  LOP3.LUT R3, R2.reuse, 0x1f, RZ, 0xc0, !PT ;  /* 0x0000001f02037812 */ /* 0x048fe400078ec0ff */
[----:B------:R-:W-:-:S05]  /*2020*/  LOP3.LUT R8, R2, 0x3e0, RZ, 0xc0, !PT ;  /* 0x000003e002087812 */ /* 0x000fca00078ec0ff */
[----:B------:R-:W-:-:S04]  /*2030*/  IMAD R3, R8, 0x16, R3 ;  /* 0x0000001608037824 */ /* 0x000fc800078e0203 */
[C---:B------:R-:W-:Y:S01]  /*2040*/  VIADD R7, R3.reuse, 0x20 ;  /* 0x0000002003077836 */ /* 0x040fe20000000000 */
[C---:B------:R-:W-:Y:S01]  /*2050*/  ISETP.GE.U32.AND P6, PT, R3.reuse, R0, PT ;  /* 0x000000000300720c */ /* 0x040fe20003fc6070 */
[C---:B------:R-:W-:Y:S01]  /*2060*/  VIADD R9, R3.reuse, 0x40 ;  /* 0x0000004003097836 */ /* 0x040fe20000000000 */
[C---:B0-----:R-:W-:Y:S01]  /*2070*/  LEA R4, P1, R3.reuse, R4, 0x2 ;  /* 0x0000000403047211 */ /* 0x041fe200078210ff */
[----:B------:R-:W-:Y:S01]  /*2080*/  VIADD R11, R3, 0x60 ;  /* 0x00000060030b7836 */ /* 0x000fe20000000000 */
[-C--:B------:R-:W-:Y:S01]  /*2090*/  ISETP.GE.U32.AND P5, PT, R7, R0.reuse, PT ;  /* 0x000000000700720c */ /* 0x080fe20003fa6070 */
[----:B------:R-:W-:Y:S01]  /*20a0*/  VIADD R7, R3, 0x80 ;  /* 0x0000008003077836 */ /* 0x000fe20000000000 */
[-C--:B------:R-:W-:Y:S01]  /*20b0*/  ISETP.GE.U32.AND P0, PT, R9, R0.reuse, PT ;  /* 0x000000000900720c */ /* 0x080fe20003f06070 */
[----:B------:R-:W-:Y:S01]  /*20c0*/  IMAD.X R5, RZ, RZ, R5, P1 ;  /* 0x000000ffff057224 */ /* 0x000fe200008e0605 */
[-C--:B------:R-:W-:Y:S01]  /*20d0*/  ISETP.GE.U32.AND P4, PT, R11, R0.reuse, PT ;  /* 0x000000000b00720c */ /* 0x080fe20003f86070 */
[----:B------:R-:W-:Y:S01]  /*20e0*/  VIADD R9, R3, 0xa0 ;  /* 0x000000a003097836 */ /* 0x000fe20000000000 */
[----:B------:R-:W-:Y:S01]  /*20f0*/  ISETP.GE.U32.AND P3, PT, R7, R0, PT ;  /* 0x000000000700720c */ /* 0x000fe20003f66070 */
[----:B------:R-:W-:-:S03]  /*2100*/  VIADD R7, R3, 0xc0 ;  /* 0x000000c003077836 */ /* 0x000fc60000000000 */
[-C--:B------:R-:W-:Y:S01]  /*2110*/  ISETP.GE.U32.AND P2, PT, R9, R0.reuse, PT ;  /* 0x000000000900720c */ /* 0x080fe20003f46070 */
[----:B------:R-:W-:Y:S01]  /*2120*/  VIADD R9, R3, 0x100 ;  /* 0x0000010003097836 */ /* 0x000fe20000000000 */
[-C--:B------:R-:W-:Y:S01]  /*2130*/  ISETP.GE.U32.AND P1, PT, R7, R0.reuse, PT ;  /* 0x000000000700720c */ /* 0x080fe20003f26070 */
[C---:B------:R-:W-:Y:S02]  /*2140*/  VIADD R7, R3.reuse, 0xe0 ;  /* 0x000000e003077836 */ /* 0x040fe40000000000 */
[----:B------:R-:W-:Y:S02]  /*2150*/  VIADD R39, R3, 0x2a0 ;  /* 0x000002a003277836 */ /* 0x000fe40000000000 */
[----:B--2---:R-:W-:Y:S02]  /*2160*/  IMAD.MOV.U32 R16, RZ, RZ, R6 ;  /* 0x000000ffff107224 */ /* 0x004fe400078e0006 */
[----:B------:R-:W2:Y:S01]  /*2170*/  @!P6 LDG.E R6, desc[UR8][R4.64] ;  /* 0x000000080406e981 */ /* 0x000ea2000c1e1900 */
[----:B------:R-:W-:Y:S01]  /*2180*/  ISETP.GE.U32.AND P6, PT, R7, R0, PT ;  /* 0x000000000700720c */ /* 0x000fe20003fc6070 */
[----:B------:R-:W-:-:S02]  /*2190*/  IMAD.MOV.U32 R10, RZ, RZ, R16 ;  /* 0x000000ffff0a7224 */ /* 0x000fc400078e0010 */
[----:B------:R-:W-:Y:S02]  /*21a0*/  VIADD R7, R3, 0x120 ;  /* 0x0000012003077836 */ /* 0x000fe40000000000 */
[--C-:B------:R-:W-:Y:S02]  /*21b0*/  IMAD.MOV.U32 R12, RZ, RZ, R16.reuse ;  /* 0x000000ffff0c7224 */ /* 0x100fe400078e0010 */
[----:B------:R-:W3:Y:S01]  /*21c0*/  @!P0 LDG.E R10, desc[UR8][R4.64+0x100] ;  /* 0x00010008040a8981 */ /* 0x000ee2000c1e1900 */
[-C--:B------:R-:W-:Y:S01]  /*21d0*/  ISETP.GE.U32.AND P0, PT, R7, R0.reuse, PT ;  /* 0x000000000700720c */ /* 0x080fe20003f06070 */
[----:B------:R-:W-:Y:S02]  /*21e0*/  VIADD R7, R3, 0x140 ;  /* 0x0000014003077836 */ /* 0x000fe40000000000 */
[--C-:B------:R-:W-:Y:S01]  /*21f0*/  IMAD.MOV.U32 R8, RZ, RZ, R16.reuse ;  /* 0x000000ffff087224 */ /* 0x100fe200078e0010 */
[----:B------:R-:W4:Y:S01]  /*2200*/  @!P4 LDG.E R12, desc[UR8][R4.64+0x180] ;  /* 0x00018008040cc981 */ /* 0x000f22000c1e1900 */
[----:B------:R-:W-:Y:S01]  /*2210*/  IMAD.MOV.U32 R18, RZ, RZ, R16 ;  /* 0x000000ffff127224 */ /* 0x000fe200078e0010 */
[----:B------:R-:W-:Y:S01]  /*2220*/  ISETP.GE.U32.AND P4, PT, R7, R0, PT ;  /* 0x000000000700720c */ /* 0x000fe20003f86070 */
[----:B------:R-:W-:-:S02]  /*2230*/  VIADD R7, R3, 0x180 ;  /* 0x0000018003077836 */ /* 0x000fc40000000000 */
[----:B------:R-:W4:Y:S01]  /*2240*/  @!P5 LDG.E R8, desc[UR8][R4.64+0x80] ;  /* 0x000080080408d981 */ /* 0x000f22000c1e1900 */
[-C--:B------:R-:W-:Y:S01]  /*2250*/  ISETP.GE.U32.AND P5, PT, R9, R0.reuse, PT ;  /* 0x000000000900720c */ /* 0x080fe20003fa6070 */
[--C-:B------:R-:W-:Y:S02]  /*2260*/  IMAD.MOV.U32 R20, RZ, RZ, R16.reuse ;  /* 0x000000ffff147224 */ /* 0x100fe400078e0010 */
[----:B------:R-:W4:Y:S01]  /*2270*/  @!P2 LDG.E R18, desc[UR8][R4.64+0x280] ;  /* 0x000280080412a981 */ /* 0x000f22000c1e1900 */
[-C--:B------:R-:W-:Y:S01]  /*2280*/  ISETP.GE.U32.AND P2, PT, R7, R0.reuse, PT ;  /* 0x000000000700720c */ /* 0x080fe20003f46070 */
[C---:B------:R-:W-:Y:S02]  /*2290*/  VIADD R7, R3.reuse, 0x1a0 ;  /* 0x000001a003077836 */ /* 0x040fe40000000000 */
[--C-:B------:R-:W-:Y:S01]  /*22a0*/  IMAD.MOV.U32 R14, RZ, RZ, R16.reuse ;  /* 0x000000ffff0e7224 */ /* 0x100fe200078e0010 */
[----:B------:R-:W4:Y:S01]  /*22b0*/  @!P1 LDG.E R20, desc[UR8][R4.64+0x300] ;  /* 0x0003000804149981 */ /* 0x000f22000c1e1900 */
[----:B------:R-:W-:Y:S01]  /*22c0*/  VIADD R9, R3, 0x160 ;  /* 0x0000016003097836 */ /* 0x000fe20000000000 */
[----:B------:R-:W-:Y:S01]  /*22d0*/  ISETP.GE.U32.AND P1, PT, R7, R0, PT ;  /* 0x000000000700720c */ /* 0x000fe20003f26070 */
[----:B------:R-:W-:-:S02]  /*22e0*/  IMAD.MOV.U32 R24, RZ, RZ, R16 ;  /* 0x000000ffff187224 */ /* 0x000fc400078e0010 */
[----:B------:R-:W-:Y:S01]  /*22f0*/  VIADD R7, R3, 0x1e0 ;  /* 0x000001e003077836 */ /* 0x000fe20000000000 */
[----:B------:R-:W4:Y:S01]  /*2300*/  @!P3 LDG.E R14, desc[UR8][R4.64+0x200] ;  /* 0x00020008040eb981 */ /* 0x000f22000c1e1900 */
[--C-:B------:R-:W-:Y:S01]  /*2310*/  IMAD.MOV.U32 R22, RZ, RZ, R16.reuse ;  /* 0x000000ffff167224 */ /* 0x100fe200078e0010 */
[-C--:B------:R-:W-:Y:S01]  /*2320*/  ISETP.GE.U32.AND P3, PT, R9, R0.reuse, PT ;  /* 0x000000000900720c */ /* 0x080fe20003f66070 */
[----:B------:R-:W-:Y:S01]  /*2330*/  VIADD R9, R3, 0x1c0 ;  /* 0x000001c003097836 */ /* 0x000fe20000000000 */
[----:B------:R-:W4:Y:S01]  /*2340*/  @!P5 LDG.E R24, desc[UR8][R4.64+0x400] ;  /* 0x000400080418d981 */ /* 0x000f22000c1e1900 */
[--C-:B------:R-:W-:Y:S01]  /*2350*/  IMAD.MOV.U32 R26, RZ, RZ, R16.reuse ;  /* 0x000000ffff1a7224 */ /* 0x100fe200078e0010 */
[-C--:B------:R-:W-:Y:S01]  /*2360*/  ISETP.GE.U32.AND P5, PT, R7, R0.reuse, PT ;  /* 0x000000000700720c */ /* 0x080fe20003fa6070 */
[----:B------:R-:W-:Y:S01]  /*2370*/  VIADD R7, R3, 0x200 ;  /* 0x0000020003077836 */ /* 0x000fe20000000000 */
[----:B------:R-:W4:Y:S01]  /*2380*/  @!P6 LDG.E R22, desc[UR8][R4.64+0x380] ;  /* 0x000380080416e981 */ /* 0x000f22000c1e1900 */
[----:B------:R-:W-:Y:S01]  /*2390*/  ISETP.GE.U32.AND P6, PT, R9, R0, PT ;  /* 0x000000000900720c */ /* 0x000fe20003fc6070 */
[----:B------:R-:W-:-:S02]  /*23a0*/  IMAD.MOV.U32 R28, RZ, RZ, R16 ;  /* 0x000000ffff1c7224 */ /* 0x000fc400078e0010 */
[--C-:B------:R-:W-:Y:S01]  /*23b0*/  IMAD.MOV.U32 R30, RZ, RZ, R16.reuse ;  /* 0x000000ffff1e7224 */ /* 0x100fe200078e0010 */
[----:B------:R-:W4:Y:S01]  /*23c0*/  @!P0 LDG.E R26, desc[UR8][R4.64+0x480] ;  /* 0x00048008041a8981 */ /* 0x000f22000c1e1900 */
[-C--:B------:R-:W-:Y:S01]  /*23d0*/  ISETP.GE.U32.AND P0, PT, R7, R0.reuse, PT ;  /* 0x000000000700720c */ /* 0x080fe20003f06070 */
[C---:B------:R-:W-:Y:S02]  /*23e0*/  VIADD R9, R3.reuse, 0x220 ;  /* 0x0000022003097836 */ /* 0x040fe40000000000 */
[----:B------:R-:W-:Y:S01]  /*23f0*/  VIADD R7, R3, 0x240 ;  /* 0x0000024003077836 */ /* 0x000fe20000000000 */
[----:B------:R-:W4:Y:S01]  /*2400*/  @!P4 LDG.E R28, desc[UR8][R4.64+0x500] ;  /* 0x00050008041cc981 */ /* 0x000f22000c1e1900 */
[--C-:B------:R-:W-:Y:S01]  /*2410*/  IMAD.MOV.U32 R32, RZ, RZ, R16.reuse ;  /* 0x000000ffff207224 */ /* 0x100fe200078e0010 */
[-C--:B------:R-:W-:Y:S01]  /*2420*/  ISETP.GE.U32.AND P4, PT, R9, R0.reuse, PT ;  /* 0x000000000900720c */ /* 0x080fe20003f86070 */
[--C-:B------:R-:W-:Y:S01]  /*2430*/  IMAD.MOV.U32 R34, RZ, RZ, R16.reuse ;  /* 0x000000ffff227224 */ /* 0x100fe200078e0010 */
[----:B------:R-:W4:Y:S01]  /*2440*/  @!P3 LDG.E R30, desc[UR8][R4.64+0x580] ;  /* 0x00058008041eb981 */ /* 0x000f22000c1e1900 */
[----:B------:R-:W-:Y:S01]  /*2450*/  IMAD.MOV.U32 R36, RZ, RZ, R16 ;  /* 0x000000ffff247224 */ /* 0x000fe200078e0010 */
[----:B------:R-:W-:Y:S01]  /*2460*/  ISETP.GE.U32.AND P3, PT, R7, R0, PT ;  /* 0x000000000700720c */ /* 0x000fe20003f66070 */
[C---:B------:R-:W-:Y:S01]  /*2470*/  VIADD R7, R3.reuse, 0x260 ;  /* 0x0000026003077836 */ /* 0x040fe20000000000 */
[----:B------:R-:W4:Y:S01]  /*2480*/  @!P2 LDG.E R32, desc[UR8][R4.64+0x600] ;  /* 0x000600080420a981 */ /* 0x000f22000c1e1900 */
[----:B------:R-:W-:-:S03]  /*2490*/  VIADD R9, R3, 0x280 ;  /* 0x0000028003097836 */ /* 0x000fc60000000000 */
[----:B------:R-:W4:Y:S01]  /*24a0*/  @!P1 LDG.E R34, desc[UR8][R4.64+0x680] ;  /* 0x0006800804229981 */ /* 0x000f22000c1e1900 */
[-C--:B------:R-:W-:Y:S02]  /*24b0*/  ISETP.GE.U32.AND P2, PT, R7, R0.reuse, PT ;  /* 0x000000000700720c */ /* 0x080fe40003f46070 */
[-C--:B------:R-:W-:Y:S01]  /*24c0*/  ISETP.GE.U32.AND P1, PT, R9, R0.reuse, PT ;  /* 0x000000000900720c */ /* 0x080fe20003f26070 */
[----:B------:R-:W4:Y:S01]  /*24d0*/  @!P6 LDG.E R36, desc[UR8][R4.64+0x700] ;  /* 0x000700080424e981 */ /* 0x000f22000c1e1900 */
[----:B------:R-:W-:Y:S01]  /*24e0*/  ISETP.GE.U32.AND P6, PT, R39, R0, PT ;  /* 0x000000002700720c */ /* 0x000fe20003fc6070 */
[--C-:B------:R-:W-:Y:S02]  /*24f0*/  IMAD.MOV.U32 R46, RZ, RZ, R16.reuse ;  /* 0x000000ffff2e7224 */ /* 0x100fe400078e0010 */
[--C-:B------:R-:W-:Y:S02]  /*2500*/  IMAD.MOV.U32 R48, RZ, RZ, R16.reuse ;  /* 0x000000ffff307224 */ /* 0x100fe400078e0010 */
[----:B------:R-:W-:-:S02]  /*2510*/  IMAD.MOV.U32 R50, RZ, RZ, R16 ;  /* 0x000000ffff327224 */ /* 0x000fc400078e0010 */
        /* <DEDUP_REMOVED lines=13> */
[----:B------:R-:W-:Y:S01]  /*25f0*/  UMOV UR4, 0x400 ;  /* 0x0000040000047882 */ /* 0x000fe20000000000 */
[----:B------:R-:W-:Y:S01]  /*2600*/  ISETP.NE.AND P0, PT, R42, RZ, PT ;  /* 0x000000ff2a00720c */ /* 0x000fe20003f05270 */
[----:B-1----:R-:W-:-:S02]  /*2610*/  ULEA UR4, UR5, UR4, 0x18 ;  /* 0x0000000405047291 */ /* 0x002fc4000f8ec0ff */
[----:B0-----:R-:W-:-:S05]  /*2620*/  IMAD R41, R43, 0x2c0, R38 ;  /* 0x000002c02b297824 */ /* 0x001fca00078e0226 */
        /* <DEDUP_REMOVED lines=39> */
[----:B------:R-:W-:Y:S02]  /*28a0*/  ISETP.NE.AND P1, PT, R38, 0x1f, PT ;  /* 0x0000001f2600780c */ /* 0x000fe40003f25270 */
[----:B---3--:R-:W-:Y:S02]  /*28b0*/  IADD3 R16, PT, PT, R8, R7, R16 ;  /* 0x0000000708107210 */ /* 0x008fe40007ffe010 */
[----:B------:R-:W-:Y:S02]  /*28c0*/  ISETP.NE.AND P2, PT, R43, 0xb, PT ;  /* 0x0000000b2b00780c */ /* 0x000fe40003f45270 */
        /* <DEDUP_REMOVED lines=52> */
[----:B------:R-:W-:Y:S02]  /*2c10*/  ISETP.NE.AND P1, PT, R38, RZ, PT ;  /* 0x000000ff2600720c */ /* 0x000fe40003f25270 */
[----:B------:R-:W-:Y:S01]  /*2c20*/  SEL R16, R25, R16, !P0 ;  /* 0x0000001019107207 */ /* 0x000fe20004000000 */
[----:B------:R-:W-:Y:S01]  /*2c30*/  @!P2 IMAD.IADD R16, R26, 0x1, R25 ;  /* 0x000000011a10a824 */ /* 0x000fe200078e0219 */
[----:B------:R-:W-:-:S02]  /*2c40*/  ISETP.GE.U32.AND P0, PT, R2, 0x20, PT ;  /* 0x000000200200780c */ /* 0x000fc40003f06070 */
[----:B------:R-:W-:Y:S02]  /*2c50*/  SEL R37, R37, RZ, P1 ;  /* 0x000000ff25257207 */ /* 0x000fe40000800000 */
[----:B------:R-:W-:-:S04]  /*2c60*/  SEL R17, R16, RZ, P0 ;  /* 0x000000ff10117207 */ /* 0x000fc80000000000 */
[----:B-----5:R-:W-:Y:S01]  /*2c70*/  IADD3 R44, PT, PT, R17, R37, R44 ;  /* 0x00000025112c7210 */ /* 0x020fe20007ffe02c */
[----:B------:R-:W-:Y:S06]  /*2c80*/  BRA `(.L_x_111) ;  /* 0x0000000c00e87947 */ /* 0x000fec0003800000 */
.L_x_110:
[----:B0-2---:R-:W-:Y:S02]  /*2c90*/  IADD3 R16, PT, PT, R6, R5, R4 ;  /* 0x0000000506107210 */ /* 0x005fe40007ffe004 */
[----:B------:R-:W-:Y:S02]  /*2ca0*/  ISETP.NE.AND P1, PT, R38, 0x1f, PT ;  /* 0x0000001f2600780c */ /* 0x000fe40003f25270 */
        /* <DEDUP_REMOVED lines=52> */
[----:B------:R-:W-:Y:S01]  /*2ff0*/  SEL R16, R23, R16, !P0 ;  /* 0x0000001017107207 */ /* 0x000fe20004000000 */
[----:B------:R-:W-:Y:S01]  /*3000*/  IMAD.IADD R23, R44, 0x1, -R37 ;  /* 0x000000012c177824 */ /* 0x000fe200078e0a25 */
[C---:B------:R-:W-:Y:S02]  /*3010*/  ISETP.NE.AND P0, PT, R43.reuse, 0xa, PT ;  /* 0x0000000a2b00780c */ /* 0x040fe40003f05270 */
[----:B------:R-:W-:Y:S02]  /*3020*/  SEL R16, R24, R16, !P1 ;  /* 0x0000001018107207 */ /* 0x000fe40004800000 */
[----:B------:R-:W-:Y:S02]  /*3030*/  ISETP.NE.AND P1, PT, R43, 0xb, PT ;  /* 0x0000000b2b00780c */ /* 0x000fe40003f25270 */
[----:B------:R-:W-:Y:S02]  /*3040*/  SEL R16, R25, R16, !P0 ;  /* 0x0000001019107207 */ /* 0x000fe40004000000 */
[----:B------:R-:W-:-:S02]  /*3050*/  ISETP.GT.U32.AND P0, PT, R2, 0x1f, PT ;  /* 0x0000001f0200780c */ /* 0x000fc40003f04070 */
[----:B------:R-:W-:Y:S02]  /*3060*/  SEL R17, R23, RZ, P2 ;  /* 0x000000ff17117207 */ /* 0x000fe40001000000 */
        /* <DEDUP_REMOVED lines=20> */
.L_x_157:
[----:B------:R-:W-:Y:S05]  /*31b0*/  @!P0 BRA `(.L_x_114) ;  /* 0x0000000000748947 */ /* 0x000fea0003800000 */
[----:B------:R-:W-:-:S07]  /*31c0*/  IMAD.MOV.U32 R20, RZ, RZ, 0x3b8 ;  /* 0x000003b8ff147424 */ /* 0x000fce00078e00ff */
.L_x_116:
        /* <DEDUP_REMOVED lines=27> */
.L_x_160:
[----:B------:R-:W-:Y:S05]  /*3380*/  @P0 BRA `(.L_x_116) ;  /* 0xfffffffc00900947 */ /* 0x000fea000383ffff */
.L_x_114:
[----:B------:R-:W-:Y:S01]  /*3390*/  UMOV UR5, 0xffffffff ;  /* 0xffffffff00057882 */ /* 0x000fe20000000000 */
[----:B------:R-:W-:Y:S02]  /*33a0*/  ISETP.NE.AND P0, PT, R18, 0x65, PT ;  /* 0x000000651200780c */ /* 0x000fe40003f05270 */
[----:B------:R-:W-:Y:S11]  /*33b0*/  BRA.DIV UR5, `(.L_x_117) ;  /* 0x0000001e05047947 */ /* 0x000ff6000b800000 */
[----:B------:R-:W0:Y:S01]  /*33c0*/  S2R R26, SR_GEMASK ;  /* 0x00000000001a7919 */ /* 0x000e220000003c00 */
[----:B------:R-:W-:Y:S01]  /*33d0*/  VOTE.ANY R21, PT, !P0 ;  /* 0x0000000000157806 */ /* 0x000fe200040e0100 */
[----:B------:R-:W-:-:S03]  /*33e0*/  VIADD R17, R38, 0x2 ;  /* 0x0000000226117836 */ /* 0x000fc60000000000 */
[----:B0-----:R-:W-:-:S05]  /*33f0*/  LOP3.LUT R21, R21, 0x80000000, R26, 0xec, !PT ;  /* 0x8000000015157812 */ /* 0x001fca00078eec1a */
[----:B------:R-:W-:-:S05]  /*3400*/  VIADD R16, R21, 0xffffffff ;  /* 0xffffffff15107836 */ /* 0x000fca0000000000 */
[----:B------:R-:W-:Y:S01]  /*3410*/  LOP3.LUT R16, R21, R16, RZ, 0xc, !PT ;  /* 0x0000001015107212 */ /* 0x000fe200078e0cff */
[----:B------:R-:W-:-:S03]  /*3420*/  VIADD R21, R38, 0x10 ;  /* 0x0000001026157836 */ /* 0x000fc60000000000 */
[----:B------:R-:W0:Y:S02]  /*3430*/  POPC R20, R16 ;  /* 0x0000001000147309 */ /* 0x000e240000000000 */
[----:B0-----:R-:W0:Y:S01]  /*3440*/  SHFL.DOWN PT, R22, R19, 0x1, R20 ;  /* 0x0820000013167989 */ /* 0x001e2200000e0014 */
[-C--:B------:R-:W-:Y:S02]  /*3450*/  ISETP.GE.AND P0, PT, R38, R20.reuse, PT ;  /* 0x000000142600720c */ /* 0x080fe40003f06270 */
[-C--:B------:R-:W-:Y:S02]  /*3460*/  ISETP.GT.AND P2, PT, R21, R20.reuse, PT ;  /* 0x000000141500720c */ /* 0x080fe40003f44270 */
[----:B0-----:R-:W-:Y:S02]  /*3470*/  SEL R22, R22, RZ, !P0 ;  /* 0x000000ff16167207 */ /* 0x001fe40004000000 */
[----:B------:R-:W-:Y:S01]  /*3480*/  ISETP.GT.AND P0, PT, R17, R20, PT ;  /* 0x000000141100720c */ /* 0x000fe20003f04270 */
[----:B------:R-:W-:-:S02]  /*3490*/  VIADD R17, R38, 0x4 ;  /* 0x0000000426117836 */ /* 0x000fc40000000000 */
        /* <DEDUP_REMOVED lines=8> */
[----:B------:R-:W-:Y:S02]  /*3520*/  ISETP.GT.AND P0, PT, R17, R20, PT ;  /* 0x000000141100720c */ /* 0x000fe40003f04270 */
[----:B------:R-:W0:Y:S01]  /*3530*/  LDC.64 R16, c[0x0][0x390] ;  /* 0x0000e400ff107b82 */ /* 0x000e220000000a00 */
[----:B------:R-:W-:-:S05]  /*3540*/  IMAD.IADD R19, R45, 0x1, R22 ;  /* 0x000000012d137824 */ /* 0x000fca00078e0216 */
[----:B------:R-:W1:Y:S01]  /*3550*/  SHFL.DOWN PT, R22, R19, 0x8, R20 ;  /* 0x0900000013167989 */ /* 0x000e6200000e0014 */
[----:B0-----:R-:W-:-:S05]  /*3560*/  IADD3 R44, P3, PT, R16, 0x100, RZ ;  /* 0x00000100102c7810 */ /* 0x001fca0007f7e0ff */
[----:B------:R-:W-:Y:S01]  /*3570*/  IMAD.X R45, RZ, RZ, R17, P3 ;  /* 0x000000ffff2d7224 */ /* 0x000fe200018e0611 */
[----:B-1----:R-:W-:Y:S02]  /*3580*/  SEL R22, R22, RZ, !P0 ;  /* 0x000000ff16167207 */ /* 0x002fe40004000000 */
[----:B------:R-:W-:-:S03]  /*3590*/  ISETP.NE.AND P0, PT, R18, 0x65, PT ;  /* 0x000000651200780c */ /* 0x000fc60003f05270 */
[----:B------:R-:W-:-:S05]  /*35a0*/  IMAD.IADD R43, R19, 0x1, R22 ;  /* 0x00000001132b7824 */ /* 0x000fca00078e0216 */
[----:B------:R-:W0:Y:S05]  /*35b0*/  SHFL.DOWN PT, R22, R43, 0x10, R20 ;  /* 0x0a0000002b167989 */ /* 0x000e2a00000e0014 */
[----:B------:R-:W-:Y:S02]  /*35c0*/  VOTE.ALL P0, P0 ;  /* 0x0000000000ff7806 */ /* 0x000fe40000000000 */
[----:B0-----:R-:W-:-:S05]  /*35d0*/  SEL R22, R22, RZ, !P2 ;  /* 0x000000ff16167207 */ /* 0x001fca0005000000 */
[----:B------:R-:W-:-:S07]  /*35e0*/  IMAD.IADD R46, R43, 0x1, R22 ;  /* 0x000000012b2e7824 */ /* 0x000fce00078e0216 */
.L_x_169:
[----:B------:R-:W-:Y:S05]  /*35f0*/  @!P0 BRA `(.L_x_118) ;  /* 0x00000004002c8947 */ /* 0x000fea0003800000 */
[----:B------:R-:W-:-:S07]  /*3600*/  IMAD.MOV.U32 R43, RZ, RZ, 0x3b8 ;  /* 0x000003b8ff2b7424 */ /* 0x000fce00078e00ff */
.L_x_124:
        /* <DEDUP_REMOVED lines=8> */
.L_x_172:
[----:B------:R-:W-:Y:S05]  /*3690*/  @!P0 BRA `(.L_x_120) ;  /* 0x0000000000748947 */ /* 0x000fea0003800000 */
[----:B------:R-:W-:-:S07]  /*36a0*/  IMAD.MOV.U32 R20, RZ, RZ, R43 ;  /* 0x000000ffff147224 */ /* 0x000fce00078e002b */
.L_x_122:
        /* <DEDUP_REMOVED lines=27> */
.L_x_175:
[----:B------:R-:W-:Y:S05]  /*3860*/  @P0 BRA `(.L_x_122) ;  /* 0xfffffffc00900947 */ /* 0x000fea000383ffff */
.L_x_120:
[----:B------:R-:W-:Y:S01]  /*3870*/  UMOV UR5, 0xffffffff ;  /* 0xffffffff00057882 */ /* 0x000fe20000000000 */
[----:B------:R-:W-:Y:S02]  /*3880*/  ISETP.NE.AND P0, PT, R18, 0x65, PT ;  /* 0x000000651200780c */ /* 0x000fe40003f05270 */
[----:B------:R-:W-:Y:S11]  /*3890*/  BRA.DIV UR5, `(.L_x_123) ;  /* 0x0000001e05107947 */ /* 0x000ff6000b800000 */
[----:B------:R-:W-:Y:S01]  /*38a0*/  VOTE.ANY R21, PT, !P0 ;  /* 0x0000000000157806 */ /* 0x000fe200040e0100 */
[----:B------:R-:W-:Y:S02]  /*38b0*/  VIADD R17, R38, 0x2 ;  /* 0x0000000226117836 */ /* 0x000fe40000000000 */
[----:B------:R-:W-:Y:S01]  /*38c0*/  VIADD R37, R37, 0xffffffe0 ;  /* 0xffffffe025257836 */ /* 0x000fe20000000000 */
[----:B------:R-:W-:-:S05]  /*38d0*/  LOP3.LUT R21, R21, 0x80000000, R26, 0xec, !PT ;  /* 0x8000000015157812 */ /* 0x000fca00078eec1a */
[----:B------:R-:W-:-:S05]  /*38e0*/  VIADD R16, R21, 0xffffffff ;  /* 0xffffffff15107836 */ /* 0x000fca0000000000 */
[----:B------:R-:W-:-:S04]  /*38f0*/  LOP3.LUT R16, R21, R16, RZ, 0xc, !PT ;  /* 0x0000001015107212 */ /* 0x000fc800078e0cff */
        /* <DEDUP_REMOVED lines=16> */
[----:B------:R-:W-:-:S03]  /*3a00*/  IMAD.IADD R19, R49, 0x1, R22 ;  /* 0x0000000131137824 */ /* 0x000fc600078e0216 */
[----:B------:R-:W-:Y:S02]  /*3a10*/  ISETP.GT.AND P2, PT, R17, R20, PT ;  /* 0x000000141100720c */ /* 0x000fe40003f44270 */
        /* <DEDUP_REMOVED lines=8> */
.L_x_184:
[----:B------:R-:W-:Y:S05]  /*3aa0*/  @P0 BRA `(.L_x_124) ;  /* 0xfffffff800d80947 */ /* 0x000fea000383ffff */
.L_x_118:
        /* <DEDUP_REMOVED lines=15> */
.L_x_112:
        /* <DEDUP_REMOVED lines=9> */
.L_x_111:
[----:B------:R-:W-:Y:S01]  /*3c30*/  IMAD.IADD R45, R4, 0x1, R44 ;  /* 0x00000001042d7824 */ /* 0x000fe200078e022c */
[----:B------:R-:W-:Y:S01]  /*3c40*/  BAR.SYNC.DEFER_BLOCKING 0x0 ;  /* 0x0000000000007b1d */ /* 0x000fe20000010000 */
[----:B------:R-:W-:Y:S02]  /*3c50*/  ISETP.NE.AND P0, PT, R2, RZ, PT ;  /* 0x000000ff0200720c */ /* 0x000fe40003f05270 */
[----:B------:R-:W-:-:S05]  /*3c60*/  IMAD.IADD R4, R5, 0x1, R45 ;  /* 0x0000000105047824 */ /* 0x000fca00078e022d */
[----:B------:R-:W0:Y:S01]  /*3c70*/  S2UR UR5, SR_CTAID.X ;  /* 0x00000000000579c3 */ /* 0x000e220000002500 */
[----:B------:R-:W-:Y:S01]  /*3c80*/  IMAD.IADD R5, R6, 0x1, R4 ;  /* 0x0000000106057824 */ /* 0x000fe200078e0204 */
[----:B------:R-:W1:Y:S03]  /*3c90*/  LDCU.64 UR6, c[0x0][0x388] ;  /* 0x00007100ff0677ac */ /* 0x000e660008000a00 */
[----:B------:R-:W-:-:S04]  /*3ca0*/  IMAD.IADD R6, R7, 0x1, R5 ;  /* 0x0000000107067824 */ /* 0x000fc800078e0205 */
[----:B------:R-:W-:-:S04]  /*3cb0*/  IMAD.IADD R7, R8, 0x1, R6 ;  /* 0x0000000108077824 */ /* 0x000fc800078e0206 */
[----:B------:R-:W-:-:S04]  /*3cc0*/  IMAD.IADD R8, R9, 0x1, R7 ;  /* 0x0000000109087824 */ /* 0x000fc800078e0207 */
[----:B------:R-:W-:Y:S01]  /*3cd0*/  IMAD.IADD R9, R10, 0x1, R8 ;  /* 0x000000010a097824 */ /* 0x000fe200078e0208 */
[----:B------:R-:W-:Y:S03]  /*3ce0*/  STS.64 [R40], R44 ;  /* 0x0000002c28007388 */ /* 0x000fe60000000a00 */
[----:B------:R-:W-:Y:S01]  /*3cf0*/  IMAD.IADD R10, R11, 0x1, R9 ;  /* 0x000000010b0a7824 */ /* 0x000fe200078e0209 */
[----:B------:R2:W-:Y:S03]  /*3d00*/  STS.64 [R40+0x8], R4 ;  /* 0x0000080428007388 */ /* 0x0005e60000000a00 */
[----:B------:R-:W-:Y:S01]  /*3d10*/  IMAD.IADD R11, R12, 0x1, R10 ;  /* 0x000000010c0b7824 */ /* 0x000fe200078e020a */
[----:B------:R3:W-:Y:S03]  /*3d20*/  STS.64 [R40+0x10], R6 ;  /* 0x0000100628007388 */ /* 0x0007e60000000a00 */
[----:B------:R-:W-:Y:S01]  /*3d30*/  IMAD.IADD R12, R13, 0x1, R11 ;  /* 0x000000010d0c7824 */ /* 0x000fe200078e020b */
[----:B------:R-:W-:Y:S03]  /*3d40*/  STS.64 [R40+0x18], R8 ;  /* 0x0000180828007388 */ /* 0x000fe60000000a00 */
[----:B------:R-:W-:Y:S01]  /*3d50*/  IMAD.IADD R13, R14, 0x1, R12 ;  /* 0x000000010e0d7824 */ /* 0x000fe200078e020c */
[----:B------:R-:W-:Y:S01]  /*3d60*/  STS.64 [R40+0x20], R10 ;  /* 0x0000200a28007388 */ /* 0x000fe20000000a00 */
[----:B--2---:R-:W0:Y:S02]  /*3d70*/  LDC R4, c[0x0][0x398] ;  /* 0x0000e600ff047b82 */ /* 0x004e240000000800 */
[----:B------:R-:W-:Y:S01]  /*3d80*/  IMAD.IADD R14, R15, 0x1, R13 ;  /* 0x000000010f0e7824 */ /* 0x000fe200078e020d */
[----:B------:R2:W-:Y:S03]  /*3d90*/  STS.64 [R40+0x28], R12 ;  /* 0x0000280c28007388 */ /* 0x0005e60000000a00 */
[----:B------:R-:W-:Y:S01]  /*3da0*/  IMAD.IADD R15, R28, 0x1, R14 ;  /* 0x000000011c0f7824 */ /* 0x000fe200078e020e */
[----:B------:R-:W4:Y:S03]  /*3db0*/  S2R R5, SR_TID.X ;  /* 0x0000000000057919 */ /* 0x000f260000002100 */
[----:B------:R-:W-:Y:S01]  /*3dc0*/  IMAD.IADD R16, R29, 0x1, R15 ;  /* 0x000000011d107824 */ /* 0x000fe200078e020f */
[----:B------:R-:W-:Y:S03]  /*3dd0*/  STS.64 [R40+0x30], R14 ;  /* 0x0000300e28007388 */ /* 0x000fe60000000a00 */
[----:B------:R-:W-:Y:S01]  /*3de0*/  IMAD.IADD R17, R30, 0x1, R16 ;  /* 0x000000011e117824 */ /* 0x000fe200078e0210 */
[----:B---3--:R-:W3:Y:S03]  /*3df0*/  S2R R6, SR_TID.X ;  /* 0x0000000000067919 */ /* 0x008ee60000002100 */
[----:B------:R-:W-:Y:S01]  /*3e00*/  IMAD.IADD R18, R31, 0x1, R17 ;  /* 0x000000011f127824 */ /* 0x000fe200078e0211 */
[----:B------:R-:W-:Y:S03]  /*3e10*/  STS.64 [R40+0x38], R16 ;  /* 0x0000381028007388 */ /* 0x000fe60000000a00 */
[----:B------:R-:W-:-:S02]  /*3e20*/  IMAD.IADD R19, R32, 0x1, R18 ;  /* 0x0000000120137824 */ /* 0x000fc400078e0212 */
[----:B0-----:R-:W-:Y:S02]  /*3e30*/  VIADD R4, R4, UR5 ;  /* 0x0000000504047c36 */ /* 0x001fe40008000000 */
[----:B------:R-:W-:Y:S01]  /*3e40*/  IMAD.IADD R20, R33, 0x1, R19 ;  /* 0x0000000121147824 */ /* 0x000fe200078e0213 */
[----:B------:R-:W-:Y:S01]  /*3e50*/  STS.64 [R40+0x40], R18 ;  /* 0x0000401228007388 */ /* 0x000fe20000000a00 */
[----:B--2---:R-:W-:Y:S02]  /*3e60*/  IMAD R12, R4, 0x2100, RZ ;  /* 0x00002100040c7824 */ /* 0x004fe400078e02ff */
[----:B------:R-:W-:-:S04]  /*3e70*/  IMAD.IADD R21, R34, 0x1, R20 ;  /* 0x0000000122157824 */ /* 0x000fc800078e0214 */
[----:B------:R-:W-:Y:S01]  /*3e80*/  IMAD.IADD R22, R35, 0x1, R21 ;  /* 0x0000000123167824 */ /* 0x000fe200078e0215 */
[----:B------:R-:W-:Y:S03]  /*3e90*/  STS.64 [R40+0x48], R20 ;  /* 0x0000481428007388 */ /* 0x000fe60000000a00 */
[----:B------:R-:W-:Y:S01]  /*3ea0*/  IMAD.IADD R23, R36, 0x1, R22 ;  /* 0x0000000124177824 */ /* 0x000fe200078e0216 */
[C---:B----4-:R-:W-:Y:S02]  /*3eb0*/  LOP3.LUT R4, R5.reuse, 0x1f, RZ, 0xc0, !PT ;  /* 0x0000001f05047812 */ /* 0x050fe400078ec0ff */
[----:B------:R-:W-:Y:S02]  /*3ec0*/  LOP3.LUT R10, R5, 0x3e0, RZ, 0xc0, !PT ;  /* 0x000003e0050a7812 */ /* 0x000fe400078ec0ff */
[----:B------:R-:W-:Y:S01]  /*3ed0*/  STS.64 [R40+0x50], R22 ;  /* 0x0000501628007388 */ /* 0x000fe20000000a00 */
[----:B------:R-:W-:-:S03]  /*3ee0*/  NOP ;  /* 0x0000000000007918 */ /* 0x000fc60000000000 */
[----:B------:R-:W-:Y:S01]  /*3ef0*/  LDS R45, [R41] ;  /* 0x00000000292d7984 */ /* 0x000fe20000000800 */
[----:B---3--:R-:W-:Y:S01]  /*3f00*/  LOP3.LUT R8, R6, 0x3e0, RZ, 0xc0, !PT ;  /* 0x000003e006087812 */ /* 0x008fe200078ec0ff */
[----:B------:R-:W-:Y:S02]  /*3f10*/  IMAD R10, R10, 0x16, R4 ;  /* 0x000000160a0a7824 */ /* 0x000fe400078e0204 */
        /* <DEDUP_REMOVED lines=20> */
[----:B------:R0:W-:Y:S04]  /*4060*/  LDS R25, [R41+0xa80] ;  /* 0x000a800029197984 */ /* 0x0001e80000000800 */
[----:B------:R2:W-:Y:S01]  /*4070*/  @!P0 STS [UR4+0x8400], R0 ;  /* 0x00840000ff008988 */ /* 0x0005e20008000804 */
[----:B------:R-:W-:Y:S01]  /*4080*/  BAR.SYNC.DEFER_BLOCKING 0x0 ;  /* 0x0000000000007b1d */ /* 0x000fe20000010000 */
[----:B0-----:R-:W-:Y:S01]  /*4090*/  LOP3.LUT R41, R6, 0x1f, RZ, 0xc0, !PT ;  /* 0x0000001f06297812 */ /* 0x001fe200078ec0ff */
[----:B------:R-:W-:Y:S01]  /*40a0*/  VIADD R6, R10, 0x60 ;  /* 0x000000600a067836 */ /* 0x000fe20000000000 */
[----:B------:R-:W-:-:S03]  /*40b0*/  IADD3 R5, P0, PT, R12, R3, RZ ;  /* 0x000000030c057210 */ /* 0x000fc60007f1e0ff */
[----:B------:R-:W-:Y:S02]  /*40c0*/  IMAD R8, R8, 0x16, R41 ;  /* 0x0000001608087824 */ /* 0x000fe400078e0229 */
[----:B--2---:R-:W-:Y:S01]  /*40d0*/  IMAD.X R0, RZ, RZ, RZ, P0 ;  /* 0x000000ffff007224 */ /* 0x004fe200000e06ff */
[----:B-1----:R-:W-:Y:S01]  /*40e0*/  LEA R4, P0, R5, UR6, 0x2 ;  /* 0x0000000605047c11 */ /* 0x002fe2000f8010ff */
[----:B------:R-:W-:-:S03]  /*40f0*/  VIADD R41, R10, 0x20 ;  /* 0x000000200a297836 */ /* 0x000fc60000000000 */
[----:B------:R-:W-:Y:S01]  /*4100*/  LEA.HI.X R5, R5, UR7, R0, 0x2, P0 ;  /* 0x0000000705057c11 */ /* 0x000fe200080f1400 */
[C---:B------:R-:W-:Y:S01]  /*4110*/  VIADD R0, R8.reuse, 0xc0 ;  /* 0x000000c008007836 */ /* 0x040fe20000000000 */
[----:B------:R-:W0:Y:S02]  /*4120*/  LDS R2, [UR4+0x8400] ;  /* 0x00840004ff027984 */ /* 0x000e240008000800 */
[-C--:B0-----:R-:W-:Y:S01]  /*4130*/  ISETP.GE.AND P6, PT, R3, R2.reuse, PT ;  /* 0x000000020300720c */ /* 0x081fe20003fc6270 */
[C---:B------:R-:W-:Y:S01]  /*4140*/  VIADD R3, R8.reuse, 0x80 ;  /* 0x0000008008037836 */ /* 0x040fe20000000000 */
[-C--:B------:R-:W-:Y:S01]  /*4150*/  ISETP.GE.AND P5, PT, R41, R2.reuse, PT ;  /* 0x000000022900720c */ /* 0x080fe20003fa6270 */
[----:B------:R-:W-:Y:S01]  /*4160*/  VIADD R41, R8, 0xa0 ;  /* 0x000000a008297836 */ /* 0x000fe20000000000 */
[-C--:B------:R-:W-:Y:S01]  /*4170*/  ISETP.GE.AND P0, PT, R6, R2.reuse, PT ;  /* 0x000000020600720c */ /* 0x080fe20003f06270 */
[C---:B------:R-:W-:Y:S01]  /*4180*/  VIADD R6, R8.reuse, 0xe0 ;  /* 0x000000e008067836 */ /* 0x040fe20000000000 */
[-C--:B------:R-:W-:Y:S01]  /*4190*/  ISETP.GE.AND P3, PT, R3, R2.reuse, PT ;  /* 0x000000020300720c */ /* 0x080fe20003f66270 */
[----:B------:R-:W-:Y:S01]  /*41a0*/  VIADD R3, R8, 0x100 ;  /* 0x0000010008037836 */ /* 0x000fe20000000000 */
[-C--:B------:R-:W-:Y:S01]  /*41b0*/  ISETP.GE.AND P2, PT, R0, R2.reuse, PT ;  /* 0x000000020000720c */ /* 0x080fe20003f46270 */
[----:B------:R-:W-:Y:S01]  /*41c0*/  VIADD R0, R10, 0x40 ;  /* 0x000000400a007836 */ /* 0x000fe20000000000 */
[-C--:B------:R-:W-:Y:S01]  /*41d0*/  ISETP.GE.AND P4, PT, R41, R2.reuse, PT ;  /* 0x000000022900720c */ /* 0x080fe20003f86270 */
[----:B------:R-:W-:Y:S01]  /*41e0*/  VIADD R41, R8, 0x120 ;  /* 0x0000012008297836 */ /* 0x000fe20000000000 */
[-C--:B------:R-:W-:Y:S01]  /*41f0*/  ISETP.GE.AND P1, PT, R6, R2.reuse, PT ;  /* 0x000000020600720c */ /* 0x080fe20003f26270 */
[----:B------:R-:W-:Y:S01]  /*4200*/  @!P6 STG.E desc[UR8][R4.64], R45 ;  /* 0x0000002d0400e986 */ /* 0x000fe2000c101908 */
[----:B------:R-:W-:Y:S01]  /*4210*/  ISETP.GE.AND P6, PT, R3, R2, PT ;  /* 0x000000020300720c */ /* 0x000fe20003fc6270 */
[----:B------:R-:W-:-:S02]  /*4220*/  VIADD R3, R10, 0x140 ;  /* 0x000001400a037836 */ /* 0x000fc40000000000 */
[----:B------:R-:W-:Y:S01]  /*4230*/  @!P5 STG.E desc[UR8][R4.64+0x80], R47 ;  /* 0x0000802f0400d986 */ /* 0x000fe2000c101908 */
[-C--:B------:R-:W-:Y:S01]  /*4240*/  ISETP.GE.AND P5, PT, R41, R2.reuse, PT ;  /* 0x000000022900720c */ /* 0x080fe20003fa6270 */
[C---:B------:R-:W-:Y:S02]  /*4250*/  VIADD R41, R10.reuse, 0x160 ;  /* 0x000001600a297836 */ /* 0x040fe40000000000 */
[----:B------:R-:W-:Y:S01]  /*4260*/  @!P0 STG.E desc[UR8][R4.64+0x180], R49 ;  /* 0x0001803104008986 */ /* 0x000fe2000c101908 */
[-C--:B------:R-:W-:Y:S01]  /*4270*/  ISETP.GE.AND P0, PT, R3, R2.reuse, PT ;  /* 0x000000020300720c */ /* 0x080fe20003f06270 */
[C---:B------:R-:W-:Y:S02]  /*4280*/  VIADD R3, R10.reuse, 0x180 ;  /* 0x000001800a037836 */ /* 0x040fe40000000000 */
[----:B------:R-:W-:Y:S01]  /*4290*/  @!P3 STG.E desc[UR8][R4.64+0x200], R51 ;  /* 0x000200330400b986 */ /* 0x000fe2000c101908 */
[----:B------:R-:W-:Y:S01]  /*42a0*/  ISETP.GE.AND P3, PT, R41, R2, PT ;  /* 0x000000022900720c */ /* 0x000fe20003f66270 */
[----:B------:R-:W-:-:S02]  /*42b0*/  VIADD R41, R10, 0x1a0 ;  /* 0x000001a00a297836 */ /* 0x000fc40000000000 */
[----:B------:R-:W-:Y:S01]  /*42c0*/  @!P2 STG.E desc[UR8][R4.64+0x300], R43 ;  /* 0x0003002b0400a986 */ /* 0x000fe2000c101908 */
[-C--:B------:R-:W-:Y:S01]  /*42d0*/  ISETP.GE.AND P2, PT, R3, R2.reuse, PT ;  /* 0x000000020300720c */ /* 0x080fe20003f46270 */
[----:B------:R-:W-:Y:S02]  /*42e0*/  VIADD R3, R8, 0x1c0 ;  /* 0x000001c008037836 */ /* 0x000fe40000000000 */
[----:B------:R-:W-:Y:S01]  /*42f0*/  @!P4 STG.E desc[UR8][R4.64+0x280], R53 ;  /* 0x000280350400c986 */ /* 0x000fe2000c101908 */
[----:B------:R-:W-:-:S03]  /*4300*/  ISETP.GE.AND P4, PT, R0, R2, PT ;  /* 0x000000020000720c */ /* 0x000fc60003f86270 */
[----:B------:R0:W-:Y:S01]  /*4310*/  @!P1 STG.E desc[UR8][R4.64+0x380], R37 ;  /* 0x0003802504009986 */ /* 0x0001e2000c101908 */
[-C--:B------:R-:W-:Y:S01]  /*4320*/  ISETP.GE.AND P1, PT, R41, R2.reuse, PT ;  /* 0x000000022900720c */ /* 0x080fe20003f26270 */
[C---:B------:R-:W-:Y:S02]  /*4330*/  VIADD R41, R8.reuse, 0x1e0 ;  /* 0x000001e008297836 */ /* 0x040fe40000000000 */
[----:B------:R-:W-:Y:S01]  /*4340*/  @!P6 STG.E desc[UR8][R4.64+0x400], R35 ;  /* 0x000400230400e986 */ /* 0x000fe2000c101908 */
[-C--:B------:R-:W-:Y:S01]  /*4350*/  ISETP.GE.AND P6, PT, R3, R2.reuse, PT ;  /* 0x000000020300720c */ /* 0x080fe20003fc6270 */
[----:B------:R-:W-:Y:S02]  /*4360*/  VIADD R3, R8, 0x200 ;  /* 0x0000020008037836 */ /* 0x000fe40000000000 */
[----:B------:R1:W-:Y:S01]  /*4370*/  @!P5 STG.E desc[UR8][R4.64+0x480], R33 ;  /* 0x000480210400d986 */ /* 0x0003e2000c101908 */
[----:B------:R-:W-:Y:S01]  /*4380*/  ISETP.GE.AND P5, PT, R41, R2, PT ;  /* 0x000000022900720c */ /* 0x000fe20003fa6270 */
[----:B------:R-:W-:-:S02]  /*4390*/  VIADD R41, R10, 0x220 ;  /* 0x000002200a297836 */ /* 0x000fc40000000000 */
[----:B------:R2:W-:Y:S01]  /*43a0*/  @!P0 STG.E desc[UR8][R4.64+0x500], R31 ;  /* 0x0005001f04008986 */ /* 0x0005e2000c101908 */
[-C--:B------:R-:W-:Y:S01]  /*43b0*/  ISETP.GE.AND P0, PT, R3, R2.reuse, PT ;  /* 0x000000020300720c */ /* 0x080fe20003f06270 */
[----:B0-----:R-:W-:Y:S02]  /*43c0*/  VIADD R37, R10, 0x240 ;  /* 0x000002400a257836 */ /* 0x001fe40000000000 */
[C---:B------:R-:W-:Y:S01]  /*43d0*/  VIADD R3, R8.reuse, 0x260 ;  /* 0x0000026008037836 */ /* 0x040fe20000000000 */
[----:B------:R2:W-:Y:S01]  /*43e0*/  @!P4 STG.E desc[UR8][R4.64+0x100], R29 ;  /* 0x0001001d0400c986 */ /* 0x0005e2000c101908 */
[-C--:B------:R-:W-:Y:S01]  /*43f0*/  ISETP.GE.AND P4, PT, R41, R2.reuse, PT ;  /* 0x000000022900720c */ /* 0x080fe20003f86270 */
[----:B-1----:R-:W-:Y:S02]  /*4400*/  VIADD R33, R8, 0x280 ;  /* 0x0000028008217836 */ /* 0x002fe40000000000 */
        /* <DEDUP_REMOVED lines=17> */
.L_x_98:
[----:B------:R-:W-:Y:S01]  /*4520*/  BSSY B1, `(.L_x_125) ;  /* 0x0000006000017945 */ /* 0x000fe20003800000 */
[----:B------:R-:W-:Y:S01]  /*4530*/  PLOP3.LUT P0, PT, P0, PT, PT, 0x8, 0x80 ;  /* 0x000000000080781c */ /* 0x000fe2000070e170 */
[----:B------:R-:W-:-:S12]  /*4540*/  IMAD.MOV.U32 R21, RZ, RZ, -0x1 ;  /* 0xffffffffff157424 */ /* 0x000fd800078e00ff */
[----:B------:R-:W-:Y:S05]  /*4550*/  WARPSYNC.COLLECTIVE R21, `(.L_x_126) ;  /* 0x0000000015087348 */ /* 0x000fea0003c00000 */
[----:B------:R-:W-:Y:S01]  /*4560*/  VOTE.ANY P0, P0 ;  /* 0x0000000000ff7806 */ /* 0x000fe20000000100 */
[----:B------:R-:W-:-:S12]  /*4570*/  ENDCOLLECTIVE ;  /* 0x000000000000791b */ /* 0x000fd80003800000 */
.L_x_126:
[----:B------:R-:W-:Y:S05]  /*4580*/  BSYNC B1 ;  /* 0x0000000000017941 */ /* 0x000fea0003800000 */
.L_x_125:
[----:B------:R-:W-:Y:S05]  /*4590*/  BRA `(.L_x_127) ;  /* 0xffffffc800787947 */ /* 0x000fea000383ffff */
.L_x_100:
[----:B------:R-:W-:Y:S01]  /*45a0*/  BSSY B1, `(.L_x_128) ;  /* 0x0000006000017945 */ /* 0x000fe20003800000 */
[----:B------:R-:W-:Y:S01]  /*45b0*/  PLOP3.LUT P0, PT, P0, PT, PT, 0x8, 0x80 ;  /* 0x000000000080781c */ /* 0x000fe2000070e170 */
[----:B------:R-:W-:-:S12]  /*45c0*/  IMAD.MOV.U32 R21, RZ, RZ, -0x1 ;  /* 0xffffffffff157424 */ /* 0x000fd800078e00ff */
[----:B------:R-:W-:Y:S05]  /*45d0*/  WARPSYNC.COLLECTIVE R21, `(.L_x_129) ;  /* 0x0000000015087348 */ /* 0x000fea0003c00000 */
[----:B------:R-:W-:Y:S01]  /*45e0*/  VOTE.ANY P0, P0 ;  /* 0x0000000000ff7806 */ /* 0x000fe20000000100 */
[----:B------:R-:W-:-:S12]  /*45f0*/  ENDCOLLECTIVE ;  /* 0x000000000000791b */ /* 0x000fd80003800000 */
.L_x_129:
[----:B------:R-:W-:Y:S05]  /*4600*/  BSYNC B1 ;  /* 0x0000000000017941 */ /* 0x000fea0003800000 */
.L_x_128:
[----:B------:R-:W-:Y:S05]  /*4610*/  BRA `(.L_x_130) ;  /* 0xffffffc800cc7947 */ /* 0x000fea000383ffff */
.L_x_102:
[----:B------:R-:W0:Y:S01]  /*4620*/  S2R R30, SR_GEMASK ;  /* 0x00000000001e7919 */ /* 0x000e220000003c00 */
[----:B------:R-:W-:Y:S01]  /*4630*/  BSSY B1, `(.L_x_131) ;  /* 0x0000006000017945 */ /* 0x000fe20003800000 */
[----:B------:R-:W-:Y:S01]  /*4640*/  PLOP3.LUT P0, PT, P0, PT, PT, 0x8, 0x80 ;  /* 0x000000000080781c */ /* 0x000fe2000070e170 */
[----:B------:R-:W-:-:S12]  /*4650*/  IMAD.MOV.U32 R21, RZ, RZ, -0x1 ;  /* 0xffffffffff157424 */ /* 0x000fd800078e00ff */
[----:B0-----:R-:W-:Y:S05]  /*4660*/  WARPSYNC.COLLECTIVE R21, `(.L_x_132) ;  /* 0x0000000015087348 */ /* 0x001fea0003c00000 */
[----:B------:R-:W-:Y:S01]  /*4670*/  VOTE.ANY R21, PT, P0 ;  /* 0x0000000000157806 */ /* 0x000fe200000e0100 */
[----:B0-----:R-:W-:Y:S06]  /*4680*/  ENDCOLLECTIVE ;  /* 0x000000000000791b */ /* 0x001fec0003800000 */
.L_x_132:
[----:B------:R-:W-:Y:S05]  /*4690*/  BSYNC B1 ;  /* 0x0000000000017941 */ /* 0x000fea0003800000 */
.L_x_131:
[----:B------:R-:W-:Y:S01]  /*46a0*/  LOP3.LUT R21, R21, 0x80000000, R30, 0xec, !PT ;  /* 0x8000000015157812 */ /* 0x000fe200078eec1e */
[----:B------:R-:W-:Y:S02]  /*46b0*/  IMAD.MOV.U32 R17, RZ, RZ, 0x1 ;  /* 0x00000001ff117424 */ /* 0x000fe400078e00ff */
[----:B------:R-:W-:Y:S02]  /*46c0*/  VIADD R41, R39, 0x2 ;  /* 0x0000000227297836 */ /* 0x000fe40000000000 */
[----:B------:R-:W-:Y:S02]  /*46d0*/  VIADD R16, R21, 0xffffffff ;  /* 0xffffffff15107836 */ /* 0x000fe40000000000 */
[C---:B------:R-:W-:Y:S02]  /*46e0*/  VIADD R43, R39.reuse, 0x4 ;  /* 0x00000004272b7836 */ /* 0x040fe40000000000 */
[----:B------:R-:W-:Y:S01]  /*46f0*/  VIADD R44, R39, 0x8 ;  /* 0x00000008272c7836 */ /* 0x000fe20000000000 */
[----:B------:R-:W-:Y:S01]  /*4700*/  LOP3.LUT R28, R21, R16, RZ, 0xc, !PT ;  /* 0x00000010151c7212 */ /* 0x000fe200078e0cff */
[----:B------:R-:W-:-:S02]  /*4710*/  IMAD.MOV.U32 R16, RZ, RZ, R27 ;  /* 0x000000ffff107224 */ /* 0x000fc400078e001b */
[----:B------:R-:W-:Y:S01]  /*4720*/  IMAD.MOV.U32 R21, RZ, RZ, -0x1 ;  /* 0xffffffffff157424 */ /* 0x000fe200078e00ff */
[----:B------:R0:W1:Y:S01]  /*4730*/  POPC R20, R28 ;  /* 0x0000001c00147309 */ /* 0x0000620000000000 */
[----:B------:R-:W-:-:S07]  /*4740*/  VIADD R45, R39, 0x10 ;  /* 0x00000010272d7836 */ /* 0x000fce0000000000 */
[----:B01----:R-:W-:Y:S05]  /*4750*/  WARPSYNC.COLLECTIVE R21, `(.L_x_133) ;  /* 0x0000000015087348 */ /* 0x003fea0003c00000 */
[----:B-1----:R1:W2:Y:S02]  /*4760*/  SHFL.DOWN P3, R22, R16, R17, R20 ;  /* 0x0800001110167389 */ /* 0x0022a40000060014 */
[----:B012---:R-:W-:Y:S05]  /*4770*/  ENDCOLLECTIVE ;  /* 0x000000000000791b */ /* 0x007fea0003800000 */
.L_x_133:
[-C--:B------:R-:W-:Y:S02]  /*4780*/  ISETP.GE.AND P0, PT, R39, R20.reuse, PT ;  /* 0x000000142700720c */ /* 0x080fe40003f06270 */
[-C--:B------:R-:W-:Y:S01]  /*4790*/  ISETP.GT.AND P2, PT, R45, R20.reuse, PT ;  /* 0x000000142d00720c */ /* 0x080fe20003f44270 */
        /* <DEDUP_REMOVED lines=8> */
.L_x_134:
        /* <DEDUP_REMOVED lines=8> */
.L_x_135:
[----:B------:R-:W-:Y:S01]  /*48a0*/  IMAD.MOV.U32 R17, RZ, RZ, 0x8 ;  /* 0x00000008ff117424 */ /* 0x000fe200078e00ff */
[----:B------:R-:W-:Y:S02]  /*48b0*/  SEL R22, R22, RZ, !P0 ;  /* 0x000000ff16167207 */ /* 0x000fe40004000000 */
[----:B------:R-:W-:-:S03]  /*48c0*/  ISETP.GT.AND P0, PT, R44, R20, PT ;  /* 0x000000142c00720c */ /* 0x000fc60003f04270 */
[----:B------:R-:W-:Y:S02]  /*48d0*/  IMAD.IADD R27, R29, 0x1, R22 ;  /* 0x000000011d1b7824 */ /* 0x000fe400078e0216 */
[----:B------:R-:W0:Y:S02]  /*48e0*/  LDC.64 R28, c[0x0][0x390] ;  /* 0x0000e400ff1c7b82 */ /* 0x000e240000000a00 */
[----:B------:R-:W-:-:S07]  /*48f0*/  IMAD.MOV.U32 R16, RZ, RZ, R27 ;  /* 0x000000ffff107224 */ /* 0x000fce00078e001b */
[----:B0-----:R-:W-:Y:S05]  /*4900*/  WARPSYNC.COLLECTIVE R21, `(.L_x_136) ;  /* 0x0000000015087348 */ /* 0x001fea0003c00000 */
[----:B------:R1:W2:Y:S02]  /*4910*/  SHFL.DOWN P3, R22, R16, R17, R20 ;  /* 0x0800001110167389 */ /* 0x0002a40000060014 */
[----:B012---:R-:W-:Y:S05]  /*4920*/  ENDCOLLECTIVE ;  /* 0x000000000000791b */ /* 0x007fea0003800000 */
.L_x_136:
[----:B------:R-:W-:Y:S01]  /*4930*/  IMAD.MOV.U32 R17, RZ, RZ, 0x10 ;  /* 0x00000010ff117424 */ /* 0x000fe200078e00ff */
[----:B------:R-:W-:Y:S02]  /*4940*/  SEL R22, R22, RZ, !P0 ;  /* 0x000000ff16167207 */ /* 0x000fe40004000000 */
[----:B------:R-:W-:-:S03]  /*4950*/  ISETP.NE.AND P0, PT, R26, 0x65, PT ;  /* 0x000000651a00780c */ /* 0x000fc60003f05270 */
[----:B------:R-:W-:-:S04]  /*4960*/  IMAD.IADD R47, R27, 0x1, R22 ;  /* 0x000000011b2f7824 */ /* 0x000fc800078e0216 */
[----:B------:R-:W-:-:S07]  /*4970*/  IMAD.MOV.U32 R16, RZ, RZ, R47 ;  /* 0x000000ffff107224 */ /* 0x000fce00078e002f */
[----:B------:R-:W-:Y:S05]  /*4980*/  WARPSYNC.COLLECTIVE R21, `(.L_x_137) ;  /* 0x0000000015087348 */ /* 0x000fea0003c00000 */
[----:B------:R0:W1:Y:S02]  /*4990*/  SHFL.DOWN P3, R22, R16, R17, R20 ;  /* 0x0800001110167389 */ /* 0x0000640000060014 */
[----:B01----:R-:W-:Y:S05]  /*49a0*/  ENDCOLLECTIVE ;  /* 0x000000000000791b */ /* 0x003fea0003800000 */
.L_x_137:
[----:B------:R-:W-:Y:S05]  /*49b0*/  WARPSYNC.COLLECTIVE R21, `(.L_x_138) ;  /* 0x0000000015087348 */ /* 0x000fea0003c00000 */
[----:B------:R-:W-:Y:S01]  /*49c0*/  VOTE.ALL P0, P0 ;  /* 0x0000000000ff7806 */ /* 0x000fe20000000000 */
[----:B------:R-:W-:-:S12]  /*49d0*/  ENDCOLLECTIVE ;  /* 0x000000000000791b */ /* 0x000fd80003800000 */
.L_x_138:
[----:B------:R-:W-:Y:S02]  /*49e0*/  IADD3 R28, P3, PT, R28, 0x100, RZ ;  /* 0x000001001c1c7810 */ /* 0x000fe40007f7e0ff */
[----:B------:R-:W-:-:S03]  /*49f0*/  SEL R22, R22, RZ, !P2 ;  /* 0x000000ff16167207 */ /* 0x000fc60005000000 */
[----:B------:R-:W-:Y:S02]  /*4a00*/  IMAD.X R3, RZ, RZ, R29, P3 ;  /* 0x000000ffff037224 */ /* 0x000fe400018e061d */
[----:B------:R-:W-:Y:S01]  /*4a10*/  IMAD.IADD R46, R47, 0x1, R22 ;  /* 0x000000012f2e7824 */ /* 0x000fe200078e0216 */
[----:B------:R-:W-:Y:S06]  /*4a20*/  BRA `(.L_x_139) ;  /* 0xffffffc800647947 */ /* 0x000fec000383ffff */
.L_x_104:
[----:B------:R-:W-:Y:S01]  /*4a30*/  BSSY B1, `(.L_x_140) ;  /* 0x0000006000017945 */ /* 0x000fe20003800000 */
[----:B------:R-:W-:Y:S01]  /*4a40*/  PLOP3.LUT P0, PT, P0, PT, PT, 0x8, 0x80 ;  /* 0x000000000080781c */ /* 0x000fe2000070e170 */
[----:B------:R-:W-:-:S12]  /*4a50*/  IMAD.MOV.U32 R21, RZ, RZ, -0x1 ;  /* 0xffffffffff157424 */ /* 0x000fd800078e00ff */
[----:B------:R-:W-:Y:S05]  /*4a60*/  WARPSYNC.COLLECTIVE R21, `(.L_x_141) ;  /* 0x0000000015087348 */ /* 0x000fea0003c00000 */
[----:B------:R-:W-:Y:S01]  /*4a70*/  VOTE.ANY P0, P0 ;  /* 0x0000000000ff7806 */ /* 0x000fe20000000100 */
[----:B------:R-:W-:-:S12]  /*4a80*/  ENDCOLLECTIVE ;  /* 0x000000000000791b */ /* 0x000fd80003800000 */
.L_x_141:
[----:B------:R-:W-:Y:S05]  /*4a90*/  BSYNC B1 ;  /* 0x0000000000017941 */ /* 0x000fea0003800000 */
.L_x_140:
[----:B------:R-:W-:Y:S05]  /*4aa0*/  BRA `(.L_x_142) ;  /* 0xffffffc800747947 */ /* 0x000fea000383ffff */
.L_x_106:
[----:B------:R-:W-:Y:S01]  /*4ab0*/  BSSY B1, `(.L_x_143) ;  /* 0x0000006000017945 */ /* 0x000fe20003800000 */
[----:B------:R-:W-:Y:S01]  /*4ac0*/  PLOP3.LUT P0, PT, P0, PT, PT, 0x8, 0x80 ;  /* 0x000000000080781c */ /* 0x000fe2000070e170 */
[----:B------:R-:W-:-:S12]  /*4ad0*/  IMAD.MOV.U32 R21, RZ, RZ, -0x1 ;  /* 0xffffffffff157424 */ /* 0x000fd800078e00ff */
[----:B------:R-:W-:Y:S05]  /*4ae0*/  WARPSYNC.COLLECTIVE R21, `(.L_x_144) ;  /* 0x0000000015087348 */ /* 0x000fea0003c00000 */
[----:B------:R-:W-:Y:S01]  /*4af0*/  VOTE.ANY P0, P0 ;  /* 0x0000000000ff7806 */ /* 0x000fe20000000100 */
[----:B------:R-:W-:-:S12]  /*4b00*/  ENDCOLLECTIVE ;  /* 0x000000000000791b */ /* 0x000fd80003800000 */
.L_x_144:
[----:B------:R-:W-:Y:S05]  /*4b10*/  BSYNC B1 ;  /* 0x0000000000017941 */ /* 0x000fea0003800000 */
.L_x_143:
[----:B------:R-:W-:Y:S05]  /*4b20*/  BRA `(.L_x_145) ;  /* 0xffffffc800c87947 */ /* 0x000fea000383ffff */
.L_x_108:
[----:B------:R-:W-:Y:S01]  /*4b30*/  BSSY B1, `(.L_x_146) ;  /* 0x0000006000017945 */ /* 0x000fe20003800000 */
[----:B------:R-:W-:Y:S01]  /*4b40*/  PLOP3.LUT P0, PT, P0, PT, PT, 0x8, 0x80 ;  /* 0x000000000080781c */ /* 0x000fe2000070e170 */
[----:B------:R-:W-:-:S12]  /*4b50*/  IMAD.MOV.U32 R21, RZ, RZ, -0x1 ;  /* 0xffffffffff157424 */ /* 0x000fd800078e00ff */
[----:B------:R-:W-:Y:S05]  /*4b60*/  WARPSYNC.COLLECTIVE R21, `(.L_x_147) ;  /* 0x0000000015087348 */ /* 0x000fea0003c00000 */
[----:B------:R-:W-:Y:S01]  /*4b70*/  VOTE.ANY R21, PT, P0 ;  /* 0x0000000000157806 */ /* 0x000fe200000e0100 */
[----:B------:R-:W-:Y:S06]  /*4b80*/  ENDCOLLECTIVE ;  /* 0x000000000000791b */ /* 0x000fec0003800000 */
.L_x_147:
[----:B------:R-:W-:Y:S05]  /*4b90*/  BSYNC B1 ;  /* 0x0000000000017941 */ /* 0x000fea0003800000 */
.L_x_146:
        /* <DEDUP_REMOVED lines=11> */
.L_x_148:
        /* <DEDUP_REMOVED lines=9> */
.L_x_149:
        /* <DEDUP_REMOVED lines=8> */
.L_x_150:
        /* <DEDUP_REMOVED lines=8> */
.L_x_151:
        /* <DEDUP_REMOVED lines=8> */
.L_x_152:
[----:B------:R-:W-:Y:S02]  /*4e60*/  SEL R22, R22, RZ, !P0 ;  /* 0x000000ff16167207 */ /* 0x000fe40004000000 */
[----:B------:R-:W-:Y:S02]  /*4e70*/  ISETP.NE.AND P0, PT, R26, 0x65, PT ;  /* 0x000000651a00780c */ /* 0x000fe40003f05270 */
[----:B------:R-:W-:-:S11]  /*4e80*/  IADD3 R46, PT, PT, R47, R22, R46 ;  /* 0x000000162f2e7210 */ /* 0x000fd60007ffe02e */
[----:B------:R-:W-:Y:S05]  /*4e90*/  WARPSYNC.COLLECTIVE R21, `(.L_x_153) ;  /* 0x0000000015087348 */ /* 0x000fea0003c00000 */
[----:B------:R-:W-:Y:S01]  /*4ea0*/  VOTE.ALL P0, P0 ;  /* 0x0000000000ff7806 */ /* 0x000fe20000000000 */
[----:B------:R-:W-:-:S12]  /*4eb0*/  ENDCOLLECTIVE ;  /* 0x000000000000791b */ /* 0x000fd80003800000 */
.L_x_153:
[----:B------:R-:W-:Y:S05]  /*4ec0*/  BRA `(.L_x_154) ;  /* 0xffffffc800607947 */ /* 0x000fea000383ffff */
.L_x_113:
[----:B------:R-:W-:Y:S01]  /*4ed0*/  BSSY B0, `(.L_x_155) ;  /* 0x0000006000007945 */ /* 0x000fe20003800000 */
[----:B------:R-:W-:Y:S01]  /*4ee0*/  PLOP3.LUT P0, PT, P0, PT, PT, 0x8, 0x80 ;  /* 0x000000000080781c */ /* 0x000fe2000070e170 */
[----:B------:R-:W-:-:S12]  /*4ef0*/  IMAD.MOV.U32 R21, RZ, RZ, -0x1 ;  /* 0xffffffffff157424 */ /* 0x000fd800078e00ff */
[----:B------:R-:W-:Y:S05]  /*4f00*/  WARPSYNC.COLLECTIVE R21, `(.L_x_156) ;  /* 0x0000000015087348 */ /* 0x000fea0003c00000 */
[----:B------:R-:W-:Y:S01]  /*4f10*/  VOTE.ANY P0, P0 ;  /* 0x0000000000ff7806 */ /* 0x000fe20000000100 */
[----:B------:R-:W-:-:S12]  /*4f20*/  ENDCOLLECTIVE ;  /* 0x000000000000791b */ /* 0x000fd80003800000 */
.L_x_156:
[----:B------:R-:W-:Y:S05]  /*4f30*/  BSYNC B0 ;  /* 0x0000000000007941 */ /* 0x000fea0003800000 */
.L_x_155:
[----:B------:R-:W-:Y:S05]  /*4f40*/  BRA `(.L_x_157) ;  /* 0xffffffe000987947 */ /* 0x000fea000383ffff */
.L_x_115:
[----:B------:R-:W-:Y:S01]  /*4f50*/  BSSY B0, `(.L_x_158) ;  /* 0x0000006000007945 */ /* 0x000fe20003800000 */
[----:B------:R-:W-:Y:S01]  /*4f60*/  PLOP3.LUT P0, PT, P0, PT, PT, 0x8, 0x80 ;  /* 0x000000000080781c */ /* 0x000fe2000070e170 */
[----:B------:R-:W-:-:S12]  /*4f70*/  IMAD.MOV.U32 R21, RZ, RZ, -0x1 ;  /* 0xffffffffff157424 */ /* 0x000fd800078e00ff */
[----:B------:R-:W-:Y:S05]  /*4f80*/  WARPSYNC.COLLECTIVE R21, `(.L_x_159) ;  /* 0x0000000015087348 */ /* 0x000fea0003c00000 */
[----:B------:R-:W-:Y:S01]  /*4f90*/  VOTE.ANY P0, P0 ;  /* 0x0000000000ff7806 */ /* 0x000fe20000000100 */
[----:B------:R-:W-:-:S12]  /*4fa0*/  ENDCOLLECTIVE ;  /* 0x000000000000791b */ /* 0x000fd80003800000 */
.L_x_159:
[----:B------:R-:W-:Y:S05]  /*4fb0*/  BSYNC B0 ;  /* 0x0000000000007941 */ /* 0x000fea0003800000 */
.L_x_158:
[----:B------:R-:W-:Y:S05]  /*4fc0*/  BRA `(.L_x_160) ;  /* 0xffffffe000ec7947 */ /* 0x000fea000383ffff */
.L_x_117:
[----:B------:R-:W0:Y:S01]  /*4fd0*/  S2R R26, SR_GEMASK ;  /* 0x00000000001a7919 */ /* 0x000e220000003c00 */
[----:B------:R-:W-:Y:S01]  /*4fe0*/  BSSY B0, `(.L_x_161) ;  /* 0x0000006000007945 */ /* 0x000fe20003800000 */
[----:B------:R-:W-:Y:S01]  /*4ff0*/  PLOP3.LUT P0, PT, P0, PT, PT, 0x8, 0x80 ;  /* 0x000000000080781c */ /* 0x000fe2000070e170 */
[----:B------:R-:W-:-:S12]  /*5000*/  IMAD.MOV.U32 R21, RZ, RZ, -0x1 ;  /* 0xffffffffff157424 */ /* 0x000fd800078e00ff */
[----:B0-----:R-:W-:Y:S05]  /*5010*/  WARPSYNC.COLLECTIVE R21, `(.L_x_162) ;  /* 0x0000000015087348 */ /* 0x001fea0003c00000 */
[----:B------:R-:W-:Y:S01]  /*5020*/  VOTE.ANY R21, PT, P0 ;  /* 0x0000000000157806 */ /* 0x000fe200000e0100 */
[----:B0-----:R-:W-:Y:S06]  /*5030*/  ENDCOLLECTIVE ;  /* 0x000000000000791b */ /* 0x001fec0003800000 */
.L_x_162:
[----:B------:R-:W-:Y:S05]  /*5040*/  BSYNC B0 ;  /* 0x0000000000007941 */ /* 0x000fea0003800000 */
.L_x_161:
[----:B------:R-:W-:Y:S01]  /*5050*/  LOP3.LUT R21, R21, 0x80000000, R26, 0xec, !PT ;  /* 0x8000000015157812 */ /* 0x000fe200078eec1a */
[----:B------:R-:W-:-:S04]  /*5060*/  IMAD.MOV.U32 R17, RZ, RZ, 0x1 ;  /* 0x00000001ff117424 */ /* 0x000fc800078e00ff */
        /* <DEDUP_REMOVED lines=8> */
.L_x_163:
[----:B------:R-:W-:Y:S01]  /*50f0*/  ISETP.GE.AND P0, PT, R38, R20, PT ;  /* 0x000000142600720c */ /* 0x000fe20003f06270 */
[----:B------:R-:W-:-:S03]  /*5100*/  IMAD.MOV.U32 R17, RZ, RZ, 0x2 ;  /* 0x00000002ff117424 */ /* 0x000fc600078e00ff */
[----:B------:R-:W-:-:S05]  /*5110*/  SEL R22, R22, RZ, !P0 ;  /* 0x000000ff16167207 */ /* 0x000fca0004000000 */
[----:B------:R-:W-:Y:S02]  /*5120*/  IMAD.IADD R43, R22, 0x1, R19 ;  /* 0x00000001162b7824 */ /* 0x000fe400078e0213 */
[----:B------:R-:W-:Y:S02]  /*5130*/  VIADD R19, R38, 0x2 ;  /* 0x0000000226137836 */ /* 0x000fe40000000000 */
[----:B------:R-:W-:-:S03]  /*5140*/  IMAD.MOV.U32 R16, RZ, RZ, R43 ;  /* 0x000000ffff107224 */ /* 0x000fc600078e002b */
[----:B------:R-:W-:Y:S01]  /*5150*/  ISETP.GT.AND P0, PT, R19, R20, PT ;  /* 0x000000141300720c */ /* 0x000fe20003f04270 */
[----:B------:R-:W-:-:S12]  /*5160*/  VIADD R19, R38, 0x4 ;  /* 0x0000000426137836 */ /* 0x000fd80000000000 */
[----:B------:R-:W-:Y:S05]  /*5170*/  WARPSYNC.COLLECTIVE R21, `(.L_x_164) ;  /* 0x0000000015087348 */ /* 0x000fea0003c00000 */
[----:B------:R0:W1:Y:S02]  /*5180*/  SHFL.DOWN P3, R22, R16, R17, R20 ;  /* 0x0800001110167389 */ /* 0x0000640000060014 */
[----:B01----:R-:W-:Y:S05]  /*5190*/  ENDCOLLECTIVE ;  /* 0x000000000000791b */ /* 0x003fea0003800000 */
.L_x_164:
[----:B------:R-:W-:Y:S01]  /*51a0*/  IMAD.MOV.U32 R17, RZ, RZ, 0x4 ;  /* 0x00000004ff117424 */ /* 0x000fe200078e00ff */
[----:B------:R-:W-:Y:S02]  /*51b0*/  SEL R22, R22, RZ, !P0 ;  /* 0x000000ff16167207 */ /* 0x000fe40004000000 */
[----:B------:R-:W-:-:S03]  /*51c0*/  ISETP.GT.AND P0, PT, R19, R20, PT ;  /* 0x000000141300720c */ /* 0x000fc60003f04270 */
[----:B------:R-:W-:Y:S02]  /*51d0*/  IMAD.IADD R45, R43, 0x1, R22 ;  /* 0x000000012b2d7824 */ /* 0x000fe400078e0216 */
[----:B------:R-:W-:Y:S02]  /*51e0*/  VIADD R43, R38, 0x8 ;  /* 0x00000008262b7836 */ /* 0x000fe40000000000 */
[----:B------:R-:W-:-:S07]  /*51f0*/  IMAD.MOV.U32 R16, RZ, RZ, R45 ;  /* 0x000000ffff107224 */ /* 0x000fce00078e002d */
[----:B------:R-:W-:Y:S05]  /*5200*/  WARPSYNC.COLLECTIVE R21, `(.L_x_165) ;  /* 0x0000000015087348 */ /* 0x000fea0003c00000 */
[----:B------:R0:W1:Y:S02]  /*5210*/  SHFL.DOWN P3, R22, R16, R17, R20 ;  /* 0x0800001110167389 */ /* 0x0000640000060014 */
[----:B01----:R-:W-:Y:S05]  /*5220*/  ENDCOLLECTIVE ;  /* 0x000000000000791b */ /* 0x003fea0003800000 */
.L_x_165:
        /* <DEDUP_REMOVED lines=9> */
.L_x_166:
[----:B------:R-:W-:Y:S01]  /*52c0*/  IMAD.MOV.U32 R17, RZ, RZ, 0x10 ;  /* 0x00000010ff117424 */ /* 0x000fe200078e00ff */
[----:B------:R-:W-:Y:S02]  /*52d0*/  SEL R22, R22, RZ, !P0 ;  /* 0x000000ff16167207 */ /* 0x000fe40004000000 */
[----:B------:R-:W-:-:S03]  /*52e0*/  ISETP.NE.AND P0, PT, R18, 0x65, PT ;  /* 0x000000651200780c */ /* 0x000fc60003f05270 */
[----:B------:R-:W-:Y:S02]  /*52f0*/  IMAD.IADD R43, R19, 0x1, R22 ;  /* 0x00000001132b7824 */ /* 0x000fe400078e0216 */
[----:B------:R-:W-:Y:S02]  /*5300*/  VIADD R19, R38, 0x10 ;  /* 0x0000001026137836 */ /* 0x000fe40000000000 */
[----:B------:R-:W-:-:S03]  /*5310*/  IMAD.MOV.U32 R16, RZ, RZ, R43 ;  /* 0x000000ffff107224 */ /* 0x000fc600078e002b */
[----:B------:R-:W-:-:S13]  /*5320*/  ISETP.GT.AND P2, PT, R19, R20, PT ;  /* 0x000000141300720c */ /* 0x000fda0003f44270 */
[----:B------:R-:W-:Y:S05]  /*5330*/  WARPSYNC.COLLECTIVE R21, `(.L_x_167) ;  /* 0x0000000015087348 */ /* 0x000fea0003c00000 */
[----:B------:R0:W1:Y:S02]  /*5340*/  SHFL.DOWN P3, R22, R16, R17, R20 ;  /* 0x0800001110167389 */ /* 0x0000640000060014 */
[----:B01----:R-:W-:Y:S05]  /*5350*/  ENDCOLLECTIVE ;  /* 0x000000000000791b */ /* 0x003fea0003800000 */
.L_x_167:
[----:B------:R-:W-:Y:S05]  /*5360*/  WARPSYNC.COLLECTIVE R21, `(.L_x_168) ;  /* 0x0000000015087348 */ /* 0x000fea0003c00000 */
[----:B------:R-:W-:Y:S01]  /*5370*/  VOTE.ALL P0, P0 ;  /* 0x0000000000ff7806 */ /* 0x000fe20000000000 */
[----:B------:R-:W-:-:S12]  /*5380*/  ENDCOLLECTIVE ;  /* 0x000000000000791b */ /* 0x000fd80003800000 */
.L_x_168:
[----:B------:R-:W-:Y:S02]  /*5390*/  IADD3 R44, P3, PT, R44, 0x100, RZ ;  /* 0x000001002c2c7810 */ /* 0x000fe40007f7e0ff */
[----:B------:R-:W-:-:S03]  /*53a0*/  SEL R22, R22, RZ, !P2 ;  /* 0x000000ff16167207 */ /* 0x000fc60005000000 */
[----:B------:R-:W-:Y:S02]  /*53b0*/  IMAD.X R45, RZ, RZ, R45, P3 ;  /* 0x000000ffff2d7224 */ /* 0x000fe400018e062d */
[----:B------:R-:W-:Y:S01]  /*53c0*/  IMAD.IADD R46, R43, 0x1, R22 ;  /* 0x000000012b2e7824 */ /* 0x000fe200078e0216 */
[----:B------:R-:W-:Y:S06]  /*53d0*/  BRA `(.L_x_169) ;  /* 0xffffffe000847947 */ /* 0x000fec000383ffff */
.L_x_119:
[----:B------:R-:W-:Y:S01]  /*53e0*/  BSSY B0, `(.L_x_170) ;  /* 0x0000006000007945 */ /* 0x000fe20003800000 */
[----:B------:R-:W-:Y:S01]  /*53f0*/  PLOP3.LUT P0, PT, P0, PT, PT, 0x8, 0x80 ;  /* 0x000000000080781c */ /* 0x000fe2000070e170 */
[----:B------:R-:W-:-:S12]  /*5400*/  IMAD.MOV.U32 R21, RZ, RZ, -0x1 ;  /* 0xffffffffff157424 */ /* 0x000fd800078e00ff */
[----:B------:R-:W-:Y:S05]  /*5410*/  WARPSYNC.COLLECTIVE R21, `(.L_x_171) ;  /* 0x0000000015087348 */ /* 0x000fea0003c00000 */
[----:B------:R-:W-:Y:S01]  /*5420*/  VOTE.ANY P0, P0 ;  /* 0x0000000000ff7806 */ /* 0x000fe20000000100 */
[----:B------:R-:W-:-:S12]  /*5430*/  ENDCOLLECTIVE ;  /* 0x000000000000791b */ /* 0x000fd80003800000 */
.L_x_171:
[----:B------:R-:W-:Y:S05]  /*5440*/  BSYNC B0 ;  /* 0x0000000000007941 */ /* 0x000fea0003800000 */
.L_x_170:
[----:B------:R-:W-:Y:S05]  /*5450*/  BRA `(.L_x_172) ;  /* 0xffffffe0008c7947 */ /* 0x000fea000383ffff */
.L_x_121:
[----:B------:R-:W-:Y:S01]  /*5460*/  BSSY B0, `(.L_x_173) ;  /* 0x0000006000007945 */ /* 0x000fe20003800000 */
[----:B------:R-:W-:Y:S01]  /*5470*/  PLOP3.LUT P0, PT, P0, PT, PT, 0x8, 0x80 ;  /* 0x000000000080781c */ /* 0x000fe2000070e170 */
[----:B------:R-:W-:-:S12]  /*5480*/  IMAD.MOV.U32 R21, RZ, RZ, -0x1 ;  /* 0xffffffffff157424 */ /* 0x000fd800078e00ff */
[----:B------:R-:W-:Y:S05]  /*5490*/  WARPSYNC.COLLECTIVE R21, `(.L_x_174) ;  /* 0x0000000015087348 */ /* 0x000fea0003c00000 */
[----:B------:R-:W-:Y:S01]  /*54a0*/  VOTE.ANY P0, P0 ;  /* 0x0000000000ff7806 */ /* 0x000fe20000000100 */
[----:B------:R-:W-:-:S12]  /*54b0*/  ENDCOLLECTIVE ;  /* 0x000000000000791b */ /* 0x000fd80003800000 */
.L_x_174:
[----:B------:R-:W-:Y:S05]  /*54c0*/  BSYNC B0 ;  /* 0x0000000000007941 */ /* 0x000fea0003800000 */
.L_x_173:
[----:B------:R-:W-:Y:S05]  /*54d0*/  BRA `(.L_x_175) ;  /* 0xffffffe000e07947 */ /* 0x000fea000383ffff */
.L_x_123:
[----:B------:R-:W-:Y:S01]  /*54e0*/  BSSY B0, `(.L_x_176) ;  /* 0x0000006000007945 */ /* 0x000fe20003800000 */
[----:B------:R-:W-:Y:S01]  /*54f0*/  PLOP3.LUT P0, PT, P0, PT, PT, 0x8, 0x80 ;  /* 0x000000000080781c */ /* 0x000fe2000070e170 */
[----:B------:R-:W-:-:S12]  /*5500*/  IMAD.MOV.U32 R21, RZ, RZ, -0x1 ;  /* 0xffffffffff157424 */ /* 0x000fd800078e00ff */
[----:B------:R-:W-:Y:S05]  /*5510*/  WARPSYNC.COLLECTIVE R21, `(.L_x_177) ;  /* 0x0000000015087348 */ /* 0x000fea0003c00000 */
[----:B------:R-:W-:Y:S01]  /*5520*/  VOTE.ANY R21, PT, P0 ;  /* 0x0000000000157806 */ /* 0x000fe200000e0100 */
[----:B------:R-:W-:Y:S06]  /*5530*/  ENDCOLLECTIVE ;  /* 0x000000000000791b */ /* 0x000fec0003800000 */
.L_x_177:
[----:B------:R-:W-:Y:S05]  /*5540*/  BSYNC B0 ;  /* 0x0000000000007941 */ /* 0x000fea0003800000 */
.L_x_176:
        /* <DEDUP_REMOVED lines=11> */
.L_x_178:
        /* <DEDUP_REMOVED lines=11> */
.L_x_179:
        /* <DEDUP_REMOVED lines=9> */
.L_x_180:
        /* <DEDUP_REMOVED lines=8> */
.L_x_181:
        /* <DEDUP_REMOVED lines=9> */
.L_x_182:
[----:B------:R-:W-:Y:S02]  /*5850*/  SEL R22, R22, RZ, !P0 ;  /* 0x000000ff16167207 */ /* 0x000fe40004000000 */
[----:B------:R-:W-:Y:S02]  /*5860*/  ISETP.NE.AND P0, PT, R18, 0x65, PT ;  /* 0x000000651200780c */ /* 0x000fe40003f05270 */
[----:B------:R-:W-:-:S11]  /*5870*/  IADD3 R46, PT, PT, R47, R22, R46 ;  /* 0x000000162f2e7210 */ /* 0x000fd60007ffe02e */
[----:B------:R-:W-:Y:S05]  /*5880*/  WARPSYNC.COLLECTIVE R21, `(.L_x_183) ;  /* 0x0000000015087348 */ /* 0x000fea0003c00000 */
[----:B------:R-:W-:Y:S01]  /*5890*/  VOTE.ALL P0, P0 ;  /* 0x0000000000ff7806 */ /* 0x000fe20000000000 */
[----:B------:R-:W-:-:S12]  /*58a0*/  ENDCOLLECTIVE ;  /* 0x000000000000791b */ /* 0x000fd80003800000 */
.L_x_183:
[----:B------:R-:W-:Y:S05]  /*58b0*/  BRA `(.L_x_184) ;  /* 0xffffffe000787947 */ /* 0x000fea000383ffff */
.L_x_185:
        /* <DEDUP_REMOVED lines=12> */
.L_x_213:


//--------------------- .text._ZN3cub18CUB_300001_SM_10006detail4scan20DeviceScanInitKernelINS0_13ScanTileStateIiLb1EEEEEvT_i --------------------------
	.section	.text._ZN3cub18CUB_300001_SM_10006detail4scan20DeviceScanInitKernelINS0_13ScanTileStateIiLb1EEEEEvT_i,"ax",@progbits
	.align	128
        .global         _ZN3cub18CUB_300001_SM_10006detail4scan20DeviceScanInitKernelINS0_13ScanTileStateIiLb1EEEEEvT_i
        .type           _ZN3cub18CUB_300001_SM_10006detail4scan20DeviceScanInitKernelINS0_13ScanTileStateIiLb1EEEEEvT_i,@function
        .size           _ZN3cub18CUB_300001_SM_10006detail4scan20DeviceScanInitKernelINS0_13ScanTileStateIiLb1EEEEEvT_i,(.L_x_214 - _ZN3cub18CUB_300001_SM_10006detail4scan20DeviceScanInitKernelINS0_13ScanTileStateIiLb1EEEEEvT_i)
        .other          _ZN3cub18CUB_300001_SM_10006detail4scan20DeviceScanInitKernelINS0_13ScanTileStateIiLb1EEEEEvT_i,@"STO_CUDA_ENTRY STV_DEFAULT"
_ZN3cub18CUB_300001_SM_10006detail4scan20DeviceScanInitKernelINS0_13ScanTileStateIiLb1EEEEEvT_i:
.text._ZN3cub18CUB_300001_SM_10006detail4scan20DeviceScanInitKernelINS0_13ScanTileStateIiLb1EEEEEvT_i:
[----:B------:R-:W-:Y:S01]  /*0000*/  LDC R1, c[0x0][0x37c] ;  /* 0x0000df00ff017b82 */ /* 0x000fe20000000800 */
[----:B------:R-:W0:Y:S07]  /*0010*/  S2R R0, SR_TID.X ;  /* 0x0000000000007919 */ /* 0x000e2e0000002100 */
[----:B------:R-:W1:Y:S01]  /*0020*/  S2UR UR6, SR_CTAID.X ;  /* 0x00000000000679c3 */ /* 0x000e620000002500 */
[----:B------:R-:W2:Y:S07]  /*0030*/  LDCU UR4, c[0x0][0x388] ;  /* 0x00007100ff0477ac */ /* 0x000eae0008000800 */
[----:B------:R-:W1:Y:S01]  /*0040*/  LDC R5, c[0x0][0x360] ;  /* 0x0000d800ff057b82 */ /* 0x000e620000000800 */
[----:B0-----:R-:W-:Y:S01]  /*0050*/  ISETP.GT.U32.AND P0, PT, R0, 0x1f, PT ;  /* 0x0000001f0000780c */ /* 0x001fe20003f04070 */
[----:B-1----:R-:W-:-:S03]  /*0060*/  IMAD R5, R5, UR6, R0 ;  /* 0x0000000605057c24 */ /* 0x002fc6000f8e0200 */
[----:B------:R-:W-:Y:S02]  /*0070*/  ISETP.NE.OR P0, PT, RZ, UR6, P0 ;  /* 0x00000006ff007c0c */ /* 0x000fe40008705670 */
[----:B--2---:R-:W-:Y:S01]  /*0080*/  ISETP.GE.AND P1, PT, R5, UR4, PT ;  /* 0x0000000405007c0c */ /* 0x004fe2000bf26270 */
[----:B------:R-:W0:-:S12]  /*0090*/  LDCU.64 UR4, c[0x0][0x358] ;  /* 0x00006b00ff0477ac */ /* 0x000e180008000a00 */
[----:B------:R-:W1:Y:S01]  /*00a0*/  @!P1 LDC.64 R2, c[0x0][0x380] ;  /* 0x0000e000ff029b82 */ /* 0x000e620000000a00 */
[----:B------:R-:W-:Y:S01]  /*00b0*/  @!P1 MOV R4, 0x63 ;  /* 0x0000006300049802 */ /* 0x000fe20000000f00 */
[----:B-1----:R-:W-:-:S04]  /*00c0*/  @!P1 IMAD.WIDE R2, R5, 0x8, R2 ;  /* 0x0000000805029825 */ /* 0x002fc800078e0202 */
[----:B------:R-:W-:-:S05]  /*00d0*/  HFMA2 R5, -RZ, RZ, 0, 0 ;  /* 0x00000000ff057431 */ /* 0x000fca00000001ff */
[----:B0-----:R0:W-:Y:S01]  /*00e0*/  @!P1 STG.E.64 desc[UR4][R2.64+0x100], R4 ;  /* 0x0001000402009986 */ /* 0x0011e2000c101b04 */
[----:B------:R-:W-:Y:S05]  /*00f0*/  @P0 EXIT ;  /* 0x000000000000094d */ /* 0x000fea0003800000 */
[----:B0-----:R-:W0:Y:S02]  /*0100*/  LDC.64 R2, c[0x0][0x380] ;  /* 0x0000e000ff027b82 */ /* 0x001e240000000a00 */
[----:B0-----:R-:W-:-:S05]  /*0110*/  IMAD.WIDE.U32 R2, R0, 0x8, R2 ;  /* 0x0000000800027825 */ /* 0x001fca00078e0002 */
[----:B------:R-:W-:Y:S01]  /*0120*/  STG.E.64 desc[UR4][R2.64], RZ ;  /* 0x000000ff02007986 */ /* 0x000fe2000c101b04 */
[----:B------:R-:W-:Y:S05]  /*0130*/  EXIT ;  /* 0x000000000000794d */ /* 0x000fea0003800000 */
.L_x_186:
        /* <DEDUP_REMOVED lines=12> */
.L_x_214:


//--------------------- .text._ZN3cub18CUB_300001_SM_10006detail11EmptyKernelIvEEvv --------------------------
	.section	.text._ZN3cub18CUB_300001_SM_10006detail11EmptyKernelIvEEvv,"ax",@progbits
	.align	128
        .global         _ZN3cub18CUB_300001_SM_10006detail11EmptyKernelIvEEvv
        .type           _ZN3cub18CUB_300001_SM_10006detail11EmptyKernelIvEEvv,@function
        .size           _ZN3cub18CUB_300001_SM_10006detail11EmptyKernelIvEEvv,(.L_x_215 - _ZN3cub18CUB_300001_SM_10006detail11EmptyKernelIvEEvv)
        .other          _ZN3cub18CUB_300001_SM_10006detail11EmptyKernelIvEEvv,@"STO_CUDA_ENTRY STV_DEFAULT"
_ZN3cub18CUB_300001_SM_10006detail11EmptyKernelIvEEvv:
.text._ZN3cub18CUB_300001_SM_10006detail11EmptyKernelIvEEvv:
[----:B------:R-:W-:Y:S01]  /*0000*/  LDC R1, c[0x0][0x37c] ;  /* 0x0000df00ff017b82 */ /* 0x000fe20000000800 */
[----:B------:R-:W-:Y:S05]  /*0010*/  EXIT ;  /* 0x000000000000794d */ /* 0x000fea0003800000 */
.L_x_187:
        /* <DEDUP_REMOVED lines=14> */
.L_x_215:


//--------------------- .text._Z7scatterPiPfS_S0_S_i --------------------------
	.section	.text._Z7scatterPiPfS_S0_S_i,"ax",@progbits
	.align	128
        .global         _Z7scatterPiPfS_S0_S_i
        .type           _Z7scatterPiPfS_S0_S_i,@function
        .size           _Z7scatterPiPfS_S0_S_i,(.L_x_216 - _Z7scatterPiPfS_S0_S_i)
        .other          _Z7scatterPiPfS_S0_S_i,@"STO_CUDA_ENTRY STV_DEFAULT"
_Z7scatterPiPfS_S0_S_i:
.text._Z7scatterPiPfS_S0_S_i:
[----:B------:R-:W-:Y:S01]  /*0000*/  LDC R1, c[0x0][0x37c] ;  /* 0x0000df00ff017b82 */ /* 0x000fe20000000800 */
[----:B------:R-:W0:Y:S07]  /*0010*/  S2R R3, SR_TID.X ;  /* 0x0000000000037919 */ /* 0x000e2e0000002100 */
[----:B------:R-:W0:Y:S01]  /*0020*/  S2UR UR4, SR_CTAID.X ;  /* 0x00000000000479c3 */ /* 0x000e220000002500 */
[----:B------:R-:W1:Y:S07]  /*0030*/  LDCU UR6, c[0x0][0x3a8] ;  /* 0x00007500ff0677ac */ /* 0x000e6e0008000800 */
[----:B------:R-:W0:Y:S01]  /*0040*/  LDC R0, c[0x0][0x360] ;  /* 0x0000d800ff007b82 */ /* 0x000e220000000800 */
[----:B------:R-:W2:Y:S01]  /*0050*/  LDCU UR5, c[0x0][0x370] ;  /* 0x00006e00ff0577ac */ /* 0x000ea20008000800 */
[----:B0-----:R-:W-:-:S02]  /*0060*/  IMAD R3, R0, UR4, R3 ;  /* 0x0000000400037c24 */ /* 0x001fc4000f8e0203 */
[----:B--2---:R-:W-:-:S03]  /*0070*/  IMAD R0, R0, UR5, RZ ;  /* 0x0000000500007c24 */ /* 0x004fc6000f8e02ff */
[----:B-1----:R-:W-:-:S13]  /*0080*/  ISETP.GE.AND P0, PT, R3, UR6, PT ;  /* 0x0000000603007c0c */ /* 0x002fda000bf06270 */
[----:B------:R-:W-:Y:S05]  /*0090*/  @P0 EXIT ;  /* 0x000000000000094d */ /* 0x000fea0003800000 */
[----:B------:R-:W0:Y:S01]  /*00a0*/  I2F.U32.RP R8, R0 ;  /* 0x0000000000087306 */ /* 0x000e220000209000 */
[----:B------:R-:W-:Y:S01]  /*00b0*/  IADD3 R2, PT, PT, R0, R3, RZ ;  /* 0x0000000300027210 */ /* 0x000fe20007ffe0ff */
[----:B------:R-:W1:Y:S01]  /*00c0*/  LDCU.64 UR4, c[0x0][0x358] ;  /* 0x00006b00ff0477ac */ /* 0x000e620008000a00 */
[----:B------:R-:W-:Y:S01]  /*00d0*/  IADD3 R9, PT, PT, RZ, -R0, RZ ;  /* 0x80000000ff097210 */ /* 0x000fe20007ffe0ff */
[----:B------:R-:W-:Y:S01]  /*00e0*/  BSSY.RECONVERGENT B0, `(.L_x_188) ;  /* 0x0000031000007945 */ /* 0x000fe20003800200 */
[C---:B------:R-:W-:Y:S02]  /*00f0*/  ISETP.GE.AND P0, PT, R2.reuse, UR6, PT ;  /* 0x0000000602007c0c */ /* 0x040fe4000bf06270 */
[----:B------:R-:W-:Y:S02]  /*0100*/  VIMNMX R7, PT, PT, R2, UR6, !PT ;  /* 0x0000000602077c48 */ /* 0x000fe4000ffe0100 */
[----:B------:R-:W-:Y:S02]  /*0110*/  SEL R6, RZ, 0x1, P0 ;  /* 0x00000001ff067807 */ /* 0x000fe40000000000 */
[----:B------:R-:W-:-:S02]  /*0120*/  ISETP.NE.U32.AND P2, PT, R0, RZ, PT ;  /* 0x000000ff0000720c */ /* 0x000fc40003f45070 */
[----:B------:R-:W-:Y:S01]  /*0130*/  IADD3 R7, PT, PT, R7, -R2, -R6 ;  /* 0x8000000207077210 */ /* 0x000fe20007ffe806 */
[----:B0-----:R-:W0:Y:S02]  /*0140*/  MUFU.RCP R8, R8 ;  /* 0x0000000800087308 */ /* 0x001e240000001000 */
[----:B0-----:R-:W-:-:S06]  /*0150*/  IADD3 R4, PT, PT, R8, 0xffffffe, RZ ;  /* 0x0ffffffe08047810 */ /* 0x001fcc0007ffe0ff */
[----:B------:R0:W2:Y:S02]  /*0160*/  F2I.FTZ.U32.TRUNC.NTZ R5, R4 ;  /* 0x0000000400057305 */ /* 0x0000a4000021f000 */
[----:B0-----:R-:W-:Y:S02]  /*0170*/  HFMA2 R4, -RZ, RZ, 0, 0 ;  /* 0x00000000ff047431 */ /* 0x001fe400000001ff */
[----:B--2---:R-:W-:-:S04]  /*0180*/  IMAD R9, R9, R5, RZ ;  /* 0x0000000509097224 */ /* 0x004fc800078e02ff */
[----:B------:R-:W-:-:S06]  /*0190*/  IMAD.HI.U32 R8, R5, R9, R4 ;  /* 0x0000000905087227 */ /* 0x000fcc00078e0004 */
[----:B------:R-:W-:-:S05]  /*01a0*/  IMAD.HI.U32 R5, R8, R7, RZ ;  /* 0x0000000708057227 */ /* 0x000fca00078e00ff */
[----:B------:R-:W-:-:S05]  /*01b0*/  IADD3 R2, PT, PT, -R5, RZ, RZ ;  /* 0x000000ff05027210 */ /* 0x000fca0007ffe1ff */
[----:B------:R-:W-:-:S05]  /*01c0*/  IMAD R7, R0, R2, R7 ;  /* 0x0000000200077224 */ /* 0x000fca00078e0207 */
[----:B------:R-:W-:-:S13]  /*01d0*/  ISETP.GE.U32.AND P0, PT, R7, R0, PT ;  /* 0x000000000700720c */ /* 0x000fda0003f06070 */
[----:B------:R-:W-:Y:S02]  /*01e0*/  @P0 IADD3 R7, PT, PT, -R0, R7, RZ ;  /* 0x0000000700070210 */ /* 0x000fe40007ffe1ff */
[----:B------:R-:W-:Y:S02]  /*01f0*/  @P0 IADD3 R5, PT, PT, R5, 0x1, RZ ;  /* 0x0000000105050810 */ /* 0x000fe40007ffe0ff */
[----:B------:R-:W-:-:S13]  /*0200*/  ISETP.GE.U32.AND P1, PT, R7, R0, PT ;  /* 0x000000000700720c */ /* 0x000fda0003f26070 */
[----:B------:R-:W-:Y:S02]  /*0210*/  @P1 IADD3 R5, PT, PT, R5, 0x1, RZ ;  /* 0x0000000105051810 */ /* 0x000fe40007ffe0ff */
[----:B------:R-:W-:-:S04]  /*0220*/  @!P2 LOP3.LUT R5, RZ, R0, RZ, 0x33, !PT ;  /* 0x00000000ff05a212 */ /* 0x000fc800078e33ff */
[----:B------:R-:W-:-:S04]  /*0230*/  IADD3 R2, PT, PT, R6, R5, RZ ;  /* 0x0000000506027210 */ /* 0x000fc80007ffe0ff */
[C---:B------:R-:W-:Y:S02]  /*0240*/  LOP3.LUT R4, R2.reuse, 0x3, RZ, 0xc0, !PT ;  /* 0x0000000302047812 */ /* 0x040fe400078ec0ff */
[----:B------:R-:W-:Y:S02]  /*0250*/  ISETP.GE.U32.AND P1, PT, R2, 0x3, PT ;  /* 0x000000030200780c */ /* 0x000fe40003f26070 */
[----:B------:R-:W-:-:S13]  /*0260*/  ISETP.NE.AND P0, PT, R4, 0x3, PT ;  /* 0x000000030400780c */ /* 0x000fda0003f05270 */
[----:B-1----:R-:W-:Y:S05]  /*0270*/  @!P0 BRA `(.L_x_189) ;  /* 0x00000000005c8947 */ /* 0x002fea0003800000 */
[----:B------:R-:W0:Y:S01]  /*0280*/  LDC.64 R12, c[0x0][0x3a0] ;  /* 0x0000e800ff0c7b82 */ /* 0x000e220000000a00 */
[----:B------:R-:W-:-:S04]  /*0290*/  IADD3 R2, PT, PT, R2, 0x1, RZ ;  /* 0x0000000102027810 */ /* 0x000fc80007ffe0ff */
[----:B------:R-:W-:-:S03]  /*02a0*/  LOP3.LUT R2, R2, 0x3, RZ, 0xc0, !PT ;  /* 0x0000000302027812 */ /* 0x000fc600078ec0ff */
[----:B------:R-:W1:Y:S01]  /*02b0*/  LDC.64 R10, c[0x0][0x390] ;  /* 0x0000e400ff0a7b82 */ /* 0x000e620000000a00 */
[----:B------:R-:W-:-:S07]  /*02c0*/  IADD3 R2, PT, PT, -R2, RZ, RZ ;  /* 0x000000ff02027210 */ /* 0x000fce0007ffe1ff */
[----:B------:R-:W2:Y:S08]  /*02d0*/  LDC.64 R8, c[0x0][0x398] ;  /* 0x0000e600ff087b82 */ /* 0x000eb00000000a00 */
[----:B------:R-:W3:Y:S08]  /*02e0*/  LDC.64 R6, c[0x0][0x380] ;  /* 0x0000e000ff067b82 */ /* 0x000ef00000000a00 */
[----:B------:R-:W4:Y:S02]  /*02f0*/  LDC.64 R4, c[0x0][0x388] ;  /* 0x0000e200ff047b82 */ /* 0x000f240000000a00 */
.L_x_190:
[----:B0-----:R-:W-:-:S04]  /*0300*/  IMAD.WIDE R16, R3, 0x4, R12 ;  /* 0x0000000403107825 */ /* 0x001fc800078e020c */
[C---:B-1----:R-:W-:Y:S01]  /*0310*/  IMAD.WIDE R18, R3.reuse, 0x4, R10 ;  /* 0x0000000403127825 */ /* 0x042fe200078e020a */
[----:B------:R-:W3:Y:S05]  /*0320*/  LDG.E R21, desc[UR4][R16.64] ;  /* 0x0000000410157981 */ /* 0x000eea000c1e1900 */
[----:B------:R-:W5:Y:S01]  /*0330*/  LDG.E R19, desc[UR4][R18.64] ;  /* 0x0000000412137981 */ /* 0x000f62000c1e1900 */
[----:B--2---:R-:W-:-:S04]  /*0340*/  IMAD.WIDE R14, R3, 0x4, R8 ;  /* 0x00000004030e7825 */ /* 0x004fc800078e0208 */
[----:B---3--:R-:W-:-:S05]  /*0350*/  IMAD.WIDE R20, R21, 0x4, R6 ;  /* 0x0000000415147825 */ /* 0x008fca00078e0206 */
[----:B-----5:R0:W-:Y:S04]  /*0360*/  STG.E desc[UR4][R20.64], R19 ;  /* 0x0000001314007986 */ /* 0x0201e8000c101904 */
[----:B------:R-:W4:Y:S04]  /*0370*/  LDG.E R23, desc[UR4][R16.64] ;  /* 0x0000000410177981 */ /* 0x000f28000c1e1900 */
[----:B------:R-:W2:Y:S01]  /*0380*/  LDG.E R15, desc[UR4][R14.64] ;  /* 0x000000040e0f7981 */ /* 0x000ea2000c1e1900 */
[----:B------:R-:W-:Y:S02]  /*0390*/  IADD3 R2, PT, PT, R2, 0x1, RZ ;  /* 0x0000000102027810 */ /* 0x000fe40007ffe0ff */
[----:B------:R-:W-:-:S02]  /*03a0*/  IADD3 R3, PT, PT, R0, R3, RZ ;  /* 0x0000000300037210 */ /* 0x000fc40007ffe0ff */
[----:B------:R-:W-:Y:S01]  /*03b0*/  ISETP.NE.AND P0, PT, R2, RZ, PT ;  /* 0x000000ff0200720c */ /* 0x000fe20003f05270 */
[----:B----4-:R-:W-:-:S05]  /*03c0*/  IMAD.WIDE R22, R23, 0x4, R4 ;  /* 0x0000000417167825 */ /* 0x010fca00078e0204 */
[----:B--2---:R0:W-:Y:S07]  /*03d0*/  STG.E desc[UR4][R22.64], R15 ;  /* 0x0000000f16007986 */ /* 0x0041ee000c101904 */
[----:B------:R-:W-:Y:S05]  /*03e0*/  @P0 BRA `(.L_x_190) ;  /* 0xfffffffc00c40947 */ /* 0x000fea000383ffff */
.L_x_189:
[----:B------:R-:W-:Y:S05]  /*03f0*/  BSYNC.RECONVERGENT B0 ;  /* 0x0000000000007941 */ /* 0x000fea0003800200 */
.L_x_188:
[----:B------:R-:W-:Y:S05]  /*0400*/  @!P1 EXIT ;  /* 0x000000000000994d */ /* 0x000fea0003800000 */
.L_x_191:
[----:B-1----:R-:W1:Y:S08]  /*0410*/  LDC.64 R12, c[0x0][0x3a0] ;  /* 0x0000e800ff0c7b82 */ /* 0x002e700000000a00 */
[----:B------:R-:W2:Y:S08]  /*0420*/  LDC.64 R10, c[0x0][0x390] ;  /* 0x0000e400ff0a7b82 */ /* 0x000eb00000000a00 */
[----:B------:R-:W3:Y:S01]  /*0430*/  LDC.64 R4, c[0x0][0x380] ;  /* 0x0000e000ff047b82 */ /* 0x000ee20000000a00 */
[----:B-1----:R-:W-:-:S07]  /*0440*/  IMAD.WIDE R12, R3, 0x4, R12 ;  /* 0x00000004030c7825 */ /* 0x002fce00078e020c */
[----:B------:R-:W1:Y:S01]  /*0450*/  LDC.64 R8, c[0x0][0x398] ;  /* 0x0000e600ff087b82 */ /* 0x000e620000000a00 */
[----:B------:R-:W3:Y:S01]  /*0460*/  LDG.E R17, desc[UR4][R12.64] ;  /* 0x000000040c117981 */ /* 0x000ee2000c1e1900 */
[----:B--2---:R-:W-:-:S06]  /*0470*/  IMAD.WIDE R10, R3, 0x4, R10 ;  /* 0x00000004030a7825 */ /* 0x004fcc00078e020a */
[----:B------:R-:W2:Y:S01]  /*0480*/  LDC.64 R6, c[0x0][0x388] ;  /* 0x0000e200ff067b82 */ /* 0x000ea20000000a00 */
[----:B0-----:R-:W4:Y:S01]  /*0490*/  LDG.E R23, desc[UR4][R10.64] ;  /* 0x000000040a177981 */ /* 0x001f22000c1e1900 */
[----:B-1----:R-:W-:-:S04]  /*04a0*/  IMAD.WIDE R8, R3, 0x4, R8 ;  /* 0x0000000403087825 */ /* 0x002fc800078e0208 */
[----:B---3--:R-:W-:-:S05]  /*04b0*/  IMAD.WIDE R16, R17, 0x4, R4 ;  /* 0x0000000411107825 */ /* 0x008fca00078e0204 */
[----:B----4-:R0:W-:Y:S04]  /*04c0*/  STG.E desc[UR4][R16.64], R23 ;  /* 0x0000001710007986 */ /* 0x0101e8000c101904 */
[----:B------:R-:W2:Y:S04]  /*04d0*/  LDG.E R19, desc[UR4][R12.64] ;  /* 0x000000040c137981 */ /* 0x000ea8000c1e1900 */
[----:B------:R-:W3:Y:S01]  /*04e0*/  LDG.E R25, desc[UR4][R8.64] ;  /* 0x0000000408197981 */ /* 0x000ee2000c1e1900 */
[----:B------:R-:W-:-:S04]  /*04f0*/  IMAD.WIDE R14, R0, 0x4, R12 ;  /* 0x00000004000e7825 */ /* 0x000fc800078e020c */
[----:B------:R-:W-:-:S04]  /*0500*/  IMAD.WIDE R10, R0, 0x4, R10 ;  /* 0x00000004000a7825 */ /* 0x000fc800078e020a */
[----:B--2---:R-:W-:-:S05]  /*0510*/  IMAD.WIDE R18, R19, 0x4, R6 ;  /* 0x0000000413127825 */ /* 0x004fca00078e0206 */
[----:B---3--:R1:W-:Y:S04]  /*0520*/  STG.E desc[UR4][R18.64], R25 ;  /* 0x0000001912007986 */ /* 0x0083e8000c101904 */
[----:B------:R-:W2:Y:S04]  /*0530*/  LDG.E R21, desc[UR4][R14.64] ;  /* 0x000000040e157981 */ /* 0x000ea8000c1e1900 */
[----:B------:R-:W3:Y:S01]  /*0540*/  LDG.E R27, desc[UR4][R10.64] ;  /* 0x000000040a1b7981 */ /* 0x000ee2000c1e1900 */
[----:B0-----:R-:W-:-:S04]  /*0550*/  IMAD.WIDE R16, R0, 0x4, R8 ;  /* 0x0000000400107825 */ /* 0x001fc800078e0208 */
[----:B--2---:R-:W-:-:S05]  /*0560*/  IMAD.WIDE R20, R21, 0x4, R4 ;  /* 0x0000000415147825 */ /* 0x004fca00078e0204 */
[----:B---3--:R0:W-:Y:S04]  /*0570*/  STG.E desc[UR4][R20.64], R27 ;  /* 0x0000001b14007986 */ /* 0x0081e8000c101904 */
[----:B------:R-:W2:Y:S04]  /*0580*/  LDG.E R23, desc[UR4][R14.64] ;  /* 0x000000040e177981 */ /* 0x000ea8000c1e1900 */
[----:B------:R-:W3:Y:S01]  /*0590*/  LDG.E R29, desc[UR4][R16.64] ;  /* 0x00000004101d7981 */ /* 0x000ee2000c1e1900 */
[----:B------:R-:W-:-:S04]  /*05a0*/  IMAD.WIDE R12, R0, 0x4, R14 ;  /* 0x00000004000c7825 */ /* 0x000fc800078e020e */
[----:B------:R-:W-:-:S04]  /*05b0*/  IMAD.WIDE R8, R0, 0x4, R10 ;  /* 0x0000000400087825 */ /* 0x000fc800078e020a */
[----:B--2---:R-:W-:-:S05]  /*05c0*/  IMAD.WIDE R22, R23, 0x4, R6 ;  /* 0x0000000417167825 */ /* 0x004fca00078e0206 */
[----:B---3--:R2:W-:Y:S04]  /*05d0*/  STG.E desc[UR4][R22.64], R29 ;  /* 0x0000001d16007986 */ /* 0x0085e8000c101904 */
[----:B-1----:R-:W3:Y:S04]  /*05e0*/  LDG.E R19, desc[UR4][R12.64] ;  /* 0x000000040c137981 */ /* 0x002ee8000c1e1900 */
[----:B------:R-:W4:Y:S01]  /*05f0*/  LDG.E R25, desc[UR4][R8.64] ;  /* 0x0000000408197981 */ /* 0x000f22000c1e1900 */
[----:B------:R-:W-:-:S04]  /*0600*/  IMAD.WIDE R10, R0, 0x4, R16 ;  /* 0x00000004000a7825 */ /* 0x000fc800078e0210 */
[----:B---3--:R-:W-:-:S05]  /*0610*/  IMAD.WIDE R18, R19, 0x4, R4 ;  /* 0x0000000413127825 */ /* 0x008fca00078e0204 */
[----:B----4-:R1:W-:Y:S04]  /*0620*/  STG.E desc[UR4][R18.64], R25 ;  /* 0x0000001912007986 */ /* 0x0103e8000c101904 */
[----:B------:R-:W3:Y:S04]  /*0630*/  LDG.E R15, desc[UR4][R12.64] ;  /* 0x000000040c0f7981 */ /* 0x000ee8000c1e1900 */
[----:B0-----:R-:W4:Y:S01]  /*0640*/  LDG.E R27, desc[UR4][R10.64] ;  /* 0x000000040a1b7981 */ /* 0x001f22000c1e1900 */
[----:B------:R-:W-:-:S04]  /*0650*/  IMAD.WIDE R20, R0, 0x4, R12 ;  /* 0x0000000400147825 */ /* 0x000fc800078e020c */
[----:B------:R-:W-:-:S04]  /*0660*/  IMAD.WIDE R16, R0, 0x4, R8 ;  /* 0x0000000400107825 */ /* 0x000fc800078e0208 */
[----:B---3--:R-:W-:-:S05]  /*0670*/  IMAD.WIDE R14, R15, 0x4, R6 ;  /* 0x000000040f0e7825 */ /* 0x008fca00078e0206 */
[----:B----4-:R1:W-:Y:S04]  /*0680*/  STG.E desc[UR4][R14.64], R27 ;  /* 0x0000001b0e007986 */ /* 0x0103e8000c101904 */
[----:B--2---:R-:W2:Y:S04]  /*0690*/  LDG.E R23, desc[UR4][R20.64] ;  /* 0x0000000414177981 */ /* 0x004ea8000c1e1900 */
[----:B------:R-:W3:Y:S01]  /*06a0*/  LDG.E R17, desc[UR4][R16.64] ;  /* 0x0000000410117981 */ /* 0x000ee2000c1e1900 */
[----:B------:R-:W-:-:S04]  /*06b0*/  IMAD.WIDE R8, R0, 0x4, R10 ;  /* 0x0000000400087825 */ /* 0x000fc800078e020a */
[----:B--2---:R-:W-:-:S05]  /*06c0*/  IMAD.WIDE R4, R23, 0x4, R4 ;  /* 0x0000000417047825 */ /* 0x004fca00078e0204 */
[----:B---3--:R1:W-:Y:S04]  /*06d0*/  STG.E desc[UR4][R4.64], R17 ;  /* 0x0000001104007986 */ /* 0x0083e8000c101904 */
[----:B------:R-:W2:Y:S04]  /*06e0*/  LDG.E R13, desc[UR4][R20.64] ;  /* 0x00000004140d7981 */ /* 0x000ea8000c1e1900 */
[----:B------:R-:W3:Y:S01]  /*06f0*/  LDG.E R9, desc[UR4][R8.64] ;  /* 0x0000000408097981 */ /* 0x000ee2000c1e1900 */
[----:B------:R-:W-:-:S04]  /*0700*/  LEA R3, R0, R3, 0x2 ;  /* 0x0000000300037211 */ /* 0x000fc800078e10ff */
[----:B------:R-:W-:Y:S01]  /*0710*/  ISETP.GE.AND P0, PT, R3, UR6, PT ;  /* 0x0000000603007c0c */ /* 0x000fe2000bf06270 */
[----:B--2---:R-:W-:-:S05]  /*0720*/  IMAD.WIDE R6, R13, 0x4, R6 ;  /* 0x000000040d067825 */ /* 0x004fca00078e0206 */
[----:B---3--:R1:W-:Y:S07]  /*0730*/  STG.E desc[UR4][R6.64], R9 ;  /* 0x0000000906007986 */ /* 0x0083ee000c101904 */
[----:B------:R-:W-:Y:S05]  /*0740*/  @!P0 BRA `(.L_x_191) ;  /* 0xfffffffc00308947 */ /* 0x000fea000383ffff */
[----:B------:R-:W-:Y:S05]  /*0750*/  EXIT ;  /* 0x000000000000794d */ /* 0x000fea0003800000 */
.L_x_192:
        /* <DEDUP_REMOVED lines=10> */
.L_x_216:


//--------------------- .text._Z11getStartPosPiS_i --------------------------
	.section	.text._Z11getStartPosPiS_i,"ax",@progbits
	.align	128
        .global         _Z11getStartPosPiS_i
        .type           _Z11getStartPosPiS_i,@function
        .size           _Z11getStartPosPiS_i,(.L_x_217 - _Z11getStartPosPiS_i)
        .other          _Z11getStartPosPiS_i,@"STO_CUDA_ENTRY STV_DEFAULT"
_Z11getStartPosPiS_i:
.text._Z11getStartPosPiS_i:
[----:B------:R-:W-:Y:S01]  /*0000*/  LDC R1, c[0x0][0x37c] ;  /* 0x0000df00ff017b82 */ /* 0x000fe20000000800 */
[----:B------:R-:W0:Y:S07]  /*0010*/  S2R R7, SR_TID.X ;  /* 0x0000000000077919 */ /* 0x000e2e0000002100 */
[----:B------:R-:W0:Y:S08]  /*0020*/  S2UR UR4, SR_CTAID.X ;  /* 0x00000000000479c3 */ /* 0x000e300000002500 */
[----:B------:R-:W0:Y:S02]  /*0030*/  LDC R0, c[0x0][0x360] ;  /* 0x0000d800ff007b82 */ /* 0x000e240000000800 */
[----:B0-----:R-:W-:-:S05]  /*0040*/  IMAD R7, R0, UR4, R7 ;  /* 0x0000000400077c24 */ /* 0x001fca000f8e0207 */
[----:B------:R-:W-:-:S13]  /*0050*/  ISETP.GT.AND P0, PT, R7, 0x3f, PT ;  /* 0x0000003f0700780c */ /* 0x000fda0003f04270 */
[----:B------:R-:W-:Y:S05]  /*0060*/  @P0 EXIT ;  /* 0x000000000000094d */ /* 0x000fea0003800000 */
[----:B------:R-:W0:Y:S01]  /*0070*/  LDCU UR6, c[0x0][0x370] ;  /* 0x00006e00ff0677ac */ /* 0x000e220008000800 */
[----:B------:R-:W1:Y:S01]  /*0080*/  LDC.64 R2, c[0x0][0x388] ;  /* 0x0000e200ff027b82 */ /* 0x000e620000000a00 */
[----:B------:R-:W2:Y:S01]  /*0090*/  LDCU.64 UR4, c[0x0][0x358] ;  /* 0x00006b00ff0477ac */ /* 0x000ea20008000a00 */
[----:B0-----:R-:W-:-:S04]  /*00a0*/  IMAD R0, R0, UR6, RZ ;  /* 0x0000000600007c24 */ /* 0x001fc8000f8e02ff */
[----:B------:R-:W-:-:S04]  /*00b0*/  IMAD R5, R7, R0, RZ ;  /* 0x0000000007057224 */ /* 0x000fc800078e02ff */
[----:B-1----:R-:W-:Y:S02]  /*00c0*/  IMAD.WIDE R2, R5, 0x4, R2 ;  /* 0x0000000405027825 */ /* 0x002fe400078e0202 */
[----:B------:R-:W0:Y:S04]  /*00d0*/  LDC.64 R4, c[0x0][0x380] ;  /* 0x0000e000ff047b82 */ /* 0x000e280000000a00 */
[----:B--2---:R-:W2:Y:S01]  /*00e0*/  LDG.E R3, desc[UR4][R2.64] ;  /* 0x0000000402037981 */ /* 0x004ea2000c1e1900 */
[----:B0-----:R-:W-:-:S05]  /*00f0*/  IMAD.WIDE R4, R7, 0x4, R4 ;  /* 0x0000000407047825 */ /* 0x001fca00078e0204 */
[----:B--2---:R-:W-:Y:S01]  /*0100*/  STG.E desc[UR4][R4.64], R3 ;  /* 0x0000000304007986 */ /* 0x004fe2000c101904 */
[----:B------:R-:W-:Y:S05]  /*0110*/  EXIT ;  /* 0x000000000000794d */ /* 0x000fea0003800000 */
.L_x_193:
        /* <DEDUP_REMOVED lines=14> */
.L_x_217:


//--------------------- .text._Z10write_HistPiS_S_i --------------------------
	.section	.text._Z10write_HistPiS_S_i,"ax",@progbits
	.align	128
        .global         _Z10write_HistPiS_S_i
        .type           _Z10write_HistPiS_S_i,@function
        .size           _Z10write_HistPiS_S_i,(.L_x_218 - _Z10write_HistPiS_S_i)
        .other          _Z10write_HistPiS_S_i,@"STO_CUDA_ENTRY STV_DEFAULT"
_Z10write_HistPiS_S_i:
.text._Z10write_HistPiS_S_i:
[----:B------:R-:W-:Y:S01]  /*0000*/  LDC R1, c[0x0][0x37c] ;  /* 0x0000df00ff017b82 */ /* 0x000fe20000000800 */
[----:B------:R-:W0:Y:S07]  /*0010*/  S2R R0, SR_TID.X ;  /* 0x0000000000007919 */ /* 0x000e2e0000002100 */
[----:B------:R-:W1:Y:S01]  /*0020*/  S2UR UR5, SR_CgaCtaId ;  /* 0x00000000000579c3 */ /* 0x000e620000008800 */
[----:B------:R-:W-:Y:S01]  /*0030*/  UMOV UR4, 0x400 ;  /* 0x0000040000047882 */ /* 0x000fe20000000000 */
[----:B------:R-:W2:Y:S06]  /*0040*/  LDCU.64 UR6, c[0x0][0x358] ;  /* 0x00006b00ff0677ac */ /* 0x000eac0008000a00 */
[----:B------:R-:W3:Y:S08]  /*0050*/  S2UR UR8, SR_CTAID.X ;  /* 0x00000000000879c3 */ /* 0x000ef00000002500 */
[----:B------:R-:W3:Y:S01]  /*0060*/  LDC R3, c[0x0][0x360] ;  /* 0x0000d800ff037b82 */ /* 0x000ee20000000800 */
[----:B------:R-:W4:Y:S01]  /*0070*/  LDCU UR9, c[0x0][0x370] ;  /* 0x00006e00ff0977ac */ /* 0x000f220008000800 */
[----:B-1----:R-:W-:-:S03]  /*0080*/  ULEA UR4, UR5, UR4, 0x18 ;  /* 0x0000000405047291 */ /* 0x002fc6000f8ec0ff */
[----:B------:R-:W-:-:S03]  /*0090*/  UMOV UR5, 0x20 ;  /* 0x0000002000057882 */ /* 0x000fc60000000000 */
[----:B0-----:R-:W-:Y:S01]  /*00a0*/  LEA R20, R0, UR4, 0x8 ;  /* 0x0000000400147c11 */ /* 0x001fe2000f8e40ff */
[C---:B---3--:R-:W-:Y:S02]  /*00b0*/  IMAD R2, R3.reuse, UR8, R0 ;  /* 0x0000000803027c24 */ /* 0x048fe4000f8e0200 */
[----:B----4-:R-:W-:-:S03]  /*00c0*/  IMAD R3, R3, UR9, RZ ;  /* 0x0000000903037c24 */ /* 0x010fc6000f8e02ff */
[----:B--2---:R-:W-:-:S07]  /*00d0*/  MOV R21, R2 ;  /* 0x0000000200157202 */ /* 0x004fce0000000f00 */
.L_x_194:
[----:B0-----:R-:W0:Y:S02]  /*00e0*/  LDC.64 R24, c[0x0][0x390] ;  /* 0x0000e400ff187b82 */ /* 0x001e240000000a00 */
[----:B0-----:R-:W-:-:S05]  /*00f0*/  IMAD.WIDE R24, R21, 0x4, R24 ;  /* 0x0000000415187825 */ /* 0x001fca00078e0218 */
[----:B------:R-:W2:Y:S01]  /*0100*/  LDG.E R4, desc[UR6][R24.64] ;  /* 0x0000000618047981 */ /* 0x000ea2000c1e1900 */
[----:B------:R-:W-:-:S05]  /*0110*/  IMAD.WIDE R14, R3, 0x4, R24 ;  /* 0x00000004030e7825 */ /* 0x000fca00078e0218 */
[----:B------:R0:W2:Y:S01]  /*0120*/  LDG.E R5, desc[UR6][R14.64] ;  /* 0x000000060e057981 */ /* 0x0000a2000c1e1900 */
[----:B------:R-:W-:-:S04]  /*0130*/  IMAD.WIDE R6, R3, 0x4, R14 ;  /* 0x0000000403067825 */ /* 0x000fc800078e020e */
[C---:B------:R-:W-:Y:S02]  /*0140*/  IMAD.WIDE R22, R3.reuse, 0x4, R6 ;  /* 0x0000000403167825 */ /* 0x040fe400078e0206 */
[----:B------:R-:W2:Y:S02]  /*0150*/  LDG.E R6, desc[UR6][R6.64] ;  /* 0x0000000606067981 */ /* 0x000ea4000c1e1900 */
[----:B------:R-:W-:-:S04]  /*0160*/  IMAD.WIDE R8, R3, 0x4, R22 ;  /* 0x0000000403087825 */ /* 0x000fc800078e0216 */
[C---:B------:R-:W-:Y:S01]  /*0170*/  IMAD.WIDE R16, R3.reuse, 0x4, R8 ;  /* 0x0000000403107825 */ /* 0x040fe200078e0208 */
[----:B------:R1:W2:Y:S04]  /*0180*/  LDG.E R7, desc[UR6][R22.64] ;  /* 0x0000000616077981 */ /* 0x0002a8000c1e1900 */
[----:B------:R-:W3:Y:S01]  /*0190*/  LDG.E R8, desc[UR6][R8.64] ;  /* 0x0000000608087981 */ /* 0x000ee2000c1e1900 */
[----:B------:R-:W-:-:S04]  /*01a0*/  IMAD.WIDE R10, R3, 0x4, R16 ;  /* 0x00000004030a7825 */ /* 0x000fc800078e0210 */
[C---:B------:R-:W-:Y:S02]  /*01b0*/  IMAD.WIDE R18, R3.reuse, 0x4, R10 ;  /* 0x0000000403127825 */ /* 0x040fe400078e020a */
[----:B------:R-:W3:Y:S02]  /*01c0*/  LDG.E R10, desc[UR6][R10.64] ;  /* 0x000000060a0a7981 */ /* 0x000ee4000c1e1900 */
[C---:B------:R-:W-:Y:S02]  /*01d0*/  IMAD.WIDE R12, R3.reuse, 0x4, R18 ;  /* 0x00000004030c7825 */ /* 0x040fe400078e0212 */
[----:B------:R-:W3:Y:S02]  /*01e0*/  LDG.E R9, desc[UR6][R16.64] ;  /* 0x0000000610097981 */ /* 0x000ee4000c1e1900 */
[C---:B------:R-:W-:Y:S02]  /*01f0*/  IMAD.WIDE R26, R3.reuse, 0x4, R12 ;  /* 0x00000004031a7825 */ /* 0x040fe400078e020c */
[----:B------:R-:W3:Y:S04]  /*0200*/  LDG.E R11, desc[UR6][R18.64] ;  /* 0x00000006120b7981 */ /* 0x000ee8000c1e1900 */
[----:B------:R-:W4:Y:S01]  /*0210*/  LDG.E R12, desc[UR6][R12.64] ;  /* 0x000000060c0c7981 */ /* 0x000f22000c1e1900 */
[----:B0-----:R-:W-:-:S04]  /*0220*/  IMAD.WIDE R14, R3, 0x4, R26 ;  /* 0x00000004030e7825 */ /* 0x001fc800078e021a */
[C---:B-1----:R-:W-:Y:S02]  /*0230*/  IMAD.WIDE R22, R3.reuse, 0x4, R14 ;  /* 0x0000000403167825 */ /* 0x042fe400078e020e */
[----:B------:R-:W4:Y:S02]  /*0240*/  LDG.E R14, desc[UR6][R14.64] ;  /* 0x000000060e0e7981 */ /* 0x000f24000c1e1900 */
[C---:B------:R-:W-:Y:S02]  /*0250*/  IMAD.WIDE R28, R3.reuse, 0x4, R22 ;  /* 0x00000004031c7825 */ /* 0x040fe400078e0216 */
[----:B------:R0:W4:Y:S04]  /*0260*/  LDG.E R13, desc[UR6][R26.64] ;  /* 0x000000061a0d7981 */ /* 0x000128000c1e1900 */
[----:B------:R-:W5:Y:S01]  /*0270*/  LDG.E R16, desc[UR6][R28.64] ;  /* 0x000000061c107981 */ /* 0x000f62000c1e1900 */
[----:B------:R-:W-:-:S03]  /*0280*/  IMAD.WIDE R24, R3, 0x4, R28 ;  /* 0x0000000403187825 */ /* 0x000fc600078e021c */
[----:B------:R1:W4:Y:S01]  /*0290*/  LDG.E R15, desc[UR6][R22.64] ;  /* 0x00000006160f7981 */ /* 0x000322000c1e1900 */
[----:B0-----:R-:W-:-:S03]  /*02a0*/  IMAD.WIDE R26, R3, 0x4, R24 ;  /* 0x00000004031a7825 */ /* 0x001fc600078e0218 */
[----:B------:R-:W5:Y:S04]  /*02b0*/  LDG.E R17, desc[UR6][R24.64] ;  /* 0x0000000618117981 */ /* 0x000f68000c1e1900 */
[----:B------:R-:W5:Y:S01]  /*02c0*/  LDG.E R18, desc[UR6][R26.64] ;  /* 0x000000061a127981 */ /* 0x000f62000c1e1900 */
[----:B-1----:R-:W-:-:S05]  /*02d0*/  IMAD.WIDE R22, R3, 0x4, R26 ;  /* 0x0000000403167825 */ /* 0x002fca00078e021a */
[----:B------:R-:W5:Y:S01]  /*02e0*/  LDG.E R19, desc[UR6][R22.64] ;  /* 0x0000000616137981 */ /* 0x000f62000c1e1900 */
[----:B------:R-:W-:-:S03]  /*02f0*/  LEA R21, R3, R21, 0x4 ;  /* 0x0000001503157211 */ /* 0x000fc600078e20ff */
[----:B--2---:R0:W-:Y:S04]  /*0300*/  STS.128 [R20+UR5+-0x20], R4 ;  /* 0xffffe00414007988 */ /* 0x0041e80008000c05 */
[----:B---3--:R0:W-:Y:S04]  /*0310*/  STS.128 [R20+UR5+-0x10], R8 ;  /* 0xfffff00814007988 */ /* 0x0081e80008000c05 */
[----:B----4-:R0:W-:Y:S04]  /*0320*/  STS.128 [R20+UR5], R12 ;  /* 0x0000000c14007988 */ /* 0x0101e80008000c05 */
[----:B-----5:R0:W-:Y:S01]  /*0330*/  STS.128 [R20+UR5+0x10], R16 ;  /* 0x0000101014007988 */ /* 0x0201e20008000c05 */
[----:B------:R-:W-:-:S04]  /*0340*/  UIADD3 UR5, UPT, UPT, UR5, 0x40, URZ ;  /* 0x0000004005057890 */ /* 0x000fc8000fffe0ff */
[----:B------:R-:W-:-:S09]  /*0350*/  UISETP.NE.AND UP0, UPT, UR5, 0x120, UPT ;  /* 0x000001200500788c */ /* 0x000fd2000bf05270 */
[----:B------:R-:W-:Y:S05]  /*0360*/  BRA.U UP0, `(.L_x_194) ;  /* 0xfffffffd005c7547 */ /* 0x000fea000b83ffff */
[----:B------:R-:W1:Y:S02]  /*0370*/  LDCU UR5, c[0x0][0x398] ;  /* 0x00007300ff0577ac */ /* 0x000e640008000800 */
[----:B-1----:R-:W-:-:S13]  /*0380*/  ISETP.GE.AND P0, PT, R2, UR5, PT ;  /* 0x0000000502007c0c */ /* 0x002fda000bf06270 */
[----:B------:R-:W-:Y:S05]  /*0390*/  @P0 EXIT ;  /* 0x000000000000094d */ /* 0x000fea0003800000 */
[----:B0-----:R-:W0:Y:S01]  /*03a0*/  I2F.U32.RP R9, R3 ;  /* 0x0000000300097306 */ /* 0x001e220000209000 */
[C---:B------:R-:W-:Y:S01]  /*03b0*/  IADD3 R6, PT, PT, R3.reuse, R2, RZ ;  /* 0x0000000203067210 */ /* 0x040fe20007ffe0ff */
[----:B------:R-:W-:Y:S01]  /*03c0*/  BSSY.RECONVERGENT B0, `(.L_x_195) ;  /* 0x000002f000007945 */ /* 0x000fe20003800200 */
[----:B------:R-:W-:Y:S02]  /*03d0*/  IADD3 R11, PT, PT, RZ, -R3, RZ ;  /* 0x80000003ff0b7210 */ /* 0x000fe40007ffe0ff */
[C---:B------:R-:W-:Y:S02]  /*03e0*/  ISETP.GE.AND P0, PT, R6.reuse, UR5, PT ;  /* 0x0000000506007c0c */ /* 0x040fe4000bf06270 */
[----:B------:R-:W-:Y:S02]  /*03f0*/  VIMNMX R7, PT, PT, R6, UR5, !PT ;  /* 0x0000000506077c48 */ /* 0x000fe4000ffe0100 */
[----:B------:R-:W-:Y:S02]  /*0400*/  SEL R8, RZ, 0x1, P0 ;  /* 0x00000001ff087807 */ /* 0x000fe40000000000 */
[----:B------:R-:W-:-:S02]  /*0410*/  ISETP.NE.U32.AND P2, PT, R3, RZ, PT ;  /* 0x000000ff0300720c */ /* 0x000fc40003f45070 */
[----:B------:R-:W-:Y:S01]  /*0420*/  IADD3 R6, PT, PT, R7, -R6, -R8 ;  /* 0x8000000607067210 */ /* 0x000fe20007ffe808 */
[----:B0-----:R-:W0:Y:S02]  /*0430*/  MUFU.RCP R9, R9 ;  /* 0x0000000900097308 */ /* 0x001e240000001000 */
[----:B0-----:R-:W-:-:S06]  /*0440*/  VIADD R4, R9, 0xffffffe ;  /* 0x0ffffffe09047836 */ /* 0x001fcc0000000000 */
[----:B------:R0:W1:Y:S02]  /*0450*/  F2I.FTZ.U32.TRUNC.NTZ R5, R4 ;  /* 0x0000000400057305 */ /* 0x000064000021f000 */
[----:B0-----:R-:W-:Y:S02]  /*0460*/  IMAD.MOV.U32 R4, RZ, RZ, RZ ;  /* 0x000000ffff047224 */ /* 0x001fe400078e00ff */
[----:B-1----:R-:W-:-:S04]  /*0470*/  IMAD R11, R11, R5, RZ ;  /* 0x000000050b0b7224 */ /* 0x002fc800078e02ff */
[----:B------:R-:W-:-:S06]  /*0480*/  IMAD.HI.U32 R5, R5, R11, R4 ;  /* 0x0000000b05057227 */ /* 0x000fcc00078e0004 */
[----:B------:R-:W-:-:S05]  /*0490*/  IMAD.HI.U32 R9, R5, R6, RZ ;  /* 0x0000000605097227 */ /* 0x000fca00078e00ff */
[----:B------:R-:W-:-:S05]  /*04a0*/  IADD3 R4, PT, PT, -R9, RZ, RZ ;  /* 0x000000ff09047210 */ /* 0x000fca0007ffe1ff */
[----:B------:R-:W-:Y:S02]  /*04b0*/  IMAD R6, R3, R4, R6 ;  /* 0x0000000403067224 */ /* 0x000fe400078e0206 */
[----:B------:R-:W0:Y:S03]  /*04c0*/  LDC.64 R4, c[0x0][0x388] ;  /* 0x0000e200ff047b82 */ /* 0x000e260000000a00 */
[----:B------:R-:W-:-:S13]  /*04d0*/  ISETP.GE.U32.AND P0, PT, R6, R3, PT ;  /* 0x000000030600720c */ /* 0x000fda0003f06070 */
[----:B------:R-:W-:Y:S01]  /*04e0*/  @P0 IADD3 R6, PT, PT, -R3, R6, RZ ;  /* 0x0000000603060210 */ /* 0x000fe20007ffe1ff */
[----:B------:R-:W-:-:S03]  /*04f0*/  @P0 VIADD R9, R9, 0x1 ;  /* 0x0000000109090836 */ /* 0x000fc60000000000 */
[----:B------:R-:W-:Y:S02]  /*0500*/  ISETP.GE.U32.AND P1, PT, R6, R3, PT ;  /* 0x000000030600720c */ /* 0x000fe40003f26070 */
[----:B------:R-:W1:Y:S11]  /*0510*/  LDC.64 R6, c[0x0][0x380] ;  /* 0x0000e000ff067b82 */ /* 0x000e760000000a00 */
[----:B------:R-:W-:-:S02]  /*0520*/  @P1 IADD3 R9, PT, PT, R9, 0x1, RZ ;  /* 0x0000000109091810 */ /* 0x000fc40007ffe0ff */
[----:B------:R-:W-:-:S04]  /*0530*/  @!P2 LOP3.LUT R9, RZ, R3, RZ, 0x33, !PT ;  /* 0x00000003ff09a212 */ /* 0x000fc800078e33ff */
[----:B------:R-:W-:-:S04]  /*0540*/  IADD3 R12, PT, PT, R8, R9, RZ ;  /* 0x00000009080c7210 */ /* 0x000fc80007ffe0ff */
[C---:B------:R-:W-:Y:S02]  /*0550*/  LOP3.LUT R8, R12.reuse, 0x3, RZ, 0xc0, !PT ;  /* 0x000000030c087812 */ /* 0x040fe400078ec0ff */
[----:B------:R-:W-:Y:S02]  /*0560*/  ISETP.GE.U32.AND P1, PT, R12, 0x3, PT ;  /* 0x000000030c00780c */ /* 0x000fe40003f26070 */
[----:B------:R-:W-:-:S13]  /*0570*/  ISETP.NE.AND P0, PT, R8, 0x3, PT ;  /* 0x000000030800780c */ /* 0x000fda0003f05270 */
[----:B0-----:R-:W-:Y:S05]  /*0580*/  @!P0 BRA `(.L_x_196) ;  /* 0x0000000000488947 */ /* 0x001fea0003800000 */
[----:B------:R-:W0:Y:S01]  /*0590*/  LDC.64 R8, c[0x0][0x380] ;  /* 0x0000e000ff087b82 */ /* 0x000e220000000a00 */
[----:B------:R-:W-:-:S05]  /*05a0*/  VIADD R12, R12, 0x1 ;  /* 0x000000010c0c7836 */ /* 0x000fca0000000000 */
[----:B------:R-:W-:Y:S02]  /*05b0*/  LOP3.LUT R12, R12, 0x3, RZ, 0xc0, !PT ;  /* 0x000000030c0c7812 */ /* 0x000fe400078ec0ff */
[----:B------:R-:W2:Y:S02]  /*05c0*/  LDC.64 R10, c[0x0][0x388] ;  /* 0x0000e200ff0a7b82 */ /* 0x000ea40000000a00 */
[----:B------:R-:W-:-:S07]  /*05d0*/  IADD3 R16, PT, PT, -R12, RZ, RZ ;  /* 0x000000ff0c107210 */ /* 0x000fce0007ffe1ff */
.L_x_197:
[----:B--2---:R-:W-:-:S06]  /*05e0*/  IMAD.WIDE R14, R2, 0x4, R10 ;  /* 0x00000004020e7825 */ /* 0x004fcc00078e020a */
[----:B------:R-:W2:Y:S01]  /*05f0*/  LDG.E R15, desc[UR6][R14.64] ;  /* 0x000000060e0f7981 */ /* 0x000ea2000c1e1900 */
[----:B------:R-:W-:-:S04]  /*0600*/  IADD3 R16, PT, PT, R16, 0x1, RZ ;  /* 0x0000000110107810 */ /* 0x000fc80007ffe0ff */
[----:B------:R-:W-:Y:S02]  /*0610*/  ISETP.NE.AND P0, PT, R16, RZ, PT ;  /* 0x000000ff1000720c */ /* 0x000fe40003f05270 */
[----:B--23--:R-:W-:-:S04]  /*0620*/  LEA R12, R0, R15, 0x6 ;  /* 0x0000000f000c7211 */ /* 0x00cfc800078e30ff */
[----:B------:R-:W-:Y:S01]  /*0630*/  LEA R17, R12, UR4, 0x2 ;  /* 0x000000040c117c11 */ /* 0x000fe2000f8e10ff */
[----:B0-----:R-:W-:Y:S01]  /*0640*/  IMAD.WIDE R12, R2, 0x4, R8 ;  /* 0x00000004020c7825 */ /* 0x001fe200078e0208 */
[----:B------:R-:W-:-:S03]  /*0650*/  IADD3 R2, PT, PT, R3, R2, RZ ;  /* 0x0000000203027210 */ /* 0x000fc60007ffe0ff */
[----:B------:R-:W0:Y:S02]  /*0660*/  LDS R19, [R17] ;  /* 0x0000000011137984 */ /* 0x000e240000000800 */
[----:B0-----:R-:W-:Y:S02]  /*0670*/  VIADD R18, R19, 0x1 ;  /* 0x0000000113127836 */ /* 0x001fe40000000000 */
[----:B------:R3:W-:Y:S04]  /*0680*/  STG.E desc[UR6][R12.64], R19 ;  /* 0x000000130c007986 */ /* 0x0007e8000c101906 */
[----:B------:R3:W-:Y:S01]  /*0690*/  STS [R17], R18 ;  /* 0x0000001211007388 */ /* 0x0007e20000000800 */
[----:B------:R-:W-:Y:S05]  /*06a0*/  @P0 BRA `(.L_x_197) ;  /* 0xfffffffc00cc0947 */ /* 0x000fea000383ffff */
.L_x_196:
[----:B------:R-:W-:Y:S05]  /*06b0*/  BSYNC.RECONVERGENT B0 ;  /* 0x0000000000007941 */ /* 0x000fea0003800200 */
.L_x_195:
[----:B------:R-:W-:Y:S05]  /*06c0*/  @!P1 EXIT ;  /* 0x000000000000994d */ /* 0x000fea0003800000 */
.L_x_198:
[----:B0--3--:R-:W-:-:S05]  /*06d0*/  IMAD.WIDE R12, R2, 0x4, R4 ;  /* 0x00000004020c7825 */ /* 0x009fca00078e0204 */
[----:B------:R-:W2:Y:S01]  /*06e0*/  LDG.E R9, desc[UR6][R12.64] ;  /* 0x000000060c097981 */ /* 0x000ea2000c1e1900 */
[----:B-1----:R-:W-:Y:S01]  /*06f0*/  IMAD.WIDE R10, R2, 0x4, R6 ;  /* 0x00000004020a7825 */ /* 0x002fe200078e0206 */
[----:B--2---:R-:W-:-:S04]  /*0700*/  LEA R9, R0, R9, 0x6 ;  /* 0x0000000900097211 */ /* 0x004fc800078e30ff */
[----:B------:R-:W-:Y:S01]  /*0710*/  LEA R16, R9, UR4, 0x2 ;  /* 0x0000000409107c11 */ /* 0x000fe2000f8e10ff */
[----:B------:R-:W-:-:S04]  /*0720*/  IMAD.WIDE R8, R3, 0x4, R12 ;  /* 0x0000000403087825 */ /* 0x000fc800078e020c */
[----:B------:R-:W0:Y:S04]  /*0730*/  LDS R17, [R16] ;  /* 0x0000000010117984 */ /* 0x000e280000000800 */
[----:B0-----:R-:W-:Y:S04]  /*0740*/  STG.E desc[UR6][R10.64], R17 ;  /* 0x000000110a007986 */ /* 0x001fe8000c101906 */
[----:B------:R-:W2:Y:S01]  /*0750*/  LDG.E R15, desc[UR6][R8.64] ;  /* 0x00000006080f7981 */ /* 0x000ea2000c1e1900 */
[----:B------:R-:W-:Y:S01]  /*0760*/  IADD3 R19, PT, PT, R17, 0x1, RZ ;  /* 0x0000000111137810 */ /* 0x000fe20007ffe0ff */
[----:B------:R-:W-:-:S04]  /*0770*/  IMAD.WIDE R12, R3, 0x4, R8 ;  /* 0x00000004030c7825 */ /* 0x000fc800078e0208 */
[----:B------:R-:W-:Y:S01]  /*0780*/  STS [R16], R19 ;  /* 0x0000001310007388 */ /* 0x000fe20000000800 */
[----:B--2---:R-:W-:-:S05]  /*0790*/  IMAD R15, R0, 0x40, R15 ;  /* 0x00000040000f7824 */ /* 0x004fca00078e020f */
        /* <DEDUP_REMOVED lines=8> */
[----:B------:R-:W-:Y:S01]  /*0820*/  IMAD.WIDE R10, R3, 0x4, R12 ;  /* 0x00000004030a7825 */ /* 0x000fe200078e020c */
[----:B--2---:R-:W-:-:S04]  /*0830*/  LEA R23, R0, R23, 0x6 ;  /* 0x0000001700177211 */ /* 0x004fc800078e30ff */
[----:B------:R-:W-:-:S05]  /*0840*/  LEA R23, R23, UR4, 0x2 ;  /* 0x0000000417177c11 */ /* 0x000fca000f8e10ff */
[----:B------:R-:W0:Y:S04]  /*0850*/  LDS R25, [R23] ;  /* 0x0000000017197984 */ /* 0x000e280000000800 */
[----:B0-----:R-:W-:Y:S04]  /*0860*/  STG.E desc[UR6][R8.64], R25 ;  /* 0x0000001908007986 */ /* 0x001fe8000c101906 */
[----:B------:R-:W2:Y:S01]  /*0870*/  LDG.E R11, desc[UR6][R10.64] ;  /* 0x000000060a0b7981 */ /* 0x000ea2000c1e1900 */
[----:B------:R-:W-:Y:S01]  /*0880*/  IADD3 R14, PT, PT, R25, 0x1, RZ ;  /* 0x00000001190e7810 */ /* 0x000fe20007ffe0ff */
[C---:B------:R-:W-:Y:S01]  /*0890*/  IMAD.WIDE R12, R3.reuse, 0x4, R8 ;  /* 0x00000004030c7825 */ /* 0x040fe200078e0208 */
[----:B------:R-:W-:-:S03]  /*08a0*/  LEA R2, R3, R2, 0x2 ;  /* 0x0000000203027211 */ /* 0x000fc600078e10ff */
[----:B------:R-:W-:Y:S01]  /*08b0*/  STS [R23], R14 ;  /* 0x0000000e17007388 */ /* 0x000fe20000000800 */
[----:B------:R-:W-:Y:S01]  /*08c0*/  ISETP.GE.AND P0, PT, R2, UR5, PT ;  /* 0x0000000502007c0c */ /* 0x000fe2000bf06270 */
[----:B--2---:R-:W-:-:S05]  /*08d0*/  IMAD R15, R0, 0x40, R11 ;  /* 0x00000040000f7824 */ /* 0x004fca00078e020b */
[----:B------:R-:W-:-:S05]  /*08e0*/  LEA R15, R15, UR4, 0x2 ;  /* 0x000000040f0f7c11 */ /* 0x000fca000f8e10ff */
[----:B------:R-:W0:Y:S02]  /*08f0*/  LDS R19, [R15] ;  /* 0x000000000f137984 */ /* 0x000e240000000800 */
[----:B0-----:R-:W-:Y:S02]  /*0900*/  IADD3 R16, PT, PT, R19, 0x1, RZ ;  /* 0x0000000113107810 */ /* 0x001fe40007ffe0ff */
[----:B------:R0:W-:Y:S04]  /*0910*/  STG.E desc[UR6][R12.64], R19 ;  /* 0x000000130c007986 */ /* 0x0001e8000c101906 */
[----:B------:R0:W-:Y:S01]  /*0920*/  STS [R15], R16 ;  /* 0x000000100f007388 */ /* 0x0001e20000000800 */
[----:B------:R-:W-:Y:S05]  /*0930*/  @!P0 BRA `(.L_x_198) ;  /* 0xfffffffc00648947 */ /* 0x000fea000383ffff */
[----:B------:R-:W-:Y:S05]  /*0940*/  EXIT ;  /* 0x000000000000794d */ /* 0x000fea0003800000 */
.L_x_199:
        /* <DEDUP_REMOVED lines=11> */
.L_x_218:


//--------------------- .text._Z10count_HistPiS_i --------------------------
	.section	.text._Z10count_HistPiS_i,"ax",@progbits
	.align	128
        .global         _Z10count_HistPiS_i
        .type           _Z10count_HistPiS_i,@function
        .size           _Z10count_HistPiS_i,(.L_x_219 - _Z10count_HistPiS_i)
        .other          _Z10count_HistPiS_i,@"STO_CUDA_ENTRY STV_DEFAULT"
_Z10count_HistPiS_i:
.text._Z10count_HistPiS_i:
[----:B------:R-:W-:Y:S01]  /*0000*/  LDC R1, c[0x0][0x37c] ;  /* 0x0000df00ff017b82 */ /* 0x000fe20000000800 */
[----:B------:R-:W0:Y:S07]  /*0010*/  S2R R3, SR_TID.X ;  /* 0x0000000000037919 */ /* 0x000e2e0000002100 */
[----:B------:R-:W1:Y:S01]  /*0020*/  S2UR UR5, SR_CgaCtaId ;  /* 0x00000000000579c3 */ /* 0x000e620000008800 */
[----:B------:R-:W-:Y:S01]  /*0030*/  UMOV UR4, 0x400 ;  /* 0x0000040000047882 */ /* 0x000fe20000000000 */
[----:B------:R-:W2:Y:S01]  /*0040*/  LDCU UR8, c[0x0][0x390] ;  /* 0x00007200ff0877ac */ /* 0x000ea20008000800 */
[----:B------:R-:W-:Y:S05]  /*0050*/  BSSY.RECONVERGENT B0, `(.L_x_200) ;  /* 0x0000066000007945 */ /* 0x000fea0003800200 */
[----:B------:R-:W3:Y:S08]  /*0060*/  S2UR UR6, SR_CTAID.X ;  /* 0x00000000000679c3 */ /* 0x000ef00000002500 */
[----:B------:R-:W3:Y:S01]  /*0070*/  LDC R0, c[0x0][0x360] ;  /* 0x0000d800ff007b82 */ /* 0x000ee20000000800 */
[----:B------:R-:W4:Y:S01]  /*0080*/  LDCU UR7, c[0x0][0x370] ;  /* 0x00006e00ff0777ac */ /* 0x000f220008000800 */
[----:B-1----:R-:W-:-:S06]  /*0090*/  ULEA UR4, UR5, UR4, 0x18 ;  /* 0x0000000405047291 */ /* 0x002fcc000f8ec0ff */
[----:B0-----:R-:W-:-:S05]  /*00a0*/  LEA R2, R3, UR4, 0x8 ;  /* 0x0000000403027c11 */ /* 0x001fca000f8e40ff */
[----:B------:R-:W0:Y:S01]  /*00b0*/  LDCU.64 UR4, c[0x0][0x358] ;  /* 0x00006b00ff0477ac */ /* 0x000e220008000a00 */
[----:B------:R1:W-:Y:S04]  /*00c0*/  STS.128 [R2], RZ ;  /* 0x000000ff02007388 */ /* 0x0003e80000000c00 */
[----:B------:R1:W-:Y:S01]  /*00d0*/  STS.128 [R2+0x10], RZ ;  /* 0x000010ff02007388 */ /* 0x0003e20000000c00 */
[C---:B---3--:R-:W-:Y:S02]  /*00e0*/  IMAD R3, R0.reuse, UR6, R3 ;  /* 0x0000000600037c24 */ /* 0x048fe4000f8e0203 */
[----:B----4-:R-:W-:Y:S01]  /*00f0*/  IMAD R0, R0, UR7, RZ ;  /* 0x0000000700007c24 */ /* 0x010fe2000f8e02ff */
[----:B------:R1:W-:Y:S02]  /*0100*/  STS.128 [R2+0x20], RZ ;  /* 0x000020ff02007388 */ /* 0x0003e40000000c00 */
[----:B--2---:R-:W-:-:S02]  /*0110*/  ISETP.GE.AND P0, PT, R3, UR8, PT ;  /* 0x0000000803007c0c */ /* 0x004fc4000bf06270 */
[----:B------:R1:W-:Y:S04]  /*0120*/  STS.128 [R2+0x30], RZ ;  /* 0x000030ff02007388 */ /* 0x0003e80000000c00 */
        /* <DEDUP_REMOVED lines=11> */
[----:B------:R1:W-:Y:S01]  /*01e0*/  STS.128 [R2+0xf0], RZ ;  /* 0x0000f0ff02007388 */ /* 0x0003e20000000c00 */
[----:B0-----:R-:W-:Y:S05]  /*01f0*/  @P0 BRA `(.L_x_201) ;  /* 0x00000004002c0947 */ /* 0x001fea0003800000 */
[----:B------:R-:W0:Y:S01]  /*0200*/  I2F.U32.RP R9, R0 ;  /* 0x0000000000097306 */ /* 0x000e220000209000 */
[-C--:B------:R-:W-:Y:S01]  /*0210*/  IADD3 R6, PT, PT, R3, R0.reuse, RZ ;  /* 0x0000000003067210 */ /* 0x080fe20007ffe0ff */
        /* <DEDUP_REMOVED lines=15> */
[----:B------:R-:W-:Y:S02]  /*0310*/  IMAD R7, R0, R4, R7 ;  /* 0x0000000400077224 */ /* 0x000fe400078e0207 */
[----:B------:R-:W0:Y:S03]  /*0320*/  LDC.64 R4, c[0x0][0x388] ;  /* 0x0000e200ff047b82 */ /* 0x000e260000000a00 */
[----:B------:R-:W-:-:S13]  /*0330*/  ISETP.GE.U32.AND P0, PT, R7, R0, PT ;  /* 0x000000000700720c */ /* 0x000fda0003f06070 */
[----:B------:R-:W-:Y:S02]  /*0340*/  @P0 IADD3 R7, PT, PT, -R0, R7, RZ ;  /* 0x0000000700070210 */ /* 0x000fe40007ffe1ff */
[----:B------:R-:W-:Y:S02]  /*0350*/  @P0 IADD3 R9, PT, PT, R9, 0x1, RZ ;  /* 0x0000000109090810 */ /* 0x000fe40007ffe0ff */
[----:B------:R-:W-:-:S13]  /*0360*/  ISETP.GE.U32.AND P1, PT, R7, R0, PT ;  /* 0x000000000700720c */ /* 0x000fda0003f26070 */
[----:B------:R-:W-:Y:S02]  /*0370*/  @P1 IADD3 R9, PT, PT, R9, 0x1, RZ ;  /* 0x0000000109091810 */ /* 0x000fe40007ffe0ff */
[----:B------:R-:W-:-:S04]  /*0380*/  @!P2 LOP3.LUT R9, RZ, R0, RZ, 0x33, !PT ;  /* 0x00000000ff09a212 */ /* 0x000fc800078e33ff */
[----:B------:R-:W-:Y:S02]  /*0390*/  IADD3 R8, PT, PT, R8, R9, RZ ;  /* 0x0000000908087210 */ /* 0x000fe40007ffe0ff */
[----:B------:R-:W-:Y:S02]  /*03a0*/  MOV R9, R3 ;  /* 0x0000000300097202 */ /* 0x000fe40000000f00 */
[C---:B------:R-:W-:Y:S02]  /*03b0*/  LOP3.LUT R6, R8.reuse, 0x3, RZ, 0xc0, !PT ;  /* 0x0000000308067812 */ /* 0x040fe400078ec0ff */
[----:B------:R-:W-:Y:S02]  /*03c0*/  ISETP.GE.U32.AND P1, PT, R8, 0x3, PT ;  /* 0x000000030800780c */ /* 0x000fe40003f26070 */
[----:B------:R-:W-:-:S13]  /*03d0*/  ISETP.NE.AND P0, PT, R6, 0x3, PT ;  /* 0x000000030600780c */ /* 0x000fda0003f05270 */
[----:B0-----:R-:W-:Y:S05]  /*03e0*/  @!P0 BRA `(.L_x_203) ;  /* 0x00000000003c8947 */ /* 0x001fea0003800000 */
[----:B------:R-:W0:Y:S01]  /*03f0*/  LDC.64 R6, c[0x0][0x388] ;  /* 0x0000e200ff067b82 */ /* 0x000e220000000a00 */
[----:B------:R-:W-:Y:S02]  /*0400*/  IADD3 R8, PT, PT, R8, 0x1, RZ ;  /* 0x0000000108087810 */ /* 0x000fe40007ffe0ff */
[----:B------:R-:W-:Y:S02]  /*0410*/  MOV R9, R3 ;  /* 0x0000000300097202 */ /* 0x000fe40000000f00 */
[----:B------:R-:W-:-:S04]  /*0420*/  LOP3.LUT R8, R8, 0x3, RZ, 0xc0, !PT ;  /* 0x0000000308087812 */ /* 0x000fc800078ec0ff */
[----:B------:R-:W-:-:S07]  /*0430*/  IADD3 R8, PT, PT, -R8, RZ, RZ ;  /* 0x000000ff08087210 */ /* 0x000fce0007ffe1ff */
.L_x_204:
[----:B0-----:R-:W-:-:S06]  /*0440*/  IMAD.WIDE R10, R9, 0x4, R6 ;  /* 0x00000004090a7825 */ /* 0x001fcc00078e0206 */
[----:B--2---:R-:W2:Y:S01]  /*0450*/  LDG.E R11, desc[UR4][R10.64] ;  /* 0x000000040a0b7981 */ /* 0x004ea2000c1e1900 */
[----:B------:R-:W-:Y:S02]  /*0460*/  IADD3 R8, PT, PT, R8, 0x1, RZ ;  /* 0x0000000108087810 */ /* 0x000fe40007ffe0ff */
[----:B------:R-:W-:Y:S02]  /*0470*/  IADD3 R9, PT, PT, R0, R9, RZ ;  /* 0x0000000900097210 */ /* 0x000fe40007ffe0ff */
[----:B------:R-:W-:Y:S02]  /*0480*/  ISETP.NE.AND P0, PT, R8, RZ, PT ;  /* 0x000000ff0800720c */ /* 0x000fe40003f05270 */
[----:B--2---:R-:W-:-:S05]  /*0490*/  LEA R12, R11, R2, 0x2 ;  /* 0x000000020b0c7211 */ /* 0x004fca00078e10ff */
[----:B------:R-:W0:Y:S02]  /*04a0*/  LDS R13, [R12] ;  /* 0x000000000c0d7984 */ /* 0x000e240000000800 */
[----:B0-----:R-:W-:-:S05]  /*04b0*/  IADD3 R13, PT, PT, R13, 0x1, RZ ;  /* 0x000000010d0d7810 */ /* 0x001fca0007ffe0ff */
[----:B------:R2:W-:Y:S01]  /*04c0*/  STS [R12], R13 ;  /* 0x0000000d0c007388 */ /* 0x0005e20000000800 */
[----:B------:R-:W-:Y:S05]  /*04d0*/  @P0 BRA `(.L_x_204) ;  /* 0xfffffffc00d80947 */ /* 0x000fea000383ffff */
.L_x_203:
[----:B------:R-:W-:Y:S05]  /*04e0*/  BSYNC.RECONVERGENT B1 ;  /* 0x0000000000017941 */ /* 0x000fea0003800200 */
.L_x_202:
[----:B------:R-:W-:Y:S05]  /*04f0*/  @!P1 BRA `(.L_x_201) ;  /* 0x00000000006c9947 */ /* 0x000fea0003800000 */
.L_x_205:
[----:B------:R-:W-:-:S05]  /*0500*/  IMAD.WIDE R14, R9, 0x4, R4 ;  /* 0x00000004090e7825 */ /* 0x000fca00078e0204 */
[----:B------:R-:W3:Y:S01]  /*0510*/  LDG.E R17, desc[UR4][R14.64] ;  /* 0x000000040e117981 */ /* 0x000ee2000c1e1900 */
[----:B------:R-:W-:-:S05]  /*0520*/  IMAD.WIDE R6, R0, 0x4, R14 ;  /* 0x0000000400067825 */ /* 0x000fca00078e020e */
[----:B------:R-:W4:Y:S01]  /*0530*/  LDG.E R19, desc[UR4][R6.64] ;  /* 0x0000000406137981 */ /* 0x000f22000c1e1900 */
[----:B0-----:R-:W-:-:S05]  /*0540*/  IMAD.WIDE R10, R0, 0x4, R6 ;  /* 0x00000004000a7825 */ /* 0x001fca00078e0206 */
[----:B------:R-:W5:Y:S01]  /*0550*/  LDG.E R21, desc[UR4][R10.64] ;  /* 0x000000040a157981 */ /* 0x000f62000c1e1900 */
[----:B--2---:R-:W-:-:S06]  /*0560*/  IMAD.WIDE R12, R0, 0x4, R10 ;  /* 0x00000004000c7825 */ /* 0x004fcc00078e020a */
[----:B------:R-:W2:Y:S01]  /*0570*/  LDG.E R13, desc[UR4][R12.64] ;  /* 0x000000040c0d7981 */ /* 0x000ea2000c1e1900 */
[----:B------:R-:W-:-:S04]  /*0580*/  LEA R9, R0, R9, 0x2 ;  /* 0x0000000900097211 */ /* 0x000fc800078e10ff */
[----:B------:R-:W-:Y:S02]  /*0590*/  ISETP.GE.AND P0, PT, R9, UR8, PT ;  /* 0x0000000809007c0c */ /* 0x000fe4000bf06270 */
[----:B---3--:R-:W-:-:S05]  /*05a0*/  LEA R17, R17, R2, 0x2 ;  /* 0x0000000211117211 */ /* 0x008fca00078e10ff */
[----:B------:R-:W0:Y:S01]  /*05b0*/  LDS R8, [R17] ;  /* 0x0000000011087984 */ /* 0x000e220000000800 */
[-C--:B----4-:R-:W-:Y:S02]  /*05c0*/  LEA R19, R19, R2.reuse, 0x2 ;  /* 0x0000000213137211 */ /* 0x090fe400078e10ff */
[-C--:B-----5:R-:W-:Y:S02]  /*05d0*/  LEA R21, R21, R2.reuse, 0x2 ;  /* 0x0000000215157211 */ /* 0x0a0fe400078e10ff */
[----:B--2---:R-:W-:Y:S02]  /*05e0*/  LEA R13, R13, R2, 0x2 ;  /* 0x000000020d0d7211 */ /* 0x004fe400078e10ff */
[----:B0-----:R-:W-:-:S05]  /*05f0*/  IADD3 R8, PT, PT, R8, 0x1, RZ ;  /* 0x0000000108087810 */ /* 0x001fca0007ffe0ff */
[----:B------:R-:W-:Y:S04]  /*0600*/  STS [R17], R8 ;  /* 0x0000000811007388 */ /* 0x000fe80000000800 */
[----:B------:R-:W0:Y:S02]  /*0610*/  LDS R14, [R19] ;  /* 0x00000000130e7984 */ /* 0x000e240000000800 */
[----:B0-----:R-:W-:-:S05]  /*0620*/  IADD3 R14, PT, PT, R14, 0x1, RZ ;  /* 0x000000010e0e7810 */ /* 0x001fca0007ffe0ff */
[----:B------:R-:W-:Y:S04]  /*0630*/  STS [R19], R14 ;  /* 0x0000000e13007388 */ /* 0x000fe80000000800 */
[----:B------:R-:W0:Y:S02]  /*0640*/  LDS R6, [R21] ;  /* 0x0000000015067984 */ /* 0x000e240000000800 */
[----:B0-----:R-:W-:-:S05]  /*0650*/  IADD3 R6, PT, PT, R6, 0x1, RZ ;  /* 0x0000000106067810 */ /* 0x001fca0007ffe0ff */
[----:B------:R-:W-:Y:S04]  /*0660*/  STS [R21], R6 ;  /* 0x0000000615007388 */ /* 0x000fe80000000800 */
[----:B------:R-:W0:Y:S02]  /*0670*/  LDS R7, [R13] ;  /* 0x000000000d077984 */ /* 0x000e240000000800 */
[----:B0-----:R-:W-:-:S05]  /*0680*/  IADD3 R10, PT, PT, R7, 0x1, RZ ;  /* 0x00000001070a7810 */ /* 0x001fca0007ffe0ff */
[----:B------:R0:W-:Y:S01]  /*0690*/  STS [R13], R10 ;  /* 0x0000000a0d007388 */ /* 0x0001e20000000800 */
[----:B------:R-:W-:Y:S05]  /*06a0*/  @!P0 BRA `(.L_x_205) ;  /* 0xfffffffc00948947 */ /* 0x000fea000383ffff */
.L_x_201:
[----:B------:R-:W-:Y:S05]  /*06b0*/  BSYNC.RECONVERGENT B0 ;  /* 0x0000000000007941 */ /* 0x000fea0003800200 */
.L_x_200:
[----:B------:R-:W3:Y:S01]  /*06c0*/  LDC.64 R24, c[0x0][0x380] ;  /* 0x0000e000ff187b82 */ /* 0x000ee20000000a00 */
[----:B------:R-:W4:Y:S04]  /*06d0*/  LDS.128 R16, [R2] ;  /* 0x0000000002107984 */ /* 0x000f280000000c00 */
[----:B0-----:R-:W0:Y:S04]  /*06e0*/  LDS.128 R8, [R2+0x10] ;  /* 0x0000100002087984 */ /* 0x001e280000000c00 */
[----:B------:R-:W5:Y:S04]  /*06f0*/  LDS.128 R4, [R2+0x20] ;  /* 0x0000200002047984 */ /* 0x000f680000000c00 */
[----:B------:R-:W1:Y:S01]  /*0700*/  LDS.128 R20, [R2+0x30] ;  /* 0x0000300002147984 */ /* 0x000e620000000c00 */
[----:B---3--:R-:W-:Y:S01]  /*0710*/  IMAD.WIDE R28, R3, 0x4, R24 ;  /* 0x00000004031c7825 */ /* 0x008fe200078e0218 */
[----:B------:R-:W-:-:S03]  /*0720*/  LEA R3, R0, R3, 0x4 ;  /* 0x0000000300037211 */ /* 0x000fc600078e20ff */
[----:B------:R-:W-:-:S04]  /*0730*/  IMAD.WIDE R14, R0, 0x4, R28 ;  /* 0x00000004000e7825 */ /* 0x000fc800078e021c */
[C---:B--2---:R-:W-:Y:S01]  /*0740*/  IMAD.WIDE R12, R0.reuse, 0x4, R14 ;  /* 0x00000004000c7825 */ /* 0x044fe200078e020e */
[----:B----4-:R-:W-:Y:S03]  /*0750*/  STG.E desc[UR4][R28.64], R16 ;  /* 0x000000101c007986 */ /* 0x010fe6000c101904 */
[C---:B------:R-:W-:Y:S01]  /*0760*/  IMAD.WIDE R26, R0.reuse, 0x4, R12 ;  /* 0x00000004001a7825 */ /* 0x040fe200078e020c */
[----:B------:R-:W-:Y:S03]  /*0770*/  STG.E desc[UR4][R14.64], R17 ;  /* 0x000000110e007986 */ /* 0x000fe6000c101904 */
[C---:B------:R-:W-:Y:S01]  /*0780*/  IMAD.WIDE R36, R0.reuse, 0x4, R26 ;  /* 0x0000000400247825 */ /* 0x040fe200078e021a */
[----:B------:R-:W-:Y:S04]  /*0790*/  STG.E desc[UR4][R12.64], R18 ;  /* 0x000000120c007986 */ /* 0x000fe8000c101904 */
[----:B------:R2:W-:Y:S01]  /*07a0*/  STG.E desc[UR4][R26.64], R19 ;  /* 0x000000131a007986 */ /* 0x0005e2000c101904 */
[----:B------:R-:W-:-:S03]  /*07b0*/  IMAD.WIDE R32, R0, 0x4, R36 ;  /* 0x0000000400207825 */ /* 0x000fc600078e0224 */
[----:B0-----:R-:W-:Y:S01]  /*07c0*/  STG.E desc[UR4][R36.64], R8 ;  /* 0x0000000824007986 */ /* 0x001fe2000c101904 */
[----:B------:R-:W-:-:S03]  /*07d0*/  IMAD.WIDE R34, R0, 0x4, R32 ;  /* 0x0000000400227825 */ /* 0x000fc600078e0220 */
[----:B------:R-:W-:Y:S04]  /*07e0*/  STG.E desc[UR4][R32.64], R9 ;  /* 0x0000000920007986 */ /* 0x000fe8000c101904 */
[----:B------:R-:W-:Y:S01]  /*07f0*/  STG.E desc[UR4][R34.64], R10 ;  /* 0x0000000a22007986 */ /* 0x000fe2000c101904 */
[----:B------:R-:W-:-:S03]  /*0800*/  IMAD.WIDE R30, R0, 0x4, R34 ;  /* 0x00000004001e7825 */ /* 0x000fc600078e0222 */
[----:B------:R-:W0:Y:S01]  /*0810*/  LDS.128 R12, [R2+0x40] ;  /* 0x00004000020c7984 */ /* 0x000e220000000c00 */
[----:B--2---:R-:W-:-:S03]  /*0820*/  IMAD.WIDE R26, R0, 0x4, R30 ;  /* 0x00000004001a7825 */ /* 0x004fc600078e021e */
[----:B------:R2:W-:Y:S04]  /*0830*/  STG.E desc[UR4][R30.64], R11 ;  /* 0x0000000b1e007986 */ /* 0x0005e8000c101904 */
[----:B-----5:R-:W-:Y:S01]  /*0840*/  STG.E desc[UR4][R26.64], R4 ;  /* 0x000000041a007986 */ /* 0x020fe2000c101904 */
[----:B------:R-:W-:-:S03]  /*0850*/  IMAD.WIDE R28, R0, 0x4, R26 ;  /* 0x00000004001c7825 */ /* 0x000fc600078e021a */
[----:B------:R-:W3:Y:S01]  /*0860*/  LDS.128 R8, [R2+0x50] ;  /* 0x0000500002087984 */ /* 0x000ee20000000c00 */
[----:B--2---:R-:W-:-:S03]  /*0870*/  IMAD.WIDE R30, R0, 0x4, R28 ;  /* 0x00000004001e7825 */ /* 0x004fc600078e021c */
[----:B------:R2:W-:Y:S04]  /*0880*/  STG.E desc[UR4][R28.64], R5 ;  /* 0x000000051c007986 */ /* 0x0005e8000c101904 */
[----:B------:R-:W-:Y:S01]  /*0890*/  STG.E desc[UR4][R30.64], R6 ;  /* 0x000000061e007986 */ /* 0x000fe2000c101904 */
[----:B------:R-:W-:-:S05]  /*08a0*/  IMAD.WIDE R16, R0, 0x4, R30 ;  /* 0x0000000400107825 */ /* 0x000fca00078e021e */
[----:B------:R4:W-:Y:S01]  /*08b0*/  STG.E desc[UR4][R16.64], R7 ;  /* 0x0000000710007986 */ /* 0x0009e2000c101904 */
[----:B------:R-:W-:-:S03]  /*08c0*/  IMAD.WIDE R32, R0, 0x4, R16 ;  /* 0x0000000400207825 */ /* 0x000fc600078e0210 */
[----:B------:R-:W5:Y:S01]  /*08d0*/  LDS.128 R4, [R2+0x60] ;  /* 0x0000600002047984 */ /* 0x000f620000000c00 */
[----:B--2---:R-:W-:Y:S01]  /*08e0*/  IMAD.WIDE R28, R3, 0x4, R24 ;  /* 0x00000004031c7825 */ /* 0x004fe200078e0218 */
[C---:B------:R-:W-:Y:S02]  /*08f0*/  LEA R3, R0.reuse, R3, 0x4 ;  /* 0x0000000300037211 */ /* 0x040fe400078e20ff */
[----:B-1----:R-:W-:Y:S01]  /*0900*/  STG.E desc[UR4][R32.64], R20 ;  /* 0x0000001420007986 */ /* 0x002fe2000c101904 */
[----:B------:R-:W-:-:S04]  /*0910*/  IMAD.WIDE R18, R0, 0x4, R32 ;  /* 0x0000000400127825 */ /* 0x000fc800078e0220 */
[C---:B------:R-:W-:Y:S01]  /*0920*/  IMAD.WIDE R36, R0.reuse, 0x4, R28 ;  /* 0x0000000400247825 */ /* 0x040fe200078e021c */
[----:B------:R-:W-:Y:S03]  /*0930*/  STG.E desc[UR4][R18.64], R21 ;  /* 0x0000001512007986 */ /* 0x000fe6000c101904 */
[----:B----4-:R-:W-:-:S04]  /*0940*/  IMAD.WIDE R16, R0, 0x4, R18 ;  /* 0x0000000400107825 */ /* 0x010fc800078e0212 */
[C---:B------:R-:W-:Y:S01]  /*0950*/  IMAD.WIDE R34, R0.reuse, 0x4, R36 ;  /* 0x0000000400227825 */ /* 0x040fe200078e0224 */
[----:B------:R-:W-:Y:S03]  /*0960*/  STG.E desc[UR4][R16.64], R22 ;  /* 0x0000001610007986 */ /* 0x000fe6000c101904 */
[C---:B------:R-:W-:Y:S02]  /*0970*/  IMAD.WIDE R30, R0.reuse, 0x4, R16 ;  /* 0x00000004001e7825 */ /* 0x040fe400078e0210 */
[----:B------:R-:W1:Y:S02]  /*0980*/  LDS.128 R16, [R2+0x70] ;  /* 0x0000700002107984 */ /* 0x000e640000000c00 */
[C---:B------:R-:W-:Y:S02]  /*0990*/  IMAD.WIDE R26, R0.reuse, 0x4, R34 ;  /* 0x00000004001a7825 */ /* 0x040fe400078e0222 */
[----:B------:R2:W-:Y:S04]  /*09a0*/  STG.E desc[UR4][R30.64], R23 ;  /* 0x000000171e007986 */ /* 0x0005e8000c101904 */
[----:B0-----:R0:W-:Y:S04]  /*09b0*/  STG.E desc[UR4][R28.64], R12 ;  /* 0x0000000c1c007986 */ /* 0x0011e8000c101904 */
[----:B------:R4:W-:Y:S01]  /*09c0*/  STG.E desc[UR4][R36.64], R13 ;  /* 0x0000000d24007986 */ /* 0x0009e2000c101904 */
[----:B--2---:R-:W-:-:S03]  /*09d0*/  IMAD.WIDE R30, R0, 0x4, R26 ;  /* 0x00000004001e7825 */ /* 0x004fc600078e021a */
[----:B------:R-:W-:Y:S04]  /*09e0*/  STG.E desc[UR4][R34.64], R14 ;  /* 0x0000000e22007986 */ /* 0x000fe8000c101904 */
[----:B------:R-:W-:Y:S01]  /*09f0*/  STG.E desc[UR4][R26.64], R15 ;  /* 0x0000000f1a007986 */ /* 0x000fe2000c101904 */
[----:B0-----:R-:W-:-:S03]  /*0a00*/  IMAD.WIDE R28, R0, 0x4, R30 ;  /* 0x00000004001c7825 */ /* 0x001fc600078e021e */
[----:B---3--:R0:W-:Y:S01]  /*0a10*/  STG.E desc[UR4][R30.64], R8 ;  /* 0x000000081e007986 */ /* 0x0081e2000c101904 */
[----:B------:R-:W-:-:S03]  /*0a20*/  IMAD.WIDE R32, R0, 0x4, R28 ;  /* 0x0000000400207825 */ /* 0x000fc600078e021c */
[----:B------:R2:W-:Y:S04]  /*0a30*/  STG.E desc[UR4][R28.64], R9 ;  /* 0x000000091c007986 */ /* 0x0005e8000c101904 */
[----:B------:R-:W3:Y:S01]  /*0a40*/  LDS.128 R20, [R2+0x80] ;  /* 0x0000800002147984 */ /* 0x000ee20000000c00 */
[----:B----4-:R-:W-:-:S03]  /*0a50*/  IMAD.WIDE R12, R0, 0x4, R32 ;  /* 0x00000004000c7825 */ /* 0x010fc600078e0220 */
[----:B------:R-:W-:Y:S01]  /*0a60*/  STG.E desc[UR4][R32.64], R10 ;  /* 0x0000000a20007986 */ /* 0x000fe2000c101904 */
[----:B0-----:R-:W-:Y:S01]  /*0a70*/  IMAD.WIDE R30, R3, 0x4, R24 ;  /* 0x00000004031e7825 */ /* 0x001fe200078e0218 */
[C---:B------:R-:W-:Y:S02]  /*0a80*/  LEA R3, R0.reuse, R3, 0x4 ;  /* 0x0000000300037211 */ /* 0x040fe400078e20ff */
[----:B------:R-:W-:Y:S01]  /*0a90*/  STG.E desc[UR4][R12.64], R11 ;  /* 0x0000000b0c007986 */ /* 0x000fe2000c101904 */
[----:B------:R-:W-:-:S03]  /*0aa0*/  IMAD.WIDE R26, R0, 0x4, R12 ;  /* 0x00000004001a7825 */ /* 0x000fc600078e020c */
[----:B------:R-:W0:Y:S01]  /*0ab0*/  LDS.128 R8, [R2+0x90] ;  /* 0x0000900002087984 */ /* 0x000e220000000c00 */
[----:B------:R-:W-:-:S03]  /*0ac0*/  IMAD.WIDE R24, R3, 0x4, R24 ;  /* 0x0000000403187825 */ /* 0x000fc600078e0218 */
[----:B-----5:R-:W-:Y:S01]  /*0ad0*/  STG.E desc[UR4][R26.64], R4 ;  /* 0x000000041a007986 */ /* 0x020fe2000c101904 */
[----:B--2---:R-:W-:-:S05]  /*0ae0*/  IMAD.WIDE R28, R0, 0x4, R26 ;  /* 0x00000004001c7825 */ /* 0x004fca00078e021a */
[----:B------:R2:W-:Y:S01]  /*0af0*/  STG.E desc[UR4][R28.64], R5 ;  /* 0x000000051c007986 */ /* 0x0005e2000c101904 */
[----:B------:R-:W-:-:S05]  /*0b00*/  IMAD.WIDE R36, R0, 0x4, R28 ;  /* 0x0000000400247825 */ /* 0x000fca00078e021c */
[----:B------:R-:W-:Y:S01]  /*0b10*/  STG.E desc[UR4][R36.64], R6 ;  /* 0x0000000624007986 */ /* 0x000fe2000c101904 */
[----:B------:R-:W-:-:S04]  /*0b20*/  IMAD.WIDE R34, R0, 0x4, R36 ;  /* 0x0000000400227825 */ /* 0x000fc800078e0224 */
[C---:B--2---:R-:W-:Y:S01]  /*0b30*/  IMAD.WIDE R28, R0.reuse, 0x4, R30 ;  /* 0x00000004001c7825 */ /* 0x044fe200078e021e */
[----:B------:R-:W-:Y:S03]  /*0b40*/  STG.E desc[UR4][R34.64], R7 ;  /* 0x0000000722007986 */ /* 0x000fe6000c101904 */
[C---:B------:R-:W-:Y:S01]  /*0b50*/  IMAD.WIDE R14, R0.reuse, 0x4, R34 ;  /* 0x00000004000e7825 */ /* 0x040fe200078e0222 */
[----:B------:R-:W2:Y:S03]  /*0b60*/  LDS.128 R4, [R2+0xa0] ;  /* 0x0000a00002047984 */ /* 0x000ea60000000c00 */
[C---:B------:R-:W-:Y:S01]  /*0b70*/  IMAD.WIDE R32, R0.reuse, 0x4, R28 ;  /* 0x0000000400207825 */ /* 0x040fe200078e021c */
[----:B-1----:R1:W-:Y:S03]  /*0b80*/  STG.E desc[UR4][R14.64], R16 ;  /* 0x000000100e007986 */ /* 0x0023e6000c101904 */
[----:B------:R-:W-:-:S04]  /*0b90*/  IMAD.WIDE R12, R0, 0x4, R14 ;  /* 0x00000004000c7825 */ /* 0x000fc800078e020e */
[C---:B------:R-:W-:Y:S01]  /*0ba0*/  IMAD.WIDE R26, R0.reuse, 0x4, R32 ;  /* 0x00000004001a7825 */ /* 0x040fe200078e0220 */
[----:B------:R-:W-:Y:S03]  /*0bb0*/  STG.E desc[UR4][R12.64], R17 ;  /* 0x000000110c007986 */ /* 0x000fe6000c101904 */
[----:B-1----:R-:W-:-:S05]  /*0bc0*/  IMAD.WIDE R14, R0, 0x4, R12 ;  /* 0x00000004000e7825 */ /* 0x002fca00078e020c */
[----:B------:R-:W-:Y:S01]  /*0bd0*/  STG.E desc[UR4][R14.64], R18 ;  /* 0x000000120e007986 */ /* 0x000fe2000c101904 */
[----:B------:R-:W-:-:S03]  /*0be0*/  IMAD.WIDE R36, R0, 0x4, R14 ;  /* 0x0000000400247825 */ /* 0x000fc600078e020e */
[----:B------:R-:W1:Y:S04]  /*0bf0*/  LDS.128 R12, [R2+0xb0] ;  /* 0x0000b000020c7984 */ /* 0x000e680000000c00 */
[----:B------:R4:W-:Y:S04]  /*0c00*/  STG.E desc[UR4][R36.64], R19 ;  /* 0x0000001324007986 */ /* 0x0009e8000c101904 */
[----:B---3--:R3:W-:Y:S04]  /*0c10*/  STG.E desc[UR4][R30.64], R20 ;  /* 0x000000141e007986 */ /* 0x0087e8000c101904 */
[----:B------:R-:W-:Y:S01]  /*0c20*/  STG.E desc[UR4][R28.64], R21 ;  /* 0x000000151c007986 */ /* 0x000fe2000c101904 */
[----:B----4-:R-:W-:-:S03]  /*0c30*/  IMAD.WIDE R36, R0, 0x4, R26 ;  /* 0x0000000400247825 */ /* 0x010fc600078e021a */
[----:B------:R4:W-:Y:S04]  /*0c40*/  STG.E desc[UR4][R32.64], R22 ;  /* 0x0000001620007986 */ /* 0x0009e8000c101904 */
[----:B------:R-:W-:Y:S01]  /*0c50*/  STG.E desc[UR4][R26.64], R23 ;  /* 0x000000171a007986 */ /* 0x000fe2000c101904 */
[----:B---3--:R-:W-:-:S03]  /*0c60*/  IMAD.WIDE R30, R0, 0x4, R36 ;  /* 0x00000004001e7825 */ /* 0x008fc600078e0224 */
[----:B0-----:R0:W-:Y:S01]  /*0c70*/  STG.E desc[UR4][R36.64], R8 ;  /* 0x0000000824007986 */ /* 0x0011e2000c101904 */
[----:B----4-:R-:W-:-:S03]  /*0c80*/  IMAD.WIDE R32, R0, 0x4, R30 ;  /* 0x0000000400207825 */ /* 0x010fc600078e021e */
[----:B------:R-:W-:Y:S04]  /*0c90*/  STG.E desc[UR4][R30.64], R9 ;  /* 0x000000091e007986 */ /* 0x000fe8000c101904 */
[----:B------:R-:W3:Y:S01]  /*0ca0*/  LDS.128 R16, [R2+0xc0] ;  /* 0x0000c00002107984 */ /* 0x000ee20000000c00 */
[----:B------:R-:W-:-:S03]  /*0cb0*/  IMAD.WIDE R34, R0, 0x4, R32 ;  /* 0x0000000400227825 */ /* 0x000fc600078e0220 */
[----:B------:R-:W-:Y:S01]  /*0cc0*/  STG.E desc[UR4][R32.64], R10 ;  /* 0x0000000a20007986 */ /* 0x000fe2000c101904 */
[----:B0-----:R-:W-:-:S03]  /*0cd0*/  IMAD.WIDE R36, R0, 0x4, R24 ;  /* 0x0000000400247825 */ /* 0x001fc600078e0218 */
[----:B------:R0:W-:Y:S01]  /*0ce0*/  STG.E desc[UR4][R34.64], R11 ;  /* 0x0000000b22007986 */ /* 0x0001e2000c101904 */
[----:B------:R-:W-:-:S03]  /*0cf0*/  IMAD.WIDE R26, R0, 0x4, R34 ;  /* 0x00000004001a7825 */ /* 0x000fc600078e0222 */
[----:B------:R-:W4:Y:S01]  /*0d00*/  LDS.128 R8, [R2+0xd0] ;  /* 0x0000d00002087984 */ /* 0x000f220000000c00 */
[----:B------:R-:W-:-:S03]  /*0d10*/  IMAD.WIDE R20, R0, 0x4, R36 ;  /* 0x0000000400147825 */ /* 0x000fc600078e0224 */
[----:B--2---:R-:W-:Y:S01]  /*0d20*/  STG.E desc[UR4][R26.64], R4 ;  /* 0x000000041a007986 */ /* 0x004fe2000c101904 */
[----:B------:R-:W-:-:S04]  /*0d30*/  IMAD.WIDE R28, R0, 0x4, R26 ;  /* 0x00000004001c7825 */ /* 0x000fc800078e021a */
[C---:B0-----:R-:W-:Y:S01]  /*0d40*/  IMAD.WIDE R34, R0.reuse, 0x4, R20 ;  /* 0x0000000400227825 */ /* 0x041fe200078e0214 */
[----:B------:R0:W-:Y:S03]  /*0d50*/  STG.E desc[UR4][R28.64], R5 ;  /* 0x000000051c007986 */ /* 0x0001e6000c101904 */
[----:B------:R-:W-:-:S05]  /*0d60*/  IMAD.WIDE R30, R0, 0x4, R28 ;  /* 0x00000004001e7825 */ /* 0x000fca00078e021c */
[----:B------:R-:W-:Y:S01]  /*0d70*/  STG.E desc[UR4][R30.64], R6 ;  /* 0x000000061e007986 */ /* 0x000fe2000c101904 */
[----:B------:R-:W-:-:S04]  /*0d80*/  IMAD.WIDE R22, R0, 0x4, R30 ;  /* 0x0000000400167825 */ /* 0x000fc800078e021e */
[C---:B0-----:R-:W-:Y:S01]  /*0d90*/  IMAD.WIDE R4, R0.reuse, 0x4, R34 ;  /* 0x0000000400047825 */ /* 0x041fe200078e0222 */
[----:B------:R0:W-:Y:S03]  /*0da0*/  STG.E desc[UR4][R22.64], R7 ;  /* 0x0000000716007986 */ /* 0x0001e6000c101904 */
[----:B------:R-:W-:-:S05]  /*0db0*/  IMAD.WIDE R28, R0, 0x4, R22 ;  /* 0x00000004001c7825 */ /* 0x000fca00078e0216 */
[----:B-1----:R-:W-:Y:S01]  /*0dc0*/  STG.E desc[UR4][R28.64], R12 ;  /* 0x0000000c1c007986 */ /* 0x002fe2000c101904 */
[----:B0-----:R-:W-:-:S03]  /*0dd0*/  IMAD.WIDE R22, R0, 0x4, R28 ;  /* 0x0000000400167825 */ /* 0x001fc600078e021c */
[----:B------:R-:W-:Y:S01]  /*0de0*/  LDS.128 R28, [R2+0xf0] ;  /* 0x0000f000021c7984 */ /* 0x000fe20000000c00 */
[----:B------:R-:W-:-:S03]  /*0df0*/  IMAD.WIDE R26, R0, 0x4, R22 ;  /* 0x00000004001a7825 */ /* 0x000fc600078e0216 */
[----:B------:R-:W-:Y:S04]  /*0e00*/  STG.E desc[UR4][R22.64], R13 ;  /* 0x0000000d16007986 */ /* 0x000fe8000c101904 */
[----:B------:R0:W-:Y:S01]  /*0e10*/  STG.E desc[UR4][R26.64], R14 ;  /* 0x0000000e1a007986 */ /* 0x0001e2000c101904 */
[----:B------:R-:W-:-:S05]  /*0e20*/  IMAD.WIDE R32, R0, 0x4, R26 ;  /* 0x0000000400207825 */ /* 0x000fca00078e021a */
[----:B------:R1:W-:Y:S04]  /*0e30*/  STG.E desc[UR4][R32.64], R15 ;  /* 0x0000000f20007986 */ /* 0x0003e8000c101904 */
[----:B---3--:R2:W-:Y:S01]  /*0e40*/  STG.E desc[UR4][R24.64], R16 ;  /* 0x0000001018007986 */ /* 0x0085e2000c101904 */
[----:B0-----:R-:W-:-:S03]  /*0e50*/  IMAD.WIDE R26, R0, 0x4, R4 ;  /* 0x00000004001a7825 */ /* 0x001fc600078e0204 */
[----:B------:R-:W-:Y:S01]  /*0e60*/  STG.E desc[UR4][R36.64], R17 ;  /* 0x0000001124007986 */ /* 0x000fe2000c101904 */
[----:B-1----:R-:W-:-:S03]  /*0e70*/  IMAD.WIDE R32, R0, 0x4, R26 ;  /* 0x0000000400207825 */ /* 0x002fc600078e021a */
[----:B------:R-:W-:Y:S04]  /*0e80*/  STG.E desc[UR4][R20.64], R18 ;  /* 0x0000001214007986 */ /* 0x000fe8000c101904 */
[----:B------:R-:W0:Y:S01]  /*0e90*/  LDS.128 R20, [R2+0xe0] ;  /* 0x0000e00002147984 */ /* 0x000e220000000c00 */
[----:B------:R-:W-:-:S03]  /*0ea0*/  IMAD.WIDE R6, R0, 0x4, R32 ;  /* 0x0000000400067825 */ /* 0x000fc600078e0220 */
[----:B------:R-:W-:Y:S01]  /*0eb0*/  STG.E desc[UR4][R34.64], R19 ;  /* 0x0000001322007986 */ /* 0x000fe2000c101904 */
[----:B------:R-:W-:-:S03]  /*0ec0*/  IMAD.WIDE R12, R0, 0x4, R6 ;  /* 0x00000004000c7825 */ /* 0x000fc600078e0206 */
[----:B----4-:R1:W-:Y:S04]  /*0ed0*/  STG.E desc[UR4][R4.64], R8 ;  /* 0x0000000804007986 */ /* 0x0103e8000c101904 */
[----:B------:R-:W-:Y:S01]  /*0ee0*/  STG.E desc[UR4][R26.64], R9 ;  /* 0x000000091a007986 */ /* 0x000fe2000c101904 */
[----:B------:R-:W-:-:S03]  /*0ef0*/  IMAD.WIDE R14, R0, 0x4, R12 ;  /* 0x00000004000e7825 */ /* 0x000fc600078e020c */
[----:B------:R-:W-:Y:S01]  /*0f00*/  STG.E desc[UR4][R32.64], R10 ;  /* 0x0000000a20007986 */ /* 0x000fe2000c101904 */
[----:B--2---:R-:W-:-:S03]  /*0f10*/  IMAD.WIDE R24, R0, 0x4, R14 ;  /* 0x0000000400187825 */ /* 0x004fc600078e020e */
[----:B------:R-:W-:Y:S01]  /*0f20*/  STG.E desc[UR4][R6.64], R11 ;  /* 0x0000000b06007986 */ /* 0x000fe2000c101904 */
[----:B-1----:R-:W-:-:S04]  /*0f30*/  IMAD.WIDE R4, R0, 0x4, R24 ;  /* 0x0000000400047825 */ /* 0x002fc800078e0218 */
[----:B------:R-:W-:-:S04]  /*0f40*/  IMAD.WIDE R16, R0, 0x4, R4 ;  /* 0x0000000400107825 */ /* 0x000fc800078e0204 */
[C---:B------:R-:W-:Y:S01]  /*0f50*/  IMAD.WIDE R18, R0.reuse, 0x4, R16 ;  /* 0x0000000400127825 */ /* 0x040fe200078e0210 */
[----:B0-----:R-:W-:Y:S03]  /*0f60*/  STG.E desc[UR4][R12.64], R20 ;  /* 0x000000140c007986 */ /* 0x001fe6000c101904 */
[C---:B------:R-:W-:Y:S01]  /*0f70*/  IMAD.WIDE R36, R0.reuse, 0x4, R18 ;  /* 0x0000000400247825 */ /* 0x040fe200078e0212 */
[----:B------:R-:W-:Y:S04]  /*0f80*/  STG.E desc[UR4][R14.64], R21 ;  /* 0x000000150e007986 */ /* 0x000fe8000c101904 */
[----:B------:R-:W-:Y:S01]  /*0f90*/  STG.E desc[UR4][R24.64], R22 ;  /* 0x0000001618007986 */ /* 0x000fe2000c101904 */
[----:B------:R-:W-:-:S03]  /*0fa0*/  IMAD.WIDE R34, R0, 0x4, R36 ;  /* 0x0000000400227825 */ /* 0x000fc600078e0224 */
[----:B------:R-:W-:Y:S04]  /*0fb0*/  STG.E desc[UR4][R4.64], R23 ;  /* 0x0000001704007986 */ /* 0x000fe8000c101904 */
[----:B------:R-:W-:Y:S04]  /*0fc0*/  STG.E desc[UR4][R16.64], R28 ;  /* 0x0000001c10007986 */ /* 0x000fe8000c101904 */
[----:B------:R-:W-:Y:S04]  /*0fd0*/  STG.E desc[UR4][R18.64], R29 ;  /* 0x0000001d12007986 */ /* 0x000fe8000c101904 */
[----:B------:R-:W-:Y:S04]  /*0fe0*/  STG.E desc[UR4][R36.64], R30 ;  /* 0x0000001e24007986 */ /* 0x000fe8000c101904 */
[----:B------:R-:W-:Y:S01]  /*0ff0*/  STG.E desc[UR4][R34.64], R31 ;  /* 0x0000001f22007986 */ /* 0x000fe2000c101904 */
[----:B------:R-:W-:Y:S06]  /*1000*/  BAR.SYNC.DEFER_BLOCKING 0x0 ;  /* 0x0000000000007b1d */ /* 0x000fec0000010000 */
[----:B------:R-:W-:Y:S05]  /*1010*/  EXIT ;  /* 0x000000000000794d */ /* 0x000fea0003800000 */
.L_x_206:
        /* <DEDUP_REMOVED lines=14> */
.L_x_219:


//--------------------- .text._Z7mapPartPiS_i     --------------------------
	.section	.text._Z7mapPartPiS_i,"ax",@progbits
	.align	128
        .global         _Z7mapPartPiS_i
        .type           _Z7mapPartPiS_i,@function
        .size           _Z7mapPartPiS_i,(.L_x_220 - _Z7mapPartPiS_i)
        .other          _Z7mapPartPiS_i,@"STO_CUDA_ENTRY STV_DEFAULT"
_Z7mapPartPiS_i:
.text._Z7mapPartPiS_i:
        /* <DEDUP_REMOVED lines=11> */
[C---:B------:R-:W-:Y:S01]  /*00b0*/  IADD3 R4, PT, PT, R0.reuse, R7, RZ ;  /* 0x0000000700047210 */ /* 0x040fe20007ffe0ff */
[----:B------:R-:W-:Y:S01]  /*00c0*/  IMAD.MOV R9, RZ, RZ, -R0 ;  /* 0x000000ffff097224 */ /* 0x000fe200078e0a00 */
[----:B------:R-:W-:Y:S01]  /*00d0*/  ISETP.NE.U32.AND P2, PT, R0, RZ, PT ;  /* 0x000000ff0000720c */ /* 0x000fe20003f45070 */
[----:B------:R-:W1:Y:S01]  /*00e0*/  LDCU.64 UR4, c[0x0][0x358] ;  /* 0x00006b00ff0477ac */ /* 0x000e620008000a00 */
[C---:B------:R-:W-:Y:S01]  /*00f0*/  ISETP.GE.AND P0, PT, R4.reuse, UR6, PT ;  /* 0x0000000604007c0c */ /* 0x040fe2000bf06270 */
[----:B------:R-:W-:Y:S01]  /*0100*/  BSSY.RECONVERGENT B0, `(.L_x_207) ;  /* 0x0000028000007945 */ /* 0x000fe20003800200 */
[----:B------:R-:W-:Y:S02]  /*0110*/  VIMNMX R5, PT, PT, R4, UR6, !PT ;  /* 0x0000000604057c48 */ /* 0x000fe4000ffe0100 */
[----:B------:R-:W-:-:S04]  /*0120*/  SEL R6, RZ, 0x1, P0 ;  /* 0x00000001ff067807 */ /* 0x000fc80000000000 */
[----:B------:R-:W-:Y:S01]  /*0130*/  IADD3 R5, PT, PT, R5, -R4, -R6 ;  /* 0x8000000405057210 */ /* 0x000fe20007ffe806 */
[----:B0-----:R-:W0:Y:S02]  /*0140*/  MUFU.RCP R8, R8 ;  /* 0x0000000800087308 */ /* 0x001e240000001000 */
[----:B0-----:R-:W-:-:S06]  /*0150*/  VIADD R2, R8, 0xffffffe ;  /* 0x0ffffffe08027836 */ /* 0x001fcc0000000000 */
[----:B------:R0:W2:Y:S02]  /*0160*/  F2I.FTZ.U32.TRUNC.NTZ R3, R2 ;  /* 0x0000000200037305 */ /* 0x0000a4000021f000 */
[----:B0-----:R-:W-:Y:S02]  /*0170*/  IMAD.MOV.U32 R2, RZ, RZ, RZ ;  /* 0x000000ffff027224 */ /* 0x001fe400078e00ff */
[----:B--2---:R-:W-:-:S04]  /*0180*/  IMAD R9, R9, R3, RZ ;  /* 0x0000000309097224 */ /* 0x004fc800078e02ff */
[----:B------:R-:W-:-:S06]  /*0190*/  IMAD.HI.U32 R8, R3, R9, R2 ;  /* 0x0000000903087227 */ /* 0x000fcc00078e0002 */
[----:B------:R-:W-:-:S04]  /*01a0*/  IMAD.HI.U32 R9, R8, R5, RZ ;  /* 0x0000000508097227 */ /* 0x000fc800078e00ff */
[----:B------:R-:W-:-:S04]  /*01b0*/  IMAD.MOV R2, RZ, RZ, -R9 ;  /* 0x000000ffff027224 */ /* 0x000fc800078e0a09 */
[----:B------:R-:W-:Y:S02]  /*01c0*/  IMAD R5, R0, R2, R5 ;  /* 0x0000000200057224 */ /* 0x000fe400078e0205 */
[----:B------:R-:W0:Y:S03]  /*01d0*/  LDC.64 R2, c[0x0][0x388] ;  /* 0x0000e200ff027b82 */ /* 0x000e260000000a00 */
[----:B------:R-:W-:-:S13]  /*01e0*/  ISETP.GE.U32.AND P0, PT, R5, R0, PT ;  /* 0x000000000500720c */ /* 0x000fda0003f06070 */
[----:B------:R-:W-:Y:S01]  /*01f0*/  @P0 IADD3 R5, PT, PT, -R0, R5, RZ ;  /* 0x0000000500050210 */ /* 0x000fe20007ffe1ff */
[----:B------:R-:W-:-:S03]  /*0200*/  @P0 VIADD R9, R9, 0x1 ;  /* 0x0000000109090836 */ /* 0x000fc60000000000 */
[----:B------:R-:W-:Y:S02]  /*0210*/  ISETP.GE.U32.AND P1, PT, R5, R0, PT ;  /* 0x000000000500720c */ /* 0x000fe40003f26070 */
[----:B------:R-:W2:Y:S11]  /*0220*/  LDC.64 R4, c[0x0][0x380] ;  /* 0x0000e000ff047b82 */ /* 0x000eb60000000a00 */
[----:B------:R-:W-:-:S02]  /*0230*/  @P1 IADD3 R9, PT, PT, R9, 0x1, RZ ;  /* 0x0000000109091810 */ /* 0x000fc40007ffe0ff */
[----:B------:R-:W-:-:S05]  /*0240*/  @!P2 LOP3.LUT R9, RZ, R0, RZ, 0x33, !PT ;  /* 0x00000000ff09a212 */ /* 0x000fca00078e33ff */
[----:B------:R-:W-:-:S05]  /*0250*/  IMAD.IADD R6, R6, 0x1, R9 ;  /* 0x0000000106067824 */ /* 0x000fca00078e0209 */
[C---:B------:R-:W-:Y:S02]  /*0260*/  LOP3.LUT R8, R6.reuse, 0x3, RZ, 0xc0, !PT ;  /* 0x0000000306087812 */ /* 0x040fe400078ec0ff */
[----:B------:R-:W-:Y:S02]  /*0270*/  ISETP.GE.U32.AND P1, PT, R6, 0x3, PT ;  /* 0x000000030600780c */ /* 0x000fe40003f26070 */
[----:B------:R-:W-:-:S13]  /*0280*/  ISETP.NE.AND P0, PT, R8, 0x3, PT ;  /* 0x000000030800780c */ /* 0x000fda0003f05270 */
[----:B01----:R-:W-:Y:S05]  /*0290*/  @!P0 BRA `(.L_x_208) ;  /* 0x0000000000388947 */ /* 0x003fea0003800000 */
[----:B------:R-:W0:Y:S01]  /*02a0*/  LDC.64 R12, c[0x0][0x380] ;  /* 0x0000e000ff0c7b82 */ /* 0x000e220000000a00 */
[----:B------:R-:W-:-:S04]  /*02b0*/  IADD3 R6, PT, PT, R6, 0x1, RZ ;  /* 0x0000000106067810 */ /* 0x000fc80007ffe0ff */
[----:B------:R-:W-:-:S03]  /*02c0*/  LOP3.LUT R6, R6, 0x3, RZ, 0xc0, !PT ;  /* 0x0000000306067812 */ /* 0x000fc600078ec0ff */
[----:B------:R-:W1:Y:S02]  /*02d0*/  LDC.64 R14, c[0x0][0x388] ;  /* 0x0000e200ff0e7b82 */ /* 0x000e640000000a00 */
[----:B------:R-:W-:-:S07]  /*02e0*/  IMAD.MOV R6, RZ, RZ, -R6 ;  /* 0x000000ffff067224 */ /* 0x000fce00078e0a06 */
.L_x_209:
[----:B-1----:R-:W-:-:S06]  /*02f0*/  IMAD.WIDE R10, R7, 0x4, R14 ;  /* 0x00000004070a7825 */ /* 0x002fcc00078e020e */
[----:B---3--:R-:W3:Y:S01]  /*0300*/  LDG.E R10, desc[UR4][R10.64] ;  /* 0x000000040a0a7981 */ /* 0x008ee2000c1e1900 */
[----:B0-----:R-:W-:Y:S01]  /*0310*/  IMAD.WIDE R8, R7, 0x4, R12 ;  /* 0x0000000407087825 */ /* 0x001fe200078e020c */
[----:B------:R-:W-:-:S03]  /*0320*/  IADD3 R6, PT, PT, R6, 0x1, RZ ;  /* 0x0000000106067810 */ /* 0x000fc60007ffe0ff */
[----:B------:R-:W-:Y:S01]  /*0330*/  IMAD.IADD R7, R0, 0x1, R7 ;  /* 0x0000000100077824 */ /* 0x000fe200078e0207 */
[----:B------:R-:W-:Y:S02]  /*0340*/  ISETP.NE.AND P0, PT, R6, RZ, PT ;  /* 0x000000ff0600720c */ /* 0x000fe40003f05270 */
[----:B---3--:R-:W-:-:S05]  /*0350*/  LOP3.LUT R17, R10, 0x3f, RZ, 0xc0, !PT ;  /* 0x0000003f0a117812 */ /* 0x008fca00078ec0ff */
[----:B------:R3:W-:Y:S06]  /*0360*/  STG.E desc[UR4][R8.64], R17 ;  /* 0x0000001108007986 */ /* 0x0007ec000c101904 */
[----:B------:R-:W-:Y:S05]  /*0370*/  @P0 BRA `(.L_x_209) ;  /* 0xfffffffc00dc0947 */ /* 0x000fea000383ffff */
.L_x_208:
[----:B------:R-:W-:Y:S05]  /*0380*/  BSYNC.RECONVERGENT B0 ;  /* 0x0000000000007941 */ /* 0x000fea0003800200 */
.L_x_207:
[----:B------:R-:W-:Y:S05]  /*0390*/  @!P1 EXIT ;  /* 0x000000000000994d */ /* 0x000fea0003800000 */
.L_x_210:
[----:B-1----:R-:W-:-:S05]  /*03a0*/  IMAD.WIDE R14, R7, 0x4, R2 ;  /* 0x00000004070e7825 */ /* 0x002fca00078e0202 */
[----:B------:R-:W4:Y:S01]  /*03b0*/  LDG.E R6, desc[UR4][R14.64] ;  /* 0x000000040e067981 */ /* 0x000f22000c1e1900 */
[----:B--2---:R-:W-:-:S04]  /*03c0*/  IMAD.WIDE R18, R7, 0x4, R4 ;  /* 0x0000000407127825 */ /* 0x004fc800078e0204 */
[----:B---3--:R-:W-:Y:S01]  /*03d0*/  IMAD.WIDE R8, R0, 0x4, R14 ;  /* 0x0000000400087825 */ /* 0x008fe200078e020e */
[----:B----4-:R-:W-:-:S05]  /*03e0*/  LOP3.LUT R21, R6, 0x3f, RZ, 0xc0, !PT ;  /* 0x0000003f06157812 */ /* 0x010fca00078ec0ff */
[----:B------:R0:W-:Y:S04]  /*03f0*/  STG.E desc[UR4][R18.64], R21 ;  /* 0x0000001512007986 */ /* 0x0001e8000c101904 */
[----:B------:R-:W2:Y:S01]  /*0400*/  LDG.E R6, desc[UR4][R8.64] ;  /* 0x0000000408067981 */ /* 0x000ea2000c1e1900 */
[----:B------:R-:W-:-:S04]  /*0410*/  IMAD.WIDE R10, R0, 0x4, R18 ;  /* 0x00000004000a7825 */ /* 0x000fc800078e0212 */
[----:B------:R-:W-:Y:S01]  /*0420*/  IMAD.WIDE R12, R0, 0x4, R8 ;  /* 0x00000004000c7825 */ /* 0x000fe200078e0208 */
[----:B--2---:R-:W-:-:S05]  /*0430*/  LOP3.LUT R23, R6, 0x3f, RZ, 0xc0, !PT ;  /* 0x0000003f06177812 */ /* 0x004fca00078ec0ff */
[----:B------:R1:W-:Y:S04]  /*0440*/  STG.E desc[UR4][R10.64], R23 ;  /* 0x000000170a007986 */ /* 0x0003e8000c101904 */
[----:B------:R-:W2:Y:S01]  /*0450*/  LDG.E R6, desc[UR4][R12.64] ;  /* 0x000000040c067981 */ /* 0x000ea2000c1e1900 */
[----:B------:R-:W-:-:S04]  /*0460*/  IMAD.WIDE R14, R0, 0x4, R10 ;  /* 0x00000004000e7825 */ /* 0x000fc800078e020a */
[----:B------:R-:W-:Y:S01]  /*0470*/  IMAD.WIDE R16, R0, 0x4, R12 ;  /* 0x0000000400107825 */ /* 0x000fe200078e020c */
[----:B--2---:R-:W-:-:S05]  /*0480*/  LOP3.LUT R25, R6, 0x3f, RZ, 0xc0, !PT ;  /* 0x0000003f06197812 */ /* 0x004fca00078ec0ff */
[----:B------:R1:W-:Y:S04]  /*0490*/  STG.E desc[UR4][R14.64], R25 ;  /* 0x000000190e007986 */ /* 0x0003e8000c101904 */
[----:B------:R-:W0:Y:S01]  /*04a0*/  LDG.E R16, desc[UR4][R16.64] ;  /* 0x0000000410107981 */ /* 0x000e22000c1e1900 */
[C---:B------:R-:W-:Y:S01]  /*04b0*/  IMAD.WIDE R8, R0.reuse, 0x4, R14 ;  /* 0x0000000400087825 */ /* 0x040fe200078e020e */
[----:B------:R-:W-:-:S04]  /*04c0*/  LEA R7, R0, R7, 0x2 ;  /* 0x0000000700077211 */ /* 0x000fc800078e10ff */
[----:B------:R-:W-:Y:S02]  /*04d0*/  ISETP.GE.AND P0, PT, R7, UR6, PT ;  /* 0x0000000607007c0c */ /* 0x000fe4000bf06270 */
[----:B0-----:R-:W-:-:S05]  /*04e0*/  LOP3.LUT R19, R16, 0x3f, RZ, 0xc0, !PT ;  /* 0x0000003f10137812 */ /* 0x001fca00078ec0ff */
[----:B------:R1:W-:Y:S06]  /*04f0*/  STG.E desc[UR4][R8.64], R19 ;  /* 0x0000001308007986 */ /* 0x0003ec000c101904 */
[----:B------:R-:W-:Y:S05]  /*0500*/  @!P0 BRA `(.L_x_210) ;  /* 0xfffffffc00a48947 */ /* 0x000fea000383ffff */
[----:B------:R-:W-:Y:S05]  /*0510*/  EXIT ;  /* 0x000000000000794d */ /* 0x000fea0003800000 */
.L_x_211:
        /* <DEDUP_REMOVED lines=14> */
.L_x_220:


//--------------------- .nv.shared._ZN3cub18CUB_300001_SM_10006detail4scan16DeviceScanKernelINS2_10policy_hubIiiimN4cuda3std3__44plusIvEEE10Policy1000EN6thrust24THRUST_300001_SM_1000_NS10device_ptrIiEESF_NS0_13ScanTileStateIiLb1EEES9_NS1_10InputValueIiPiEEmiLb0EiEEvT0_T1_T2_iT3_T4_T5_ --------------------------
	.section	.nv.shared._ZN3cub18CUB_300001_SM_10006detail4scan16DeviceScanKernelINS2_10policy_hubIiiimN4cuda3std3__44plusIvEEE10Policy1000EN6thrust24THRUST_300001_SM_1000_NS10device_ptrIiEESF_NS0_13ScanTileStateIiLb1EEES9_NS1_10InputValueIiPiEEmiLb0EiEEvT0_T1_T2_iT3_T4_T5_,"aw",@nobits
	.sectionflags	@""
	.align	16
.nv.shared._ZN3cub18CUB_300001_SM_10006detail4scan16DeviceScanKernelINS2_10policy_hubIiiimN4cuda3std3__44plusIvEEE10Policy1000EN6thrust24THRUST_300001_SM_1000_NS10device_ptrIiEESF_NS0_13ScanTileStateIiLb1EEES9_NS1_10InputValueIiPiEEmiLb0EiEEvT0_T1_T2_iT3_T4_T5_:
	.zero		32656


//--------------------- .nv.shared.reserved.0     --------------------------
	.section	.nv.shared.reserved.0,"aw",@nobits
	.weak		__nv_reservedSMEM_offset_0_alias
	.size		__nv_reservedSMEM_offset_0_alias, 0, 64
	.other		__nv_reservedSMEM_offset_0_alias,@"STO_CUDA_RESERVED_SHARED STV_DEFAULT"
__nv_reservedSMEM_offset_0_alias:
	.zero		0
	.zero		64


//--------------------- .nv.global                --------------------------
	.section	.nv.global,"aw",@nobits
.nv.global:
	.type		_ZN34_INTERNAL_1c9be008_4_k_cu_f13273246thrust24THRUST_300001_SM_1000_NS12placeholders2_8E,@object
	.size		_ZN34_INTERNAL_1c9be008_4_k_cu_f13273246thrust24THRUST_300001_SM_1000_NS12placeholders2_8E,(_ZN34_INTERNAL_1c9be008_4_k_cu_f13273244cuda3std3__436_GLOBAL__N__1c9be008_4_k_cu_f13273246ignoreE - _ZN34_INTERNAL_1c9be008_4_k_cu_f13273246thrust24THRUST_300001_SM_1000_NS12placeholders2_8E)
_ZN34_INTERNAL_1c9be008_4_k_cu_f13273246thrust24THRUST_300001_SM_1000_NS12placeholders2_8E:
	.zero		1
	.type		_ZN34_INTERNAL_1c9be008_4_k_cu_f13273244cuda3std3__436_GLOBAL__N__1c9be008_4_k_cu_f13273246ignoreE,@object
	.size		_ZN34_INTERNAL_1c9be008_4_k_cu_f13273244cuda3std3__436_GLOBAL__N__1c9be008_4_k_cu_f13273246ignoreE,(_ZN34_INTERNAL_1c9be008_4_k_cu_f13273244cuda3std6ranges3__45__cpo4dataE - _ZN34_INTERNAL_1c9be008_4_k_cu_f13273244cuda3std3__436_GLOBAL__N__1c9be008_4_k_cu_f13273246ignoreE)
_ZN34_INTERNAL_1c9be008_4_k_cu_f13273244cuda3std3__436_GLOBAL__N__1c9be008_4_k_cu_f13273246ignoreE:
	.zero		1
	.type		_ZN34_INTERNAL_1c9be008_4_k_cu_f13273244cuda3std6ranges3__45__cpo4dataE,@object
	.size		_ZN34_INTERNAL_1c9be008_4_k_cu_f13273244cuda3std6ranges3__45__cpo4dataE,(_ZN34_INTERNAL_1c9be008_4_k_cu_f13273246thrust24THRUST_300001_SM_1000_NS6system3cpp3parE - _ZN34_INTERNAL_1c9be008_4_k_cu_f13273244cuda3std6ranges3__45__cpo4dataE)
_ZN34_INTERNAL_1c9be008_4_k_cu_f13273244cuda3std6ranges3__45__cpo4dataE:
	.zero		1
	.type		_ZN34_INTERNAL_1c9be008_4_k_cu_f13273246thrust24THRUST_300001_SM_1000_NS6system3cpp3parE,@object
	.size		_ZN34_INTERNAL_1c9be008_4_k_cu_f13273246thrust24THRUST_300001_SM_1000_NS6system3cpp3parE,(_ZN34_INTERNAL_1c9be008_4_k_cu_f13273244cuda3std3__45__cpo5beginE - _ZN34_INTERNAL_1c9be008_4_k_cu_f13273246thrust24THRUST_300001_SM_1000_NS6system3cpp3parE)
_ZN34_INTERNAL_1c9be008_4_k_cu_f13273246thrust24THRUST_300001_SM_1000_NS6system3cpp3parE:
	.zero		1
	.type		_ZN34_INTERNAL_1c9be008_4_k_cu_f13273244cuda3std3__45__cpo5beginE,@object
	.size		_ZN34_INTERNAL_1c9be008_4_k_cu_f13273244cuda3std3__45__cpo5beginE,(_ZN34_INTERNAL_1c9be008_4_k_cu_f13273244cuda3std6ranges3__45__cpo5beginE - _ZN34_INTERNAL_1c9be008_4_k_cu_f13273244cuda3std3__45__cpo5beginE)
_ZN34_INTERNAL_1c9be008_4_k_cu_f13273244cuda3std3__45__cpo5beginE:
	.zero		1
	.type		_ZN34_INTERNAL_1c9be008_4_k_cu_f13273244cuda3std6ranges3__45__cpo5beginE,@object
	.size		_ZN34_INTERNAL_1c9be008_4_k_cu_f13273244cuda3std6ranges3__45__cpo5beginE,(_ZN34_INTERNAL_1c9be008_4_k_cu_f13273246thrust24THRUST_300001_SM_1000_NS6deviceE - _ZN34_INTERNAL_1c9be008_4_k_cu_f13273244cuda3std6ranges3__45__cpo5beginE)
_ZN34_INTERNAL_1c9be008_4_k_cu_f13273244cuda3std6ranges3__45__cpo5beginE:
	.zero		1
	.type		_ZN34_INTERNAL_1c9be008_4_k_cu_f13273246thrust24THRUST_300001_SM_1000_NS6deviceE,@object
	.size		_ZN34_INTERNAL_1c9be008_4_k_cu_f13273246thrust24THRUST_300001_SM_1000_NS6deviceE,(_ZN34_INTERNAL_1c9be008_4_k_cu_f13273244cuda3std3__47nulloptE - _ZN34_INTERNAL_1c9be008_4_k_cu_f13273246thrust24THRUST_300001_SM_1000_NS6deviceE)
_ZN34_INTERNAL_1c9be008_4_k_cu_f13273246thrust24THRUST_300001_SM_1000_NS6deviceE:
	.zero		1
	.type		_ZN34_INTERNAL_1c9be008_4_k_cu_f13273244cuda3std3__47nulloptE,@object
	.size		_ZN34_INTERNAL_1c9be008_4_k_cu_f13273244cuda3std3__47nulloptE,(_ZN34_INTERNAL_1c9be008_4_k_cu_f13273244cuda3std6ranges3__45__cpo8distanceE - _ZN34_INTERNAL_1c9be008_4_k_cu_f13273244cuda3std3__47nulloptE)
_ZN34_INTERNAL_1c9be008_4_k_cu_f13273244cuda3std3__47nulloptE:
	.zero		1
	.type		_ZN34_INTERNAL_1c9be008_4_k_cu_f13273244cuda3std6ranges3__45__cpo8distanceE,@object
	.size		_ZN34_INTERNAL_1c9be008_4_k_cu_f13273244cuda3std6ranges3__45__cpo8distanceE,(_ZN34_INTERNAL_1c9be008_4_k_cu_f13273246thrust24THRUST_300001_SM_1000_NS12placeholders2_4E - _ZN34_INTERNAL_1c9be008_4_k_cu_f13273244cuda3std6ranges3__45__cpo8distanceE)
_ZN34_INTERNAL_1c9be008_4_k_cu_f13273244cuda3std6ranges3__45__cpo8distanceE:
	.zero		1
	.type		_ZN34_INTERNAL_1c9be008_4_k_cu_f13273246thrust24THRUST_300001_SM_1000_NS12placeholders2_4E,@object
	.size		_ZN34_INTERNAL_1c9be008_4_k_cu_f13273246thrust24THRUST_300001_SM_1000_NS12placeholders2_4E,(_ZN34_INTERNAL_1c9be008_4_k_cu_f13273244cuda3std3__45__cpo6rbeginE - _ZN34_INTERNAL_1c9be008_4_k_cu_f13273246thrust24THRUST_300001_SM_1000_NS12placeholders2_4E)
_ZN34_INTERNAL_1c9be008_4_k_cu_f13273246thrust24THRUST_300001_SM_1000_NS12placeholders2_4E:
	.zero		1
	.type		_ZN34_INTERNAL_1c9be008_4_k_cu_f13273244cuda3std3__45__cpo6rbeginE,@object
	.size		_ZN34_INTERNAL_1c9be008_4_k_cu_f13273244cuda3std3__45__cpo6rbeginE,(_ZN34_INTERNAL_1c9be008_4_k_cu_f13273244cuda3std6ranges3__45__cpo7advanceE - _ZN34_INTERNAL_1c9be008_4_k_cu_f13273244cuda3std3__45__cpo6rbeginE)
_ZN34_INTERNAL_1c9be008_4_k_cu_f13273244cuda3std3__45__cpo6rbeginE:
	.zero		1
	.type		_ZN34_INTERNAL_1c9be008_4_k_cu_f13273244cuda3std6ranges3__45__cpo7advanceE,@object
	.size		_ZN34_INTERNAL_1c9be008_4_k_cu_f13273244cuda3std6ranges3__45__cpo7advanceE,(_ZN34_INTERNAL_1c9be008_4_k_cu_f13273246thrust24THRUST_300001_SM_1000_NS12placeholders3_10E - _ZN34_INTERNAL_1c9be008_4_k_cu_f13273244cuda3std6ranges3__45__cpo7advanceE)
_ZN34_INTERNAL_1c9be008_4_k_cu_f13273244cuda3std6ranges3__45__cpo7advanceE:
	.zero		1
	.type		_ZN34_INTERNAL_1c9be008_4_k_cu_f13273246thrust24THRUST_300001_SM_1000_NS12placeholders3_10E,@object
	.size		_ZN34_INTERNAL_1c9be008_4_k_cu_f13273246thrust24THRUST_300001_SM_1000_NS12placeholders3_10E,(_ZN34_INTERNAL_1c9be008_4_k_cu_f13273244cuda3std3__48in_placeE - _ZN34_INTERNAL_1c9be008_4_k_cu_f13273246thrust24THRUST_300001_SM_1000_NS12placeholders3_10E)
_ZN34_INTERNAL_1c9be008_4_k_cu_f13273246thrust24THRUST_300001_SM_1000_NS12placeholders3_10E:
	.zero		1
	.type		_ZN34_INTERNAL_1c9be008_4_k_cu_f13273244cuda3std3__48in_placeE,@object
	.size		_ZN34_INTERNAL_1c9be008_4_k_cu_f13273244cuda3std3__48in_placeE,(_ZN34_INTERNAL_1c9be008_4_k_cu_f13273244cuda3std6ranges3__45__cpo4sizeE - _ZN34_INTERNAL_1c9be008_4_k_cu_f13273244cuda3std3__48in_placeE)
_ZN34_INTERNAL_1c9be008_4_k_cu_f13273244cuda3std3__48in_placeE:
	.zero		1
	.type		_ZN34_INTERNAL_1c9be008_4_k_cu_f13273244cuda3std6ranges3__45__cpo4sizeE,@object
	.size		_ZN34_INTERNAL_1c9be008_4_k_cu_f13273244cuda3std6ranges3__45__cpo4sizeE,(_ZN34_INTERNAL_1c9be008_4_k_cu_f13273246thrust24THRUST_300001_SM_1000_NS12placeholders2_2E - _ZN34_INTERNAL_1c9be008_4_k_cu_f13273244cuda3std6ranges3__45__cpo4sizeE)
_ZN34_INTERNAL_1c9be008_4_k_cu_f13273244cuda3std6ranges3__45__cpo4sizeE:
	.zero		1
	.type		_ZN34_INTERNAL_1c9be008_4_k_cu_f13273246thrust24THRUST_300001_SM_1000_NS12placeholders2_2E,@object
	.size		_ZN34_INTERNAL_1c9be008_4_k_cu_f13273246thrust24THRUST_300001_SM_1000_NS12placeholders2_2E,(_ZN34_INTERNAL_1c9be008_4_k_cu_f13273244cuda3std3__45__cpo6cbeginE - _ZN34_INTERNAL_1c9be008_4_k_cu_f13273246thrust24THRUST_300001_SM_1000_NS12placeholders2_2E)
_ZN34_INTERNAL_1c9be008_4_k_cu_f13273246thrust24THRUST_300001_SM_1000_NS12placeholders2_2E:
	.zero		1
	.type		_ZN34_INTERNAL_1c9be008_4_k_cu_f13273244cuda3std3__45__cpo6cbeginE,@object
	.size		_ZN34_INTERNAL_1c9be008_4_k_cu_f13273244cuda3std3__45__cpo6cbeginE,(_ZN34_INTERNAL_1c9be008_4_k_cu_f13273244cuda3std6ranges3__45__cpo6cbeginE - _ZN34_INTERNAL_1c9be008_4_k_cu_f13273244cuda3std3__45__cpo6cbeginE)
_ZN34_INTERNAL_1c9be008_4_k_cu_f13273244cuda3std3__45__cpo6cbeginE:
	.zero		1
	.type		_ZN34_INTERNAL_1c9be008_4_k_cu_f13273244cuda3std6ranges3__45__cpo6cbeginE,@object
	.size		_ZN34_INTERNAL_1c9be008_4_k_cu_f13273244cuda3std6ranges3__45__cpo6cbeginE,(_ZN34_INTERNAL_1c9be008_4_k_cu_f13273246thrust24THRUST_300001_SM_1000_NS12placeholders2_6E - _ZN34_INTERNAL_1c9be008_4_k_cu_f13273244cuda3std6ranges3__45__cpo6cbeginE)
_ZN34_INTERNAL_1c9be008_4_k_cu_f13273244cuda3std6ranges3__45__cpo6cbeginE:
	.zero		1
	.type		_ZN34_INTERNAL_1c9be008_4_k_cu_f13273246thrust24THRUST_300001_SM_1000_NS12placeholders2_6E,@object
	.size		_ZN34_INTERNAL_1c9be008_4_k_cu_f13273246thrust24THRUST_300001_SM_1000_NS12placeholders2_6E,(_ZN34_INTERNAL_1c9be008_4_k_cu_f13273244cuda3std3__45__cpo7crbeginE - _ZN34_INTERNAL_1c9be008_4_k_cu_f13273246thrust24THRUST_300001_SM_1000_NS12placeholders2_6E)
_ZN34_INTERNAL_1c9be008_4_k_cu_f13273246thrust24THRUST_300001_SM_1000_NS12placeholders2_6E:
	.zero		1
	.type		_ZN34_INTERNAL_1c9be008_4_k_cu_f13273244cuda3std3__45__cpo7crbeginE,@object
	.size		_ZN34_INTERNAL_1c9be008_4_k_cu_f13273244cuda3std3__45__cpo7crbeginE,(_ZN34_INTERNAL_1c9be008_4_k_cu_f13273244cuda3std6ranges3__45__cpo4nextE - _ZN34_INTERNAL_1c9be008_4_k_cu_f13273244cuda3std3__45__cpo7crbeginE)
_ZN34_INTERNAL_1c9be008_4_k_cu_f13273244cuda3std3__45__cpo7crbeginE:
	.zero		1
	.type		_ZN34_INTERNAL_1c9be008_4_k_cu_f13273244cuda3std6ranges3__45__cpo4nextE,@object
	.size		_ZN34_INTERNAL_1c9be008_4_k_cu_f13273244cuda3std6ranges3__45__cpo4nextE,(_ZN34_INTERNAL_1c9be008_4_k_cu_f13273244cuda3std6ranges3__45__cpo4swapE - _ZN34_INTERNAL_1c9be008_4_k_cu_f13273244cuda3std6ranges3__45__cpo4nextE)
_ZN34_INTERNAL_1c9be008_4_k_cu_f13273244cuda3std6ranges3__45__cpo4nextE:
	.zero		1
	.type		_ZN34_INTERNAL_1c9be008_4_k_cu_f13273244cuda3std6ranges3__45__cpo4swapE,@object
	.size		_ZN34_INTERNAL_1c9be008_4_k_cu_f13273244cuda3std6ranges3__45__cpo4swapE,(_ZN34_INTERNAL_1c9be008_4_k_cu_f13273246thrust24THRUST_300001_SM_1000_NS8cuda_cub10par_nosyncE - _ZN34_INTERNAL_1c9be008_4_k_cu_f13273244cuda3std6ranges3__45__cpo4swapE)
_ZN34_INTERNAL_1c9be008_4_k_cu_f13273244cuda3std6ranges3__45__cpo4swapE:
	.zero		1
	.type		_ZN34_INTERNAL_1c9be008_4_k_cu_f13273246thrust24THRUST_300001_SM_1000_NS8cuda_cub10par_nosyncE,@object
	.size		_ZN34_INTERNAL_1c9be008_4_k_cu_f13273246thrust24THRUST_300001_SM_1000_NS8cuda_cub10par_nosyncE,(_ZN34_INTERNAL_1c9be008_4_k_cu_f13273246thrust24THRUST_300001_SM_1000_NS3seqE - _ZN34_INTERNAL_1c9be008_4_k_cu_f13273246thrust24THRUST_300001_SM_1000_NS8cuda_cub10par_nosyncE)
_ZN34_INTERNAL_1c9be008_4_k_cu_f13273246thrust24THRUST_300001_SM_1000_NS8cuda_cub10par_nosyncE:
	.zero		1
	.type		_ZN34_INTERNAL_1c9be008_4_k_cu_f13273246thrust24THRUST_300001_SM_1000_NS3seqE,@object
	.size		_ZN34_INTERNAL_1c9be008_4_k_cu_f13273246thrust24THRUST_300001_SM_1000_NS3seqE,(_ZN34_INTERNAL_1c9be008_4_k_cu_f13273244cuda3std3__420unreachable_sentinelE - _ZN34_INTERNAL_1c9be008_4_k_cu_f13273246thrust24THRUST_300001_SM_1000_NS3seqE)
_ZN34_INTERNAL_1c9be008_4_k_cu_f13273246thrust24THRUST_300001_SM_1000_NS3seqE:
	.zero		1
	.type		_ZN34_INTERNAL_1c9be008_4_k_cu_f13273244cuda3std3__420unreachable_sentinelE,@object
	.size		_ZN34_INTERNAL_1c9be008_4_k_cu_f13273244cuda3std3__420unreachable_sentinelE,(_ZN34_INTERNAL_1c9be008_4_k_cu_f13273244cuda3std6ranges3__45__cpo5ssizeE - _ZN34_INTERNAL_1c9be008_4_k_cu_f13273244cuda3std3__420unreachable_sentinelE)
_ZN34_INTERNAL_1c9be008_4_k_cu_f13273244cuda3std3__420unreachable_sentinelE:
	.zero		1
	.type		_ZN34_INTERNAL_1c9be008_4_k_cu_f13273244cuda3std6ranges3__45__cpo5ssizeE,@object
	.size		_ZN34_INTERNAL_1c9be008_4_k_cu_f13273244cuda3std6ranges3__45__cpo5ssizeE,(_ZN34_INTERNAL_1c9be008_4_k_cu_f13273246thrust24THRUST_300001_SM_1000_NS12placeholders2_3E - _ZN34_INTERNAL_1c9be008_4_k_cu_f13273244cuda3std6ranges3__45__cpo5ssizeE)
_ZN34_INTERNAL_1c9be008_4_k_cu_f13273244cuda3std6ranges3__45__cpo5ssizeE:
	.zero		1
	.type		_ZN34_INTERNAL_1c9be008_4_k_cu_f13273246thrust24THRUST_300001_SM_1000_NS12placeholders2_3E,@object
	.size		_ZN34_INTERNAL_1c9be008_4_k_cu_f13273246thrust24THRUST_300001_SM_1000_NS12placeholders2_3E,(_ZN34_INTERNAL_1c9be008_4_k_cu_f13273244cuda3std3__45__cpo4cendE - _ZN34_INTERNAL_1c9be008_4_k_cu_f13273246thrust24THRUST_300001_SM_1000_NS12placeholders2_3E)
_ZN34_INTERNAL_1c9be008_4_k_cu_f13273246thrust24THRUST_300001_SM_1000_NS12placeholders2_3E:
	.zero		1
	.type		_ZN34_INTERNAL_1c9be008_4_k_cu_f13273244cuda3std3__45__cpo4cendE,@object
	.size		_ZN34_INTERNAL_1c9be008_4_k_cu_f13273244cuda3std3__45__cpo4cendE,(_ZN34_INTERNAL_1c9be008_4_k_cu_f13273244cuda3std6ranges3__45__cpo4cendE - _ZN34_INTERNAL_1c9be008_4_k_cu_f13273244cuda3std3__45__cpo4cendE)
_ZN34_INTERNAL_1c9be008_4_k_cu_f13273244cuda3std3__45__cpo4cendE:
	.zero		1
	.type		_ZN34_INTERNAL_1c9be008_4_k_cu_f13273244cuda3std6ranges3__45__cpo4cendE,@object
	.size		_ZN34_INTERNAL_1c9be008_4_k_cu_f13273244cuda3std6ranges3__45__cpo4cendE,(_ZN34_INTERNAL_1c9be008_4_k_cu_f13273246thrust24THRUST_300001_SM_1000_NS12placeholders2_7E - _ZN34_INTERNAL_1c9be008_4_k_cu_f13273244cuda3std6ranges3__45__cpo4cendE)
_ZN34_INTERNAL_1c9be008_4_k_cu_f13273244cuda3std6ranges3__45__cpo4cendE:
	.zero		1
	.type		_ZN34_INTERNAL_1c9be008_4_k_cu_f13273246thrust24THRUST_300001_SM_1000_NS12placeholders2_7E,@object
	.size		_ZN34_INTERNAL_1c9be008_4_k_cu_f13273246thrust24THRUST_300001_SM_1000_NS12placeholders2_7E,(_ZN34_INTERNAL_1c9be008_4_k_cu_f13273244cuda3std3__45__cpo5crendE - _ZN34_INTERNAL_1c9be008_4_k_cu_f13273246thrust24THRUST_300001_SM_1000_NS12placeholders2_7E)
_ZN34_INTERNAL_1c9be008_4_k_cu_f13273246thrust24THRUST_300001_SM_1000_NS12placeholders2_7E:
	.zero		1
	.type		_ZN34_INTERNAL_1c9be008_4_k_cu_f13273244cuda3std3__45__cpo5crendE,@object
	.size		_ZN34_INTERNAL_1c9be008_4_k_cu_f13273244cuda3std3__45__cpo5crendE,(_ZN34_INTERNAL_1c9be008_4_k_cu_f13273244cuda3std6ranges3__45__cpo4prevE - _ZN34_INTERNAL_1c9be008_4_k_cu_f13273244cuda3std3__45__cpo5crendE)
_ZN34_INTERNAL_1c9be008_4_k_cu_f13273244cuda3std3__45__cpo5crendE:
	.zero		1
	.type		_ZN34_INTERNAL_1c9be008_4_k_cu_f13273244cuda3std6ranges3__45__cpo4prevE,@object
	.size		_ZN34_INTERNAL_1c9be008_4_k_cu_f13273244cuda3std6ranges3__45__cpo4prevE,(_ZN34_INTERNAL_1c9be008_4_k_cu_f13273244cuda3std6ranges3__45__cpo9iter_moveE - _ZN34_INTERNAL_1c9be008_4_k_cu_f13273244cuda3std6ranges3__45__cpo4prevE)
_ZN34_INTERNAL_1c9be008_4_k_cu_f13273244cuda3std6ranges3__45__cpo4prevE:
	.zero		1
	.type		_ZN34_INTERNAL_1c9be008_4_k_cu_f13273244cuda3std6ranges3__45__cpo9iter_moveE,@object
	.size		_ZN34_INTERNAL_1c9be008_4_k_cu_f13273244cuda3std6ranges3__45__cpo9iter_moveE,(_ZN34_INTERNAL_1c9be008_4_k_cu_f13273246thrust24THRUST_300001_SM_1000_NS6system6detail10sequential3seqE - _ZN34_INTERNAL_1c9be008_4_k_cu_f13273244cuda3std6ranges3__45__cpo9iter_moveE)
_ZN34_INTERNAL_1c9be008_4_k_cu_f13273244cuda3std6ranges3__45__cpo9iter_moveE:
	.zero		1
	.type		_ZN34_INTERNAL_1c9be008_4_k_cu_f13273246thrust24THRUST_300001_SM_1000_NS6system6detail10sequential3seqE,@object
	.size		_ZN34_INTERNAL_1c9be008_4_k_cu_f13273246thrust24THRUST_300001_SM_1000_NS6system6detail10sequential3seqE,(_ZN34_INTERNAL_1c9be008_4_k_cu_f13273246thrust24THRUST_300001_SM_1000_NS12placeholders2_9E - _ZN34_INTERNAL_1c9be008_4_k_cu_f13273246thrust24THRUST_300001_SM_1000_NS6system6detail10sequential3seqE)
_ZN34_INTERNAL_1c9be008_4_k_cu_f13273246thrust24THRUST_300001_SM_1000_NS6system6detail10sequential3seqE:
	.zero		1
	.type		_ZN34_INTERNAL_1c9be008_4_k_cu_f13273246thrust24THRUST_300001_SM_1000_NS12placeholders2_9E,@object
	.size		_ZN34_INTERNAL_1c9be008_4_k_cu_f13273246thrust24THRUST_300001_SM_1000_NS12placeholders2_9E,(_ZN34_INTERNAL_1c9be008_4_k_cu_f13273244cuda3std3__419piecewise_constructE - _ZN34_INTERNAL_1c9be008_4_k_cu_f13273246thrust24THRUST_300001_SM_1000_NS12placeholders2_9E)
_ZN34_INTERNAL_1c9be008_4_k_cu_f13273246thrust24THRUST_300001_SM_1000_NS12placeholders2_9E:
	.zero		1
	.type		_ZN34_INTERNAL_1c9be008_4_k_cu_f13273244cuda3std3__419piecewise_constructE,@object
	.size		_ZN34_INTERNAL_1c9be008_4_k_cu_f13273244cuda3std3__419piecewise_constructE,(_ZN34_INTERNAL_1c9be008_4_k_cu_f13273244cuda3std6ranges3__45__cpo5cdataE - _ZN34_INTERNAL_1c9be008_4_k_cu_f13273244cuda3std3__419piecewise_constructE)
_ZN34_INTERNAL_1c9be008_4_k_cu_f13273244cuda3std3__419piecewise_constructE:
	.zero		1
	.type		_ZN34_INTERNAL_1c9be008_4_k_cu_f13273244cuda3std6ranges3__45__cpo5cdataE,@object
	.size		_ZN34_INTERNAL_1c9be008_4_k_cu_f13273244cuda3std6ranges3__45__cpo5cdataE,(_ZN34_INTERNAL_1c9be008_4_k_cu_f13273246thrust24THRUST_300001_SM_1000_NS12placeholders2_1E - _ZN34_INTERNAL_1c9be008_4_k_cu_f13273244cuda3std6ranges3__45__cpo5cdataE)
_ZN34_INTERNAL_1c9be008_4_k_cu_f13273244cuda3std6ranges3__45__cpo5cdataE:
	.zero		1
	.type		_ZN34_INTERNAL_1c9be008_4_k_cu_f13273246thrust24THRUST_300001_SM_1000_NS12placeholders2_1E,@object
	.size		_ZN34_INTERNAL_1c9be008_4_k_cu_f13273246thrust24THRUST_300001_SM_1000_NS12placeholders2_1E,(_ZN34_INTERNAL_1c9be008_4_k_cu_f13273244cuda3std3__45__cpo3endE - _ZN34_INTERNAL_1c9be008_4_k_cu_f13273246thrust24THRUST_300001_SM_1000_NS12placeholders2_1E)
_ZN34_INTERNAL_1c9be008_4_k_cu_f13273246thrust24THRUST_300001_SM_1000_NS12placeholders2_1E:
	.zero		1
	.type		_ZN34_INTERNAL_1c9be008_4_k_cu_f13273244cuda3std3__45__cpo3endE,@object
	.size		_ZN34_INTERNAL_1c9be008_4_k_cu_f13273244cuda3std3__45__cpo3endE,(_ZN34_INTERNAL_1c9be008_4_k_cu_f13273244cuda3std6ranges3__45__cpo3endE - _ZN34_INTERNAL_1c9be008_4_k_cu_f13273244cuda3std3__45__cpo3endE)
_ZN34_INTERNAL_1c9be008_4_k_cu_f13273244cuda3std3__45__cpo3endE:
	.zero		1
	.type		_ZN34_INTERNAL_1c9be008_4_k_cu_f13273244cuda3std6ranges3__45__cpo3endE,@object
	.size		_ZN34_INTERNAL_1c9be008_4_k_cu_f13273244cuda3std6ranges3__45__cpo3endE,(_ZN34_INTERNAL_1c9be008_4_k_cu_f13273246thrust24THRUST_300001_SM_1000_NS12placeholders2_5E - _ZN34_INTERNAL_1c9be008_4_k_cu_f13273244cuda3std6ranges3__45__cpo3endE)
_ZN34_INTERNAL_1c9be008_4_k_cu_f13273244cuda3std6ranges3__45__cpo3endE:
	.zero		1
	.type		_ZN34_INTERNAL_1c9be008_4_k_cu_f13273246thrust24THRUST_300001_SM_1000_NS12placeholders2_5E,@object
	.size		_ZN34_INTERNAL_1c9be008_4_k_cu_f13273246thrust24THRUST_300001_SM_1000_NS12placeholders2_5E,(_ZN34_INTERNAL_1c9be008_4_k_cu_f13273244cuda3std3__45__cpo4rendE - _ZN34_INTERNAL_1c9be008_4_k_cu_f13273246thrust24THRUST_300001_SM_1000_NS12placeholders2_5E)
_ZN34_INTERNAL_1c9be008_4_k_cu_f13273246thrust24THRUST_300001_SM_1000_NS12placeholders2_5E:
	.zero		1
	.type		_ZN34_INTERNAL_1c9be008_4_k_cu_f13273244cuda3std3__45__cpo4rendE,@object
	.size		_ZN34_INTERNAL_1c9be008_4_k_cu_f13273244cuda3std3__45__cpo4rendE,(_ZN34_INTERNAL_1c9be008_4_k_cu_f13273244cuda3std6ranges3__45__cpo9iter_swapE - _ZN34_INTERNAL_1c9be008_4_k_cu_f13273244cuda3std3__45__cpo4rendE)
_ZN34_INTERNAL_1c9be008_4_k_cu_f13273244cuda3std3__45__cpo4rendE:
	.zero		1
	.type		_ZN34_INTERNAL_1c9be008_4_k_cu_f13273244cuda3std6ranges3__45__cpo9iter_swapE,@object
	.size		_ZN34_INTERNAL_1c9be008_4_k_cu_f13273244cuda3std6ranges3__45__cpo9iter_swapE,(_ZN34_INTERNAL_1c9be008_4_k_cu_f13273244cuda3std3__48unexpectE - _ZN34_INTERNAL_1c9be008_4_k_cu_f13273244cuda3std6ranges3__45__cpo9iter_swapE)
_ZN34_INTERNAL_1c9be008_4_k_cu_f13273244cuda3std6ranges3__45__cpo9iter_swapE:
	.zero		1
	.type		_ZN34_INTERNAL_1c9be008_4_k_cu_f13273244cuda3std3__48unexpectE,@object
	.size		_ZN34_INTERNAL_1c9be008_4_k_cu_f13273244cuda3std3__48unexpectE,(_ZN34_INTERNAL_1c9be008_4_k_cu_f13273246thrust24THRUST_300001_SM_1000_NS8cuda_cub3parE - _ZN34_INTERNAL_1c9be008_4_k_cu_f13273244cuda3std3__48unexpectE)
_ZN34_INTERNAL_1c9be008_4_k_cu_f13273244cuda3std3__48unexpectE:
	.zero		1
	.type		_ZN34_INTERNAL_1c9be008_4_k_cu_f13273246thrust24THRUST_300001_SM_1000_NS8cuda_cub3parE,@object
	.size		_ZN34_INTERNAL_1c9be008_4_k_cu_f13273246thrust24THRUST_300001_SM_1000_NS8cuda_cub3parE,(.L_29 - _ZN34_INTERNAL_1c9be008_4_k_cu_f13273246thrust24THRUST_300001_SM_1000_NS8cuda_cub3parE)
_ZN34_INTERNAL_1c9be008_4_k_cu_f13273246thrust24THRUST_300001_SM_1000_NS8cuda_cub3parE:
	.zero		1
.L_29:


//--------------------- .nv.shared._ZN3cub18CUB_300001_SM_10006detail4scan16DeviceScanKernelINS2_10policy_hubIiiijN4cuda3std3__44plusIvEEE10Policy1000EN6thrust24THRUST_300001_SM_1000_NS10device_ptrIiEESF_NS0_13ScanTileStateIiLb1EEES9_NS1_10InputValueIiPiEEjiLb0EiEEvT0_T1_T2_iT3_T4_T5_ --------------------------
	.section	.nv.shared._ZN3cub18CUB_300001_SM_10006detail4scan16DeviceScanKernelINS2_10policy_hubIiiijN4cuda3std3__44plusIvEEE10Policy1000EN6thrust24THRUST_300001_SM_1000_NS10device_ptrIiEESF_NS0_13ScanTileStateIiLb1EEES9_NS1_10InputValueIiPiEEjiLb0EiEEvT0_T1_T2_iT3_T4_T5_,"aw",@nobits
	.sectionflags	@""
	.align	16
.nv.shared._ZN3cub18CUB_300001_SM_10006detail4scan16DeviceScanKernelINS2_10policy_hubIiiijN4cuda3std3__44plusIvEEE10Policy1000EN6thrust24THRUST_300001_SM_1000_NS10device_ptrIiEESF_NS0_13ScanTileStateIiLb1EEES9_NS1_10InputValueIiPiEEjiLb0EiEEvT0_T1_T2_iT3_T4_T5_:
	.zero		34832


//--------------------- .nv.shared._Z10write_HistPiS_S_i --------------------------
	.section	.nv.shared._Z10write_HistPiS_S_i,"aw",@nobits
	.sectionflags	@""
	.align	4
.nv.shared._Z10write_HistPiS_S_i:
	.zero		33792


//--------------------- .nv.shared._Z10count_HistPiS_i --------------------------
	.section	.nv.shared._Z10count_HistPiS_i,"aw",@nobits
	.sectionflags	@""
	.align	4
.nv.shared._Z10count_HistPiS_i:
	.zero		33792


//--------------------- .nv.constant0._ZN3cub18CUB_300001_SM_10006detail4scan16DeviceScanKernelINS2_10policy_hubIiiimN4cuda3std3__44plusIvEEE10Policy1000EN6thrust24THRUST_300001_SM_1000_NS10device_ptrIiEESF_NS0_13ScanTileStateIiLb1EEES9_NS1_10InputValueIiPiEEmiLb0EiEEvT0_T1_T2_iT3_T4_T5_ --------------------------
	.section	.nv.constant0._ZN3cub18CUB_300001_SM_10006detail4scan16DeviceScanKernelINS2_10policy_hubIiiimN4cuda3std3__44plusIvEEE10Policy1000EN6thrust24THRUST_300001_SM_1000_NS10device_ptrIiEESF_NS0_13ScanTileStateIiLb1EEES9_NS1_10InputValueIiPiEEmiLb0EiEEvT0_T1_T2_iT3_T4_T5_,"a",@progbits
	.sectionflags	@""
	.align	4
.nv.constant0._ZN3cub18CUB_300001_SM_10006detail4scan16DeviceScanKernelINS2_10policy_hubIiiimN4cuda3std3__44plusIvEEE10Policy1000EN6thrust24THRUST_300001_SM_1000_NS10device_ptrIiEESF_NS0_13ScanTileStateIiLb1EEES9_NS1_10InputValueIiPiEEmiLb0EiEEvT0_T1_T2_iT3_T4_T5_:
	.zero		952


//--------------------- .nv.constant0._ZN3cub18CUB_300001_SM_10006detail4scan16DeviceScanKernelINS2_10policy_hubIiiijN4cuda3std3__44plusIvEEE10Policy1000EN6thrust24THRUST_300001_SM_1000_NS10device_ptrIiEESF_NS0_13ScanTileStateIiLb1EEES9_NS1_10InputValueIiPiEEjiLb0EiEEvT0_T1_T2_iT3_T4_T5_ --------------------------
	.section	.nv.constant0._ZN3cub18CUB_300001_SM_10006detail4scan16DeviceScanKernelINS2_10policy_hubIiiijN4cuda3std3__44plusIvEEE10Policy1000EN6thrust24THRUST_300001_SM_1000_NS10device_ptrIiEESF_NS0_13ScanTileStateIiLb1EEES9_NS1_10InputValueIiPiEEjiLb0EiEEvT0_T1_T2_iT3_T4_T5_,"a",@progbits
	.sectionflags	@""
	.align	4
.nv.constant0._ZN3cub18CUB_300001_SM_10006detail4scan16DeviceScanKernelINS2_10policy_hubIiiijN4cuda3std3__44plusIvEEE10Policy1000EN6thrust24THRUST_300001_SM_1000_NS10device_ptrIiEESF_NS0_13ScanTileStateIiLb1EEES9_NS1_10InputValueIiPiEEjiLb0EiEEvT0_T1_T2_iT3_T4_T5_:
	.zero		948


//--------------------- .nv.constant0._ZN3cub18CUB_300001_SM_10006detail4scan20DeviceScanInitKernelINS0_13ScanTileStateIiLb1EEEEEvT_i --------------------------
	.section	.nv.constant0._ZN3cub18CUB_300001_SM_10006detail4scan20DeviceScanInitKernelINS0_13ScanTileStateIiLb1EEEEEvT_i,"a",@progbits
	.sectionflags	@""
	.align	4
.nv.constant0._ZN3cub18CUB_300001_SM_10006detail4scan20DeviceScanInitKernelINS0_13ScanTileStateIiLb1EEEEEvT_i:
	.zero		908


//--------------------- .nv.constant0._ZN3cub18CUB_300001_SM_10006detail11EmptyKernelIvEEvv --------------------------
	.section	.nv.constant0._ZN3cub18CUB_300001_SM_10006detail11EmptyKernelIvEEvv,"a",@progbits
	.sectionflags	@""
	.align	4
.nv.constant0._ZN3cub18CUB_300001_SM_10006detail11EmptyKernelIvEEvv:
	.zero		896


//--------------------- .nv.constant0._Z7scatterPiPfS_S0_S_i --------------------------
	.section	.nv.constant0._Z7scatterPiPfS_S0_S_i,"a",@progbits
	.sectionflags	@""
	.align	4
.nv.constant0._Z7scatterPiPfS_S0_S_i:
	.zero		940


//--------------------- .nv.constant0._Z11getStartPosPiS_i --------------------------
	.section	.nv.constant0._Z11getStartPosPiS_i,"a",@progbits
	.sectionflags	@""
	.align	4
.nv.constant0._Z11getStartPosPiS_i:
	.zero		916


//--------------------- .nv.constant0._Z10write_HistPiS_S_i --------------------------
	.section	.nv.constant0._Z10write_HistPiS_S_i,"a",@progbits
	.sectionflags	@""
	.align	4
.nv.constant0._Z10write_HistPiS_S_i:
	.zero		924


//--------------------- .nv.constant0._Z10count_HistPiS_i --------------------------
	.section	.nv.constant0._Z10count_HistPiS_i,"a",@progbits
	.sectionflags	@""
	.align	4
.nv.constant0._Z10count_HistPiS_i:
	.zero		916


//--------------------- .nv.constant0._Z7mapPartPiS_i --------------------------
	.section	.nv.constant0._Z7mapPartPiS_i,"a",@progbits
	.sectionflags	@""
	.align	4
.nv.constant0._Z7mapPartPiS_i:
	.zero		916


//--------------------- SYMBOLS --------------------------

	.type		.nv.reservedSmem.offset0,@object
	.size		.nv.reservedSmem.offset0,0x4
	.type		.nv.reservedSmem.cap,@object
	.size		.nv.reservedSmem.cap,0x4
